// auto-generated by cutlass_sweep.gemm — config: {"arch": "sm_100", "cluster_m": 2, "cluster_n": 2, "dtype": "tf32", "stages": 0, "tile_k": 128, "tile_m": 128, "tile_n": 256}
#include "cutlass/cutlass.h"
#include "cutlass/gemm/collective/collective_builder.hpp"
#include "cutlass/gemm/device/gemm_universal_adapter.h"
#include "cutlass/gemm/kernel/gemm_universal.hpp"
#include "cutlass/epilogue/collective/collective_builder.hpp"

using ElemA = cutlass::tfloat32_t;
using ElemB = cutlass::tfloat32_t;
using ElemCD = cutlass::tfloat32_t;
using Acc  = float;
using TileShape    = cute::Shape<cute::_128, cute::_256, cute::_128>;
using ClusterShape = cute::Shape<cute::_2, cute::_2, cute::_1>;

using CollectiveEpilogue = typename cutlass::epilogue::collective::CollectiveBuilder<
    cutlass::arch::Sm100, cutlass::arch::OpClassTensorOp,
    TileShape, ClusterShape,
    cutlass::epilogue::collective::EpilogueTileAuto,
    Acc, Acc,
    ElemCD, cutlass::layout::RowMajor, 128 / cutlass::sizeof_bits<ElemCD>::value,
    ElemCD, cutlass::layout::RowMajor, 128 / cutlass::sizeof_bits<ElemCD>::value,
    cutlass::epilogue::collective::EpilogueScheduleAuto
  >::CollectiveOp;

using CollectiveMainloop = typename cutlass::gemm::collective::CollectiveBuilder<
    cutlass::arch::Sm100, cutlass::arch::OpClassTensorOp,
    ElemA, cutlass::layout::RowMajor, 128 / cutlass::sizeof_bits<ElemA>::value,
    ElemB, cutlass::layout::ColumnMajor, 128 / cutlass::sizeof_bits<ElemB>::value,
    Acc,
    TileShape, ClusterShape,
    cutlass::gemm::collective::StageCountAutoCarveout<static_cast<int>(sizeof(typename CollectiveEpilogue::SharedStorage))>,
    cutlass::gemm::collective::KernelScheduleAuto
  >::CollectiveOp;

using GemmKernel = cutlass::gemm::kernel::GemmUniversal<
    cute::Shape<int,int,int,int>,
    CollectiveMainloop,
    CollectiveEpilogue
>;
using Gemm = cutlass::gemm::device::GemmUniversalAdapter<GemmKernel>;

// Force the device kernel symbol into the cubin without needing a host main.
auto* _anchor = &cutlass::device_kernel<GemmKernel>;


// ===== COMPILED SASS (sm_100a) =====

	.target	sm_100a

	.elftype	@"ET_EXEC"


//--------------------- .note.nv.tkinfo           --------------------------
	.section	.note.nv.tkinfo,"",@"SHT_NOTE"
	.sectionflags	@"SHF_NOTE_NV_TKINFO"
	.tkinfo
        /*0018*/ 	.word	0x00000002
        /*0030*/ 	.string	""
        /*0030*/ 	.string	"ptxas"
        /*0030*/ 	.string	"Cuda compilation tools, release 13.0, V13.0.88"
        /*0030*/ 	.string	"Build cuda_13.0.r13.0/compiler.36424714_0"
        /*0030*/ 	.string	"-arch sm_100a -m 64 "



//--------------------- .note.nv.cuinfo           --------------------------
	.section	.note.nv.cuinfo,"",@"SHT_NOTE"
	.sectionflags	@"SHF_NOTE_NV_CUINFO"
        /*0018*/ 	.short	0x0002
        /*001a*/ 	.short	0x0064
        /*001c*/ 	.short	0x0082
	.zero		2


//--------------------- .nv.info                  --------------------------
	.section	.nv.info,"",@"SHT_CUDA_INFO"
	.align	4


	//----- nvinfo : EIATTR_REGCOUNT
	.align		4
        /*0000*/ 	.byte	0x04, 0x2f
        /*0002*/ 	.short	(.L_19 - .L_18)
	.align		4
.L_18:
        /*0004*/ 	.word	index@(_ZN7cutlass13device_kernelINS_4gemm6kernel13GemmUniversalIN4cute5tupleIJiiiiEEENS1_10collective13CollectiveMmaINS1_35MainloopSm100TmaUmmaWarpSpecializedILi2ELi2ELi4ENS5_IJNS4_1CILi2EEESB_NSA_ILi1EEEEEEEENS5_IJNSA_ILi128EEENSA_ILi256EEESF_EEENS_10tfloat32_tENS5_IJlSC_lEEESI_SJ_NS4_8TiledMMAINS4_8MMA_AtomIJNS4_23SM100_MMA_TF32_2x1SM_SSISI_SI_fLi128ELi256ELNS4_4UMMA5MajorE0ELSO_0ELNSN_7ScaleInE0ELSP_0EEEEEENS4_6LayoutINS5_IJSC_SC_SC_EEENS5_IJNSA_ILi0EEESU_SU_EEEEENS5_IJNS4_10UnderscoreESX_SX_EEEEENS4_28SM100_TMA_2SM_LOAD_MULTICASTENS4_14ComposedLayoutINS4_7SwizzleILi3ELi4ELi3EEENS4_18smem_ptr_flag_bitsILi32EEENSS_INS5_IJNSA_ILi8EEENSA_ILi32EEEEEENS5_IJS17_SC_EEEEEEEvNS4_8identityENS4_18SM100_TMA_2SM_LOADES1B_vS1C_EENS_8epilogue10collective18CollectiveEpilogueINS1F_23Sm100TmaWarpSpecializedILi4ELi2ELi16ELb1ELb0EEEJNS5_IJNSA_ILi64EEESG_SF_EEENS5_IJNSS_IS1K_SC_EENSS_INS5_IJNSA_ILi16EEESB_EEENS5_IJSC_SF_EEEEEEEESI_SJ_SI_SJ_NS1F_6fusion15FusionCallbacksIS1J_NS1S_17LinearCombinationISI_fSI_fLNS_15FloatRoundStyleE2EEES1L_S1R_JEEENS4_5SM1004TMEM4LOAD26SM100_TMEM_LOAD_32dp32b16xENS4_13SM90_TMA_LOADENS11_INS12_ILi2ELi4ELi3EEES15_NSS_INS5_IJS16_S1N_EEENS5_IJS1N_SC_EEEEEEENS4_39AutoVectorizingCopyWithAssumedAlignmentILi128EEENS4_14SM90_TMA_STOREES27_S29_S29_EEEvvEEEEvNT_6ParamsE)
        /*0008*/ 	.word	0x0000004d


	//----- nvinfo : EIATTR_FRAME_SIZE
	.align		4
.L_19:
        /*000c*/ 	.byte	0x04, 0x11
        /*000e*/ 	.short	(.L_21 - .L_20)
	.align		4
.L_20:
        /*0010*/ 	.word	index@($__internal_2_$__cuda_sm10x_tcgen05_guardrail_trap_unallocated_columns_being_dealloced)
        /*0014*/ 	.word	0x00000000


	//----- nvinfo : EIATTR_FRAME_SIZE
	.align		4
.L_21:
        /*0018*/ 	.byte	0x04, 0x11
        /*001a*/ 	.short	(.L_23 - .L_22)
	.align		4
.L_22:
        /*001c*/ 	.word	index@($__internal_1_$__cuda_sm10x_tcgen05_guardrail_trap_phase_invalid_during_alloc)
        /*0020*/ 	.word	0x00000000


	//----- nvinfo : EIATTR_FRAME_SIZE
	.align		4
.L_23:
        /*0024*/ 	.byte	0x04, 0x11
        /*0026*/ 	.short	(.L_25 - .L_24)
	.align		4
.L_24:
        /*0028*/ 	.word	index@($__internal_0_$__cuda_sm10x_tcgen05_guardrail_trap_col_being_dealloced_not_returned_by_alloc)
        /*002c*/ 	.word	0x00000000


	//----- nvinfo : EIATTR_FRAME_SIZE
	.align		4
.L_25:
        /*0030*/ 	.byte	0x04, 0x11
        /*0032*/ 	.short	(.L_27 - .L_26)
	.align		4
.L_26:
        /*0034*/ 	.word	index@(_ZN7cutlass13device_kernelINS_4gemm6kernel13GemmUniversalIN4cute5tupleIJiiiiEEENS1_10collective13CollectiveMmaINS1_35MainloopSm100TmaUmmaWarpSpecializedILi2ELi2ELi4ENS5_IJNS4_1CILi2EEESB_NSA_ILi1EEEEEEEENS5_IJNSA_ILi128EEENSA_ILi256EEESF_EEENS_10tfloat32_tENS5_IJlSC_lEEESI_SJ_NS4_8TiledMMAINS4_8MMA_AtomIJNS4_23SM100_MMA_TF32_2x1SM_SSISI_SI_fLi128ELi256ELNS4_4UMMA5MajorE0ELSO_0ELNSN_7ScaleInE0ELSP_0EEEEEENS4_6LayoutINS5_IJSC_SC_SC_EEENS5_IJNSA_ILi0EEESU_SU_EEEEENS5_IJNS4_10UnderscoreESX_SX_EEEEENS4_28SM100_TMA_2SM_LOAD_MULTICASTENS4_14ComposedLayoutINS4_7SwizzleILi3ELi4ELi3EEENS4_18smem_ptr_flag_bitsILi32EEENSS_INS5_IJNSA_ILi8EEENSA_ILi32EEEEEENS5_IJS17_SC_EEEEEEEvNS4_8identityENS4_18SM100_TMA_2SM_LOADES1B_vS1C_EENS_8epilogue10collective18CollectiveEpilogueINS1F_23Sm100TmaWarpSpecializedILi4ELi2ELi16ELb1ELb0EEEJNS5_IJNSA_ILi64EEESG_SF_EEENS5_IJNSS_IS1K_SC_EENSS_INS5_IJNSA_ILi16EEESB_EEENS5_IJSC_SF_EEEEEEEESI_SJ_SI_SJ_NS1F_6fusion15FusionCallbacksIS1J_NS1S_17LinearCombinationISI_fSI_fLNS_15FloatRoundStyleE2EEES1L_S1R_JEEENS4_5SM1004TMEM4LOAD26SM100_TMEM_LOAD_32dp32b16xENS4_13SM90_TMA_LOADENS11_INS12_ILi2ELi4ELi3EEES15_NSS_INS5_IJS16_S1N_EEENS5_IJS1N_SC_EEEEEEENS4_39AutoVectorizingCopyWithAssumedAlignmentILi128EEENS4_14SM90_TMA_STOREES27_S29_S29_EEEvvEEEEvNT_6ParamsE)
        /*0038*/ 	.word	0x00000000


	//----- nvinfo : EIATTR_MIN_STACK_SIZE
	.align		4
.L_27:
        /*003c*/ 	.byte	0x04, 0x12
        /*003e*/ 	.short	(.L_29 - .L_28)
	.align		4
.L_28:
        /*0040*/ 	.word	index@(_ZN7cutlass13device_kernelINS_4gemm6kernel13GemmUniversalIN4cute5tupleIJiiiiEEENS1_10collective13CollectiveMmaINS1_35MainloopSm100TmaUmmaWarpSpecializedILi2ELi2ELi4ENS5_IJNS4_1CILi2EEESB_NSA_ILi1EEEEEEEENS5_IJNSA_ILi128EEENSA_ILi256EEESF_EEENS_10tfloat32_tENS5_IJlSC_lEEESI_SJ_NS4_8TiledMMAINS4_8MMA_AtomIJNS4_23SM100_MMA_TF32_2x1SM_SSISI_SI_fLi128ELi256ELNS4_4UMMA5MajorE0ELSO_0ELNSN_7ScaleInE0ELSP_0EEEEEENS4_6LayoutINS5_IJSC_SC_SC_EEENS5_IJNSA_ILi0EEESU_SU_EEEEENS5_IJNS4_10UnderscoreESX_SX_EEEEENS4_28SM100_TMA_2SM_LOAD_MULTICASTENS4_14ComposedLayoutINS4_7SwizzleILi3ELi4ELi3EEENS4_18smem_ptr_flag_bitsILi32EEENSS_INS5_IJNSA_ILi8EEENSA_ILi32EEEEEENS5_IJS17_SC_EEEEEEEvNS4_8identityENS4_18SM100_TMA_2SM_LOADES1B_vS1C_EENS_8epilogue10collective18CollectiveEpilogueINS1F_23Sm100TmaWarpSpecializedILi4ELi2ELi16ELb1ELb0EEEJNS5_IJNSA_ILi64EEESG_SF_EEENS5_IJNSS_IS1K_SC_EENSS_INS5_IJNSA_ILi16EEESB_EEENS5_IJSC_SF_EEEEEEEESI_SJ_SI_SJ_NS1F_6fusion15FusionCallbacksIS1J_NS1S_17LinearCombinationISI_fSI_fLNS_15FloatRoundStyleE2EEES1L_S1R_JEEENS4_5SM1004TMEM4LOAD26SM100_TMEM_LOAD_32dp32b16xENS4_13SM90_TMA_LOADENS11_INS12_ILi2ELi4ELi3EEES15_NSS_INS5_IJS16_S1N_EEENS5_IJS1N_SC_EEEEEEENS4_39AutoVectorizingCopyWithAssumedAlignmentILi128EEENS4_14SM90_TMA_STOREES27_S29_S29_EEEvvEEEEvNT_6ParamsE)
        /*0044*/ 	.word	0x00000000
.L_29:


//--------------------- .nv.compat                --------------------------
	.section	.nv.compat,"",@"SHT_CUDA_COMPAT_INFO"
	.align	4
        /*0000*/ 	.byte	0x02, 0x09, 0x01, 0x00, 0x02, 0x02, 0x02, 0x00, 0x02, 0x05, 0x05, 0x00, 0x03, 0x07, 0x01, 0x01
        /*0010*/ 	.byte	0x02, 0x03, 0x01, 0x00, 0x02, 0x06, 0x01, 0x00, 0x04, 0x0b, 0x08, 0x00, 0x09, 0x00, 0x00, 0x00
        /*0020*/ 	.byte	0x00, 0x00, 0x00, 0x00


//--------------------- .nv.info._ZN7cutlass13device_kernelINS_4gemm6kernel13GemmUniversalIN4cute5tupleIJiiiiEEENS1_10collective13CollectiveMmaINS1_35MainloopSm100TmaUmmaWarpSpecializedILi2ELi2ELi4ENS5_IJNS4_1CILi2EEESB_NSA_ILi1EEEEEEEENS5_IJNSA_ILi128EEENSA_ILi256EEESF_EEENS_10tfloat32_tENS5_IJlSC_lEEESI_SJ_NS4_8TiledMMAINS4_8MMA_AtomIJNS4_23SM100_MMA_TF32_2x1SM_SSISI_SI_fLi128ELi256ELNS4_4UMMA5MajorE0ELSO_0ELNSN_7ScaleInE0ELSP_0EEEEEENS4_6LayoutINS5_IJSC_SC_SC_EEENS5_IJNSA_ILi0EEESU_SU_EEEEENS5_IJNS4_10UnderscoreESX_SX_EEEEENS4_28SM100_TMA_2SM_LOAD_MULTICASTENS4_14ComposedLayoutINS4_7SwizzleILi3ELi4ELi3EEENS4_18smem_ptr_flag_bitsILi32EEENSS_INS5_IJNSA_ILi8EEENSA_ILi32EEEEEENS5_IJS17_SC_EEEEEEEvNS4_8identityENS4_18SM100_TMA_2SM_LOADES1B_vS1C_EENS_8epilogue10collective18CollectiveEpilogueINS1F_23Sm100TmaWarpSpecializedILi4ELi2ELi16ELb1ELb0EEEJNS5_IJNSA_ILi64EEESG_SF_EEENS5_IJNSS_IS1K_SC_EENSS_INS5_IJNSA_ILi16EEESB_EEENS5_IJSC_SF_EEEEEEEESI_SJ_SI_SJ_NS1F_6fusion15FusionCallbacksIS1J_NS1S_17LinearCombinationISI_fSI_fLNS_15FloatRoundStyleE2EEES1L_S1R_JEEENS4_5SM1004TMEM4LOAD26SM100_TMEM_LOAD_32dp32b16xENS4_13SM90_TMA_LOADENS11_INS12_ILi2ELi4ELi3EEES15_NSS_INS5_IJS16_S1N_EEENS5_IJS1N_SC_EEEEEEENS4_39AutoVectorizingCopyWithAssumedAlignmentILi128EEENS4_14SM90_TMA_STOREES27_S29_S29_EEEvvEEEEvNT_6ParamsE --------------------------
	.section	.nv.info._ZN7cutlass13device_kernelINS_4gemm6kernel13GemmUniversalIN4cute5tupleIJiiiiEEENS1_10collective13CollectiveMmaINS1_35MainloopSm100TmaUmmaWarpSpecializedILi2ELi2ELi4ENS5_IJNS4_1CILi2EEESB_NSA_ILi1EEEEEEEENS5_IJNSA_ILi128EEENSA_ILi256EEESF_EEENS_10tfloat32_tENS5_IJlSC_lEEESI_SJ_NS4_8TiledMMAINS4_8MMA_AtomIJNS4_23SM100_MMA_TF32_2x1SM_SSISI_SI_fLi128ELi256ELNS4_4UMMA5MajorE0ELSO_0ELNSN_7ScaleInE0ELSP_0EEEEEENS4_6LayoutINS5_IJSC_SC_SC_EEENS5_IJNSA_ILi0EEESU_SU_EEEEENS5_IJNS4_10UnderscoreESX_SX_EEEEENS4_28SM100_TMA_2SM_LOAD_MULTICASTENS4_14ComposedLayoutINS4_7SwizzleILi3ELi4ELi3EEENS4_18smem_ptr_flag_bitsILi32EEENSS_INS5_IJNSA_ILi8EEENSA_ILi32EEEEEENS5_IJS17_SC_EEEEEEEvNS4_8identityENS4_18SM100_TMA_2SM_LOADES1B_vS1C_EENS_8epilogue10collective18CollectiveEpilogueINS1F_23Sm100TmaWarpSpecializedILi4ELi2ELi16ELb1ELb0EEEJNS5_IJNSA_ILi64EEESG_SF_EEENS5_IJNSS_IS1K_SC_EENSS_INS5_IJNSA_ILi16EEESB_EEENS5_IJSC_SF_EEEEEEEESI_SJ_SI_SJ_NS1F_6fusion15FusionCallbacksIS1J_NS1S_17LinearCombinationISI_fSI_fLNS_15FloatRoundStyleE2EEES1L_S1R_JEEENS4_5SM1004TMEM4LOAD26SM100_TMEM_LOAD_32dp32b16xENS4_13SM90_TMA_LOADENS11_INS12_ILi2ELi4ELi3EEES15_NSS_INS5_IJS16_S1N_EEENS5_IJS1N_SC_EEEEEEENS4_39AutoVectorizingCopyWithAssumedAlignmentILi128EEENS4_14SM90_TMA_STOREES27_S29_S29_EEEvvEEEEvNT_6ParamsE,"",@"SHT_CUDA_INFO"
	.sectionflags	@""
	.align	4


	//----- nvinfo : EIATTR_CUDA_API_VERSION
	.align		4
        /*0000*/ 	.byte	0x04, 0x37
        /*0002*/ 	.short	(.L_31 - .L_30)
.L_30:
        /*0004*/ 	.word	0x00000082


	//----- nvinfo : EIATTR_KPARAM_INFO
	.align		4
.L_31:
        /*0008*/ 	.byte	0x04, 0x17
        /*000a*/ 	.short	(.L_33 - .L_32)
.L_32:
        /*000c*/ 	.word	0x00000000
        /*0010*/ 	.short	0x0000
        /*0012*/ 	.short	0x0000
        /*0014*/ 	.byte	0x00, 0xf0, 0x01, 0x20


	//----- nvinfo : EIATTR_AT_ENTRY_FRAGMENTS
	.align		4
.L_33:
        /*0018*/ 	.byte	0x04, 0x4f
        /*001a*/ 	.short	(.L_35 - .L_34)


	//   ....[0]....
.L_34:
        /*001c*/ 	.word	0x00000007


	//----- nvinfo : EIATTR_RESERVED_SMEM_USED
	.align		4
.L_35:
        /*0020*/ 	.byte	0x01, 0x41
	.zero		2


	//----- nvinfo : EIATTR_SPARSE_MMA_MASK
	.align		4
        /*0024*/ 	.byte	0x03, 0x50
        /*0026*/ 	.short	0x0000


	//----- nvinfo : EIATTR_TCGEN05_2CTA_USED
	.align		4
        /*0028*/ 	.byte	0x01, 0x52
	.zero		2


	//----- nvinfo : EIATTR_MAXREG_COUNT
	.align		4
        /*002c*/ 	.byte	0x03, 0x1b
        /*002e*/ 	.short	0x00ff


	//----- nvinfo : EIATTR_NUM_BARRIERS
	.align		4
        /*0030*/ 	.byte	0x02, 0x4c
        /*0032*/ 	.byte	0x07
	.zero		1


	//----- nvinfo : EIATTR_EXTERNS
	.align		4
        /*0034*/ 	.byte	0x04, 0x0f
        /*0036*/ 	.short	(.L_37 - .L_36)


	//   ....[0]....
	.align		4
.L_36:
        /*0038*/ 	.word	index@(__assertfail)


	//----- nvinfo : EIATTR_MERCURY_ISA_VERSION
	.align		4
.L_37:
        /*003c*/ 	.byte	0x03, 0x5f
        /*003e*/ 	.short	0x0101


	//----- nvinfo : EIATTR_INT_WARP_WIDE_INSTR_OFFSETS
	.align		4
        /*0040*/ 	.byte	0x04, 0x31
        /*0042*/ 	.short	(.L_39 - .L_38)


	//   ....[0]....
.L_38:
        /*0044*/ 	.word	0x00000d60


	//   ....[1]....
        /*0048*/ 	.word	0x00000e00


	//   ....[2]....
        /*004c*/ 	.word	0x00004c90


	//   ....[3]....
        /*0050*/ 	.word	0x00004cc0


	//   ....[4]....
        /*0054*/ 	.word	0x00004ce0


	//   ....[5]....
        /*0058*/ 	.word	0x00005810


	//   ....[6]....
        /*005c*/ 	.word	0x000058a0


	//   ....[7]....
        /*0060*/ 	.word	0x00005960


	//   ....[8]....
        /*0064*/ 	.word	0x000059d0


	//   ....[9]....
        /*0068*/ 	.word	0x00005a80


	//   ....[10]....
        /*006c*/ 	.word	0x00005b40


	//   ....[11]....
        /*0070*/ 	.word	0x00005bb0


	//   ....[12]....
        /*0074*/ 	.word	0x00005c60


	//   ....[13]....
        /*0078*/ 	.word	0x00005d20


	//   ....[14]....
        /*007c*/ 	.word	0x00005d90


	//   ....[15]....
        /*0080*/ 	.word	0x00005e40


	//   ....[16]....
        /*0084*/ 	.word	0x00005f10


	//   ....[17]....
        /*0088*/ 	.word	0x00005f80


	//   ....[18]....
        /*008c*/ 	.word	0x00006040


	//   ....[19]....
        /*0090*/ 	.word	0x000060f0


	//   ....[20]....
        /*0094*/ 	.word	0x00006160


	//   ....[21]....
        /*0098*/ 	.word	0x00006220


	//   ....[22]....
        /*009c*/ 	.word	0x000062d0


	//   ....[23]....
        /*00a0*/ 	.word	0x00006340


	//   ....[24]....
        /*00a4*/ 	.word	0x00006400


	//   ....[25]....
        /*00a8*/ 	.word	0x000064a0


	//   ....[26]....
        /*00ac*/ 	.word	0x00006530


	//   ....[27]....
        /*00b0*/ 	.word	0x00006600


	//   ....[28]....
        /*00b4*/ 	.word	0x00006700


	//----- nvinfo : EIATTR_COOP_GROUP_MASK_REGIDS
	.align		4
.L_39:
        /*00b8*/ 	.byte	0x04, 0x29
        /*00ba*/ 	.short	(.L_41 - .L_40)


	//   ....[0]....
.L_40:
        /*00bc*/ 	.word	0xffffffff


	//   ....[1]....
        /*00c0*/ 	.word	0xffffffff


	//   ....[2]....
        /*00c4*/ 	.word	0xffffffff


	//   ....[3]....
        /*00c8*/ 	.word	0xffffffff


	//   ....[4]....
        /*00cc*/ 	.word	0xffffffff


	//   ....[5]....
        /*00d0*/ 	.word	0xffffffff


	//   ....[6]....
        /*00d4*/ 	.word	0xffffffff


	//   ....[7]....
        /*00d8*/ 	.word	0xffffffff


	//   ....[8]....
        /*00dc*/ 	.word	0xffffffff


	//   ....[9]....
        /*00e0*/ 	.word	0xffffffff


	//   ....[10]....
        /*00e4*/ 	.word	0xffffffff


	//   ....[11]....
        /*00e8*/ 	.word	0xffffffff


	//   ....[12]....
        /*00ec*/ 	.word	0xffffffff


	//   ....[13]....
        /*00f0*/ 	.word	0xffffffff


	//----- nvinfo : EIATTR_COOP_GROUP_INSTR_OFFSETS
	.align		4
.L_41:
        /*00f4*/ 	.byte	0x04, 0x28
        /*00f6*/ 	.short	(.L_43 - .L_42)


	//   ....[0]....
.L_42:
        /*00f8*/ 	.word	0x000000c0


	//   ....[1]....
        /*00fc*/ 	.word	0x00000540


	//   ....[2]....
        /*0100*/ 	.word	0x000006d0


	//   ....[3]....
        /*0104*/ 	.word	0x00000860


	//   ....[4]....
        /*0108*/ 	.word	0x00000950


	//   ....[5]....
        /*010c*/ 	.word	0x00000ab0


	//   ....[6]....
        /*0110*/ 	.word	0x00000c40


	//   ....[7]....
        /*0114*/ 	.word	0x00000e80


	//   ....[8]....
        /*0118*/ 	.word	0x000026f0


	//   ....[9]....
        /*011c*/ 	.word	0x000034a0


	//   ....[10]....
        /*0120*/ 	.word	0x000039b0


	//   ....[11]....
        /*0124*/ 	.word	0x00003c60


	//   ....[12]....
        /*0128*/ 	.word	0x00004b80


	//   ....[13]....
        /*012c*/ 	.word	0x00004da0


	//----- nvinfo : EIATTR_VRC_CTA_INIT_COUNT
	.align		4
.L_43:
        /*0130*/ 	.byte	0x02, 0x4a
        /*0132*/ 	.byte	0x80
	.zero		1


	//----- nvinfo : EIATTR_SYSCALL_OFFSETS
	.align		4
        /*0134*/ 	.byte	0x04, 0x46
        /*0136*/ 	.short	(.L_45 - .L_44)


	//   ....[0]....
.L_44:
        /*0138*/ 	.word	0x000072d0


	//   ....[1]....
        /*013c*/ 	.word	0x000073c0


	//   ....[2]....
        /*0140*/ 	.word	0x00007b80


	//   ....[3]....
        /*0144*/ 	.word	0x00008540


	//   ....[4]....
        /*0148*/ 	.word	0x00008ee0


	//   ....[5]....
        /*014c*/ 	.word	0x000098d0


	//   ....[6]....
        /*0150*/ 	.word	0x0000a2c0


	//   ....[7]....
        /*0154*/ 	.word	0x0000acd0


	//   ....[8]....
        /*0158*/ 	.word	0x0000b6c0


	//   ....[9]....
        /*015c*/ 	.word	0x0000c060


	//----- nvinfo : EIATTR_MBARRIER_INSTR_OFFSETS
	.align		4
.L_45:
        /*0160*/ 	.byte	0x04, 0x39
        /*0162*/ 	.short	(.L_47 - .L_46)


	//   ....[0]....
.L_46:
        /*0164*/ 	.word	0x00000680
        /*0168*/ 	.word	0x000000ff
        /*016c*/ 	.word	0x00000000
        /*0170*/ 	.short	0x0100
        /*0172*/ 	.byte	0x04
	.zero		1


	//   ....[1]....
        /*0174*/ 	.word	0x00000690
        /*0178*/ 	.word	0x000000ff
        /*017c*/ 	.word	0x00000010
        /*0180*/ 	.short	0x0100
        /*0182*/ 	.byte	0x04
	.zero		1


	//   ....[2]....
        /*0184*/ 	.word	0x000006a0
        /*0188*/ 	.word	0x000000ff
        /*018c*/ 	.word	0x00000008
        /*0190*/ 	.short	0x0100
        /*0192*/ 	.byte	0x04
	.zero		1


	//   ....[3]....
        /*0194*/ 	.word	0x000006b0
        /*0198*/ 	.word	0x000000ff
        /*019c*/ 	.word	0x00000018
        /*01a0*/ 	.short	0x0100
        /*01a2*/ 	.byte	0x04
	.zero		1


	//   ....[4]....
        /*01a4*/ 	.word	0x000007d0
        /*01a8*/ 	.word	0x000000ff
        /*01ac*/ 	.word	0x00000020
        /*01b0*/ 	.short	0x0100
        /*01b2*/ 	.byte	0x04
	.zero		1


	//   ....[5]....
        /*01b4*/ 	.word	0x000007e0
        /*01b8*/ 	.word	0x000000ff
        /*01bc*/ 	.word	0x00000040
        /*01c0*/ 	.short	0x0100
        /*01c2*/ 	.byte	0x04
	.zero		1


	//   ....[6]....
        /*01c4*/ 	.word	0x000007f0
        /*01c8*/ 	.word	0x000000ff
        /*01cc*/ 	.word	0x00000028
        /*01d0*/ 	.short	0x0100
        /*01d2*/ 	.byte	0x04
	.zero		1


	//   ....[7]....
        /*01d4*/ 	.word	0x00000800
        /*01d8*/ 	.word	0x000000ff
        /*01dc*/ 	.word	0x00000048
        /*01e0*/ 	.short	0x0100
        /*01e2*/ 	.byte	0x04
	.zero		1


	//   ....[8]....
        /*01e4*/ 	.word	0x00000810
        /*01e8*/ 	.word	0x000000ff
        /*01ec*/ 	.word	0x00000030
        /*01f0*/ 	.short	0x0100
        /*01f2*/ 	.byte	0x04
	.zero		1


	//   ....[9]....
        /*01f4*/ 	.word	0x00000820
        /*01f8*/ 	.word	0x000000ff
        /*01fc*/ 	.word	0x00000050
        /*0200*/ 	.short	0x0100
        /*0202*/ 	.byte	0x04
	.zero		1


	//   ....[10]....
        /*0204*/ 	.word	0x00000830
        /*0208*/ 	.word	0x000000ff
        /*020c*/ 	.word	0x00000038
        /*0210*/ 	.short	0x0100
        /*0212*/ 	.byte	0x04
	.zero		1


	//   ....[11]....
        /*0214*/ 	.word	0x00000840
        /*0218*/ 	.word	0x000000ff
        /*021c*/ 	.word	0x00000058
        /*0220*/ 	.short	0x0100
        /*0222*/ 	.byte	0x04
	.zero		1


	//   ....[12]....
        /*0224*/ 	.word	0x00000920
        /*0228*/ 	.word	0x000000ff
        /*022c*/ 	.word	0x00000060
        /*0230*/ 	.short	0x0100
        /*0232*/ 	.byte	0x06
	.zero		1


	//   ....[13]....
        /*0234*/ 	.word	0x00000930
        /*0238*/ 	.word	0x000000ff
        /*023c*/ 	.word	0x00000068
        /*0240*/ 	.short	0x0100
        /*0242*/ 	.byte	0x06
	.zero		1


	//   ....[14]....
        /*0244*/ 	.word	0x00000a60
        /*0248*/ 	.word	0x000000ff
        /*024c*/ 	.word	0x00000070
        /*0250*/ 	.short	0x0100
        /*0252*/ 	.byte	0x06
	.zero		1


	//   ....[15]....
        /*0254*/ 	.word	0x00000a70
        /*0258*/ 	.word	0x000000ff
        /*025c*/ 	.word	0x00000080
        /*0260*/ 	.short	0x0100
        /*0262*/ 	.byte	0x06
	.zero		1


	//   ....[16]....
        /*0264*/ 	.word	0x00000a80
        /*0268*/ 	.word	0x000000ff
        /*026c*/ 	.word	0x00000078
        /*0270*/ 	.short	0x0100
        /*0272*/ 	.byte	0x06
	.zero		1


	//   ....[17]....
        /*0274*/ 	.word	0x00000a90
        /*0278*/ 	.word	0x000000ff
        /*027c*/ 	.word	0x00000088
        /*0280*/ 	.short	0x0100
        /*0282*/ 	.byte	0x06
	.zero		1


	//   ....[18]....
        /*0284*/ 	.word	0x00000bb0
        /*0288*/ 	.word	0x000000ff
        /*028c*/ 	.word	0x00000090
        /*0290*/ 	.short	0x0100
        /*0292*/ 	.byte	0x04
	.zero		1


	//   ....[19]....
        /*0294*/ 	.word	0x00000bc0
        /*0298*/ 	.word	0x000000ff
        /*029c*/ 	.word	0x000000b0
        /*02a0*/ 	.short	0x0100
        /*02a2*/ 	.byte	0x04
	.zero		1


	//   ....[20]....
        /*02a4*/ 	.word	0x00000bd0
        /*02a8*/ 	.word	0x000000ff
        /*02ac*/ 	.word	0x00000098
        /*02b0*/ 	.short	0x0100
        /*02b2*/ 	.byte	0x04
	.zero		1


	//   ....[21]....
        /*02b4*/ 	.word	0x00000be0
        /*02b8*/ 	.word	0x000000ff
        /*02bc*/ 	.word	0x000000b8
        /*02c0*/ 	.short	0x0100
        /*02c2*/ 	.byte	0x04
	.zero		1


	//   ....[22]....
        /*02c4*/ 	.word	0x00000bf0
        /*02c8*/ 	.word	0x000000ff
        /*02cc*/ 	.word	0x000000a0
        /*02d0*/ 	.short	0x0100
        /*02d2*/ 	.byte	0x04
	.zero		1


	//   ....[23]....
        /*02d4*/ 	.word	0x00000c00
        /*02d8*/ 	.word	0x000000ff
        /*02dc*/ 	.word	0x000000c0
        /*02e0*/ 	.short	0x0100
        /*02e2*/ 	.byte	0x04
	.zero		1


	//   ....[24]....
        /*02e4*/ 	.word	0x00000c10
        /*02e8*/ 	.word	0x000000ff
        /*02ec*/ 	.word	0x000000a8
        /*02f0*/ 	.short	0x0100
        /*02f2*/ 	.byte	0x04
	.zero		1


	//   ....[25]....
        /*02f4*/ 	.word	0x00000c20
        /*02f8*/ 	.word	0x000000ff
        /*02fc*/ 	.word	0x000000c8
        /*0300*/ 	.short	0x0100
        /*0302*/ 	.byte	0x04
	.zero		1


	//   ....[26]....
        /*0304*/ 	.word	0x00000d10
        /*0308*/ 	.word	0x000000ff
        /*030c*/ 	.word	0x000000d0
        /*0310*/ 	.short	0x0100
        /*0312*/ 	.byte	0x04
	.zero		1


	//   ....[27]....
        /*0314*/ 	.word	0x00000d20
        /*0318*/ 	.word	0x000000ff
        /*031c*/ 	.word	0x000000e0
        /*0320*/ 	.short	0x0100
        /*0322*/ 	.byte	0x04
	.zero		1


	//   ....[28]....
        /*0324*/ 	.word	0x00000d30
        /*0328*/ 	.word	0x000000ff
        /*032c*/ 	.word	0x000000d8
        /*0330*/ 	.short	0x0100
        /*0332*/ 	.byte	0x04
	.zero		1


	//   ....[29]....
        /*0334*/ 	.word	0x00000d40
        /*0338*/ 	.word	0x000000ff
        /*033c*/ 	.word	0x000000e8
        /*0340*/ 	.short	0x0100
        /*0342*/ 	.byte	0x04
	.zero		1


	//   ....[30]....
        /*0344*/ 	.word	0x00000e40
        /*0348*/ 	.word	0x000000ff
        /*034c*/ 	.word	0x000000f0
        /*0350*/ 	.short	0x0100
        /*0352*/ 	.byte	0x06
	.zero		1


	//   ....[31]....
        /*0354*/ 	.word	0x00001a50
        /*0358*/ 	.word	0x00000000
        /*035c*/ 	.word	0x000000e0
        /*0360*/ 	.short	0x010a
        /*0362*/ 	.byte	0xff
	.zero		1


	//   ....[32]....
        /*0364*/ 	.word	0x00001a80
        /*0368*/ 	.word	0x00000000
        /*036c*/ 	.word	0x000000d0
        /*0370*/ 	.short	0x0101
        /*0372*/ 	.byte	0xff
	.zero		1


	//   ....[33]....
        /*0374*/ 	.word	0x00001b40
        /*0378*/ 	.word	0x000000ff
        /*037c*/ 	.word	0x00000010
        /*0380*/ 	.short	0x010a
        /*0382*/ 	.byte	0x04
	.zero		1


	//   ....[34]....
        /*0384*/ 	.word	0x00001c10
        /*0388*/ 	.word	0x000000ff
        /*038c*/ 	.word	0x00000010
        /*0390*/ 	.short	0x010a
        /*0392*/ 	.byte	0x07
	.zero		1


	//   ....[35]....
        /*0394*/ 	.word	0x00001d70
        /*0398*/ 	.word	0x000000ff
        /*039c*/ 	.word	0x00000010
        /*03a0*/ 	.short	0x010a
        /*03a2*/ 	.byte	0x04
	.zero		1


	//   ....[36]....
        /*03a4*/ 	.word	0x00002140
        /*03a8*/ 	.word	0x000000ff
        /*03ac*/ 	.word	0x00000068
        /*03b0*/ 	.short	0x0101
        /*03b2*/ 	.byte	0x16
	.zero		1


	//   ....[37]....
        /*03b4*/ 	.word	0x00002160
        /*03b8*/ 	.word	0x000000ff
        /*03bc*/ 	.word	0x00000010
        /*03c0*/ 	.short	0x010a
        /*03c2*/ 	.byte	0x04
	.zero		1


	//   ....[38]....
        /*03c4*/ 	.word	0x000021e0
        /*03c8*/ 	.word	0x000000ff
        /*03cc*/ 	.word	0x00000010
        /*03d0*/ 	.short	0x010a
        /*03d2*/ 	.byte	0x07
	.zero		1


	//   ....[39]....
        /*03d4*/ 	.word	0x00002320
        /*03d8*/ 	.word	0x000000ff
        /*03dc*/ 	.word	0x00000010
        /*03e0*/ 	.short	0x010a
        /*03e2*/ 	.byte	0x04
	.zero		1


	//   ....[40]....
        /*03e4*/ 	.word	0x00002720
        /*03e8*/ 	.word	0x00000003
        /*03ec*/ 	.word	0x00000070
        /*03f0*/ 	.short	0x010a
        /*03f2*/ 	.byte	0xff
	.zero		1


	//   ....[41]....
        /*03f4*/ 	.word	0x00002870
        /*03f8*/ 	.word	0x00000000
        /*03fc*/ 	.word	0x00000000
        /*0400*/ 	.short	0x0101
        /*0402*/ 	.byte	0xff
	.zero		1


	//   ....[42]....
        /*0404*/ 	.word	0x00002e30
        /*0408*/ 	.word	0x000000ff
        /*040c*/ 	.word	0x00000000
        /*0410*/ 	.short	0x010a
        /*0412*/ 	.byte	0x04
	.zero		1


	//   ....[43]....
        /*0414*/ 	.word	0x00002ed0
        /*0418*/ 	.word	0x00000000
        /*041c*/ 	.word	0x00000000
        /*0420*/ 	.short	0x010a
        /*0422*/ 	.byte	0xff
	.zero		1


	//   ....[44]....
        /*0424*/ 	.word	0x00003000
        /*0428*/ 	.word	0x00000000
        /*042c*/ 	.word	0x000000d0
        /*0430*/ 	.short	0x010a
        /*0432*/ 	.byte	0xff
	.zero		1


	//   ....[45]....
        /*0434*/ 	.word	0x00003070
        /*0438*/ 	.word	0x00000000
        /*043c*/ 	.word	0x00000000
        /*0440*/ 	.short	0x0101
        /*0442*/ 	.byte	0xff
	.zero		1


	//   ....[46]....
        /*0444*/ 	.word	0x00003090
        /*0448*/ 	.word	0x000000ff
        /*044c*/ 	.word	0x00000080
        /*0450*/ 	.short	0x010a
        /*0452*/ 	.byte	0x04
	.zero		1


	//   ....[47]....
        /*0454*/ 	.word	0x000031b0
        /*0458*/ 	.word	0x00000000
        /*045c*/ 	.word	0x00000070
        /*0460*/ 	.short	0x010a
        /*0462*/ 	.byte	0xff
	.zero		1


	//   ....[48]....
        /*0464*/ 	.word	0x000032b0
        /*0468*/ 	.word	0x00000000
        /*046c*/ 	.word	0x00000000
        /*0470*/ 	.short	0x0101
        /*0472*/ 	.byte	0xff
	.zero		1


	//   ....[49]....
        /*0474*/ 	.word	0x00003340
        /*0478*/ 	.word	0x000000ff
        /*047c*/ 	.word	0x00000080
        /*0480*/ 	.short	0x0106
        /*0482*/ 	.byte	0x04
	.zero		1


	//   ....[50]....
        /*0484*/ 	.word	0x00003360
        /*0488*/ 	.word	0x000000ff
        /*048c*/ 	.word	0x00000080
        /*0490*/ 	.short	0x010a
        /*0492*/ 	.byte	0x04
	.zero		1


	//   ....[51]....
        /*0494*/ 	.word	0x000033f0
        /*0498*/ 	.word	0x000000ff
        /*049c*/ 	.word	0x00000080
        /*04a0*/ 	.short	0x0106
        /*04a2*/ 	.byte	0x07
	.zero		1


	//   ....[52]....
        /*04a4*/ 	.word	0x00003430
        /*04a8*/ 	.word	0x00000000
        /*04ac*/ 	.word	0x00000080
        /*04b0*/ 	.short	0x010a
        /*04b2*/ 	.byte	0xff
	.zero		1


	//   ....[53]....
        /*04b4*/ 	.word	0x00003690
        /*04b8*/ 	.word	0x000000ff
        /*04bc*/ 	.word	0x00000008
        /*04c0*/ 	.short	0x010a
        /*04c2*/ 	.byte	0x05
	.zero		1


	//   ....[54]....
        /*04c4*/ 	.word	0x000036b0
        /*04c8*/ 	.word	0x000000ff
        /*04cc*/ 	.word	0x00000008
        /*04d0*/ 	.short	0x010a
        /*04d2*/ 	.byte	0x05
	.zero		1


	//   ....[55]....
        /*04d4*/ 	.word	0x00003850
        /*04d8*/ 	.word	0x000000ff
        /*04dc*/ 	.word	0x00000008
        /*04e0*/ 	.short	0x010a
        /*04e2*/ 	.byte	0x05
	.zero		1


	//   ....[56]....
        /*04e4*/ 	.word	0x00003870
        /*04e8*/ 	.word	0x000000ff
        /*04ec*/ 	.word	0x00000008
        /*04f0*/ 	.short	0x010a
        /*04f2*/ 	.byte	0x05
	.zero		1


	//   ....[57]....
        /*04f4*/ 	.word	0x00003940
        /*04f8*/ 	.word	0x000000ff
        /*04fc*/ 	.word	0x00000000
        /*0500*/ 	.short	0x0101
        /*0502*/ 	.byte	0x04
	.zero		1


	//   ....[58]....
        /*0504*/ 	.word	0x00003d00
        /*0508*/ 	.word	0x00000003
        /*050c*/ 	.word	0x00000070
        /*0510*/ 	.short	0x010a
        /*0512*/ 	.byte	0xff
	.zero		1


	//   ....[59]....
        /*0514*/ 	.word	0x00003dc0
        /*0518*/ 	.word	0x00000003
        /*051c*/ 	.word	0x00000000
        /*0520*/ 	.short	0x0101
        /*0522*/ 	.byte	0xff
	.zero		1


	//   ....[60]....
        /*0524*/ 	.word	0x00003eb0
        /*0528*/ 	.word	0x000000ff
        /*052c*/ 	.word	0x00000000
        /*0530*/ 	.short	0x010a
        /*0532*/ 	.byte	0x04
	.zero		1


	//   ....[61]....
        /*0534*/ 	.word	0x00003ec0
        /*0538*/ 	.word	0x000000ff
        /*053c*/ 	.word	0x000000b0
        /*0540*/ 	.short	0x010a
        /*0542*/ 	.byte	0x07
	.zero		1


	//   ....[62]....
        /*0544*/ 	.word	0x00003f80
        /*0548*/ 	.word	0x000000ff
        /*054c*/ 	.word	0x00000000
        /*0550*/ 	.short	0x010a
        /*0552*/ 	.byte	0x05
	.zero		1


	//   ....[63]....
        /*0554*/ 	.word	0x000040d0
        /*0558*/ 	.word	0x000000ff
        /*055c*/ 	.word	0x00000000
        /*0560*/ 	.short	0x010a
        /*0562*/ 	.byte	0x07
	.zero		1


	//   ....[64]....
        /*0564*/ 	.word	0x00004840
        /*0568*/ 	.word	0x000000ff
        /*056c*/ 	.word	0x00000000
        /*0570*/ 	.short	0x010a
        /*0572*/ 	.byte	0x04
	.zero		1


	//   ....[65]....
        /*0574*/ 	.word	0x000048e0
        /*0578*/ 	.word	0x000000ff
        /*057c*/ 	.word	0x00000000
        /*0580*/ 	.short	0x010a
        /*0582*/ 	.byte	0x05
	.zero		1


	//   ....[66]....
        /*0584*/ 	.word	0x00004970
        /*0588*/ 	.word	0x000000ff
        /*058c*/ 	.word	0x00000000
        /*0590*/ 	.short	0x010a
        /*0592*/ 	.byte	0x05
	.zero		1


	//   ....[67]....
        /*0594*/ 	.word	0x00004a10
        /*0598*/ 	.word	0x00000002
        /*059c*/ 	.word	0x00000000
        /*05a0*/ 	.short	0x010a
        /*05a2*/ 	.byte	0xff
	.zero		1


	//   ....[68]....
        /*05a4*/ 	.word	0x00004a50
        /*05a8*/ 	.word	0x00000002
        /*05ac*/ 	.word	0x00000000
        /*05b0*/ 	.short	0x010a
        /*05b2*/ 	.byte	0xff
	.zero		1


	//   ....[69]....
        /*05b4*/ 	.word	0x00004ad0
        /*05b8*/ 	.word	0x000000ff
        /*05bc*/ 	.word	0x00000000
        /*05c0*/ 	.short	0x0101
        /*05c2*/ 	.byte	0x04
	.zero		1


	//   ....[70]....
        /*05c4*/ 	.word	0x00004b10
        /*05c8*/ 	.word	0x000000ff
        /*05cc*/ 	.word	0x000000f0
        /*05d0*/ 	.short	0x010a
        /*05d2*/ 	.byte	0x3e
	.zero		1


	//   ....[71]....
        /*05d4*/ 	.word	0x00004b70
        /*05d8*/ 	.word	0x000000ff
        /*05dc*/ 	.word	0x00000000
        /*05e0*/ 	.short	0x0101
        /*05e2*/ 	.byte	0x04
	.zero		1


	//   ....[72]....
        /*05e4*/ 	.word	0x00005000
        /*05e8*/ 	.word	0x0000000c
        /*05ec*/ 	.word	0x00000070
        /*05f0*/ 	.short	0x010a
        /*05f2*/ 	.byte	0xff
	.zero		1


	//   ....[73]....
        /*05f4*/ 	.word	0x00005170
        /*05f8*/ 	.word	0x00000000
        /*05fc*/ 	.word	0x00000000
        /*0600*/ 	.short	0x0101
        /*0602*/ 	.byte	0xff
	.zero		1


	//   ....[74]....
        /*0604*/ 	.word	0x00005610
        /*0608*/ 	.word	0x000000ff
        /*060c*/ 	.word	0x00000068
        /*0610*/ 	.short	0x010a
        /*0612*/ 	.byte	0x15
	.zero		1


	//   ....[75]....
        /*0614*/ 	.word	0x00005790
        /*0618*/ 	.word	0x000000ff
        /*061c*/ 	.word	0x00000040
        /*0620*/ 	.short	0x010a
        /*0622*/ 	.byte	0x15
	.zero		1


	//   ....[76]....
        /*0624*/ 	.word	0x00005980
        /*0628*/ 	.word	0x000000ff
        /*062c*/ 	.word	0x00000020
        /*0630*/ 	.short	0x010b
        /*0632*/ 	.byte	0x15
	.zero		1


	//   ....[77]....
        /*0634*/ 	.word	0x00005990
        /*0638*/ 	.word	0x000000ff
        /*063c*/ 	.word	0x00000000
        /*0640*/ 	.short	0x0101
        /*0642*/ 	.byte	0x06
	.zero		1


	//   ....[78]....
        /*0644*/ 	.word	0x000059a0
        /*0648*/ 	.word	0x000000ff
        /*064c*/ 	.word	0x00000048
        /*0650*/ 	.short	0x010a
        /*0652*/ 	.byte	0x15
	.zero		1


	//   ....[79]....
        /*0654*/ 	.word	0x00005b60
        /*0658*/ 	.word	0x000000ff
        /*065c*/ 	.word	0x00000028
        /*0660*/ 	.short	0x010b
        /*0662*/ 	.byte	0x15
	.zero		1


	//   ....[80]....
        /*0664*/ 	.word	0x00005b70
        /*0668*/ 	.word	0x000000ff
        /*066c*/ 	.word	0x00000000
        /*0670*/ 	.short	0x0101
        /*0672*/ 	.byte	0x07
	.zero		1


	//   ....[81]....
        /*0674*/ 	.word	0x00005b80
        /*0678*/ 	.word	0x000000ff
        /*067c*/ 	.word	0x00000050
        /*0680*/ 	.short	0x010a
        /*0682*/ 	.byte	0x15
	.zero		1


	//   ....[82]....
        /*0684*/ 	.word	0x00005d40
        /*0688*/ 	.word	0x000000ff
        /*068c*/ 	.word	0x00000030
        /*0690*/ 	.short	0x010b
        /*0692*/ 	.byte	0x15
	.zero		1


	//   ....[83]....
        /*0694*/ 	.word	0x00005d50
        /*0698*/ 	.word	0x000000ff
        /*069c*/ 	.word	0x00000000
        /*06a0*/ 	.short	0x0101
        /*06a2*/ 	.byte	0x1d
	.zero		1


	//   ....[84]....
        /*06a4*/ 	.word	0x00005d60
        /*06a8*/ 	.word	0x000000ff
        /*06ac*/ 	.word	0x00000058
        /*06b0*/ 	.short	0x010a
        /*06b2*/ 	.byte	0x15
	.zero		1


	//   ....[85]....
        /*06b4*/ 	.word	0x00005f30
        /*06b8*/ 	.word	0x000000ff
        /*06bc*/ 	.word	0x00000038
        /*06c0*/ 	.short	0x010b
        /*06c2*/ 	.byte	0x15
	.zero		1


	//   ....[86]....
        /*06c4*/ 	.word	0x00005f40
        /*06c8*/ 	.word	0x000000ff
        /*06cc*/ 	.word	0x00000000
        /*06d0*/ 	.short	0x0101
        /*06d2*/ 	.byte	0x1e
	.zero		1


	//   ....[87]....
        /*06d4*/ 	.word	0x00005f50
        /*06d8*/ 	.word	0x000000ff
        /*06dc*/ 	.word	0x00000040
        /*06e0*/ 	.short	0x010a
        /*06e2*/ 	.byte	0x15
	.zero		1


	//   ....[88]....
        /*06e4*/ 	.word	0x00006110
        /*06e8*/ 	.word	0x000000ff
        /*06ec*/ 	.word	0x00000020
        /*06f0*/ 	.short	0x010b
        /*06f2*/ 	.byte	0x15
	.zero		1


	//   ....[89]....
        /*06f4*/ 	.word	0x00006120
        /*06f8*/ 	.word	0x000000ff
        /*06fc*/ 	.word	0x00000000
        /*0700*/ 	.short	0x0101
        /*0702*/ 	.byte	0x06
	.zero		1


	//   ....[90]....
        /*0704*/ 	.word	0x00006130
        /*0708*/ 	.word	0x000000ff
        /*070c*/ 	.word	0x00000048
        /*0710*/ 	.short	0x010a
        /*0712*/ 	.byte	0x15
	.zero		1


	//   ....[91]....
        /*0714*/ 	.word	0x000062f0
        /*0718*/ 	.word	0x000000ff
        /*071c*/ 	.word	0x00000028
        /*0720*/ 	.short	0x010b
        /*0722*/ 	.byte	0x15
	.zero		1


	//   ....[92]....
        /*0724*/ 	.word	0x00006300
        /*0728*/ 	.word	0x000000ff
        /*072c*/ 	.word	0x00000000
        /*0730*/ 	.short	0x0101
        /*0732*/ 	.byte	0x07
	.zero		1


	//   ....[93]....
        /*0734*/ 	.word	0x00006310
        /*0738*/ 	.word	0x000000ff
        /*073c*/ 	.word	0x00000050
        /*0740*/ 	.short	0x010a
        /*0742*/ 	.byte	0x15
	.zero		1


	//   ....[94]....
        /*0744*/ 	.word	0x000064c0
        /*0748*/ 	.word	0x000000ff
        /*074c*/ 	.word	0x00000030
        /*0750*/ 	.short	0x010b
        /*0752*/ 	.byte	0x15
	.zero		1


	//   ....[95]....
        /*0754*/ 	.word	0x000064d0
        /*0758*/ 	.word	0x000000ff
        /*075c*/ 	.word	0x00000000
        /*0760*/ 	.short	0x0101
        /*0762*/ 	.byte	0x1d
	.zero		1


	//   ....[96]....
        /*0764*/ 	.word	0x000064e0
        /*0768*/ 	.word	0x000000ff
        /*076c*/ 	.word	0x00000058
        /*0770*/ 	.short	0x010a
        /*0772*/ 	.byte	0x15
	.zero		1


	//   ....[97]....
        /*0774*/ 	.word	0x00006720
        /*0778*/ 	.word	0x000000ff
        /*077c*/ 	.word	0x00000038
        /*0780*/ 	.short	0x010b
        /*0782*/ 	.byte	0x15
	.zero		1


	//   ....[98]....
        /*0784*/ 	.word	0x00006730
        /*0788*/ 	.word	0x000000ff
        /*078c*/ 	.word	0x00000000
        /*0790*/ 	.short	0x0101
        /*0792*/ 	.byte	0x1e
	.zero		1


	//   ....[99]....
        /*0794*/ 	.word	0x00006760
        /*0798*/ 	.word	0x000000ff
        /*079c*/ 	.word	0x00000040
        /*07a0*/ 	.short	0x010a
        /*07a2*/ 	.byte	0x15
	.zero		1


	//   ....[100]....
        /*07a4*/ 	.word	0x00006780
        /*07a8*/ 	.word	0x000000ff
        /*07ac*/ 	.word	0x00000048
        /*07b0*/ 	.short	0x010a
        /*07b2*/ 	.byte	0x15
	.zero		1


	//   ....[101]....
        /*07b4*/ 	.word	0x000067a0
        /*07b8*/ 	.word	0x000000ff
        /*07bc*/ 	.word	0x00000050
        /*07c0*/ 	.short	0x010a
        /*07c2*/ 	.byte	0x15
	.zero		1


	//   ....[102]....
        /*07c4*/ 	.word	0x000067f0
        /*07c8*/ 	.word	0x00000002
        /*07cc*/ 	.word	0x00000058
        /*07d0*/ 	.short	0x010a
        /*07d2*/ 	.byte	0xff
	.zero		1


	//   ....[103]....
        /*07d4*/ 	.word	0x00006b60
        /*07d8*/ 	.word	0x00000003
        /*07dc*/ 	.word	0x00000070
        /*07e0*/ 	.short	0x010a
        /*07e2*/ 	.byte	0xff
	.zero		1


	//   ....[104]....
        /*07e4*/ 	.word	0x00006ce0
        /*07e8*/ 	.word	0x00000000
        /*07ec*/ 	.word	0x00000000
        /*07f0*/ 	.short	0x0101
        /*07f2*/ 	.byte	0xff
	.zero		1


	//   ....[105]....
        /*07f4*/ 	.word	0x00007850
        /*07f8*/ 	.word	0x000000ff
        /*07fc*/ 	.word	0x00000020
        /*0800*/ 	.short	0x010a
        /*0802*/ 	.byte	0x2b
	.zero		1


	//   ....[106]....
        /*0804*/ 	.word	0x00007880
        /*0808*/ 	.word	0x00000047
        /*080c*/ 	.word	0x00000090
        /*0810*/ 	.short	0x010a
        /*0812*/ 	.byte	0xff
	.zero		1


	//   ....[107]....
        /*0814*/ 	.word	0x00007970
        /*0818*/ 	.word	0x000000ff
        /*081c*/ 	.word	0x00000020
        /*0820*/ 	.short	0x010a
        /*0822*/ 	.byte	0x2b
	.zero		1


	//   ....[108]....
        /*0824*/ 	.word	0x00007a60
        /*0828*/ 	.word	0x00000047
        /*082c*/ 	.word	0x00000090
        /*0830*/ 	.short	0x010a
        /*0832*/ 	.byte	0xff
	.zero		1


	//   ....[109]....
        /*0834*/ 	.word	0x00008270
        /*0838*/ 	.word	0x00000000
        /*083c*/ 	.word	0x00000000
        /*0840*/ 	.short	0x0101
        /*0842*/ 	.byte	0xff
	.zero		1


	//   ....[110]....
        /*0844*/ 	.word	0x00008280
        /*0848*/ 	.word	0x00000002
        /*084c*/ 	.word	0x00000020
        /*0850*/ 	.short	0x010a
        /*0852*/ 	.byte	0xff
	.zero		1


	//   ....[111]....
        /*0854*/ 	.word	0x00008360
        /*0858*/ 	.word	0x00000002
        /*085c*/ 	.word	0x00000020
        /*0860*/ 	.short	0x010a
        /*0862*/ 	.byte	0xff
	.zero		1


	//   ....[112]....
        /*0864*/ 	.word	0x00008c10
        /*0868*/ 	.word	0x00000015
        /*086c*/ 	.word	0x00000000
        /*0870*/ 	.short	0x0101
        /*0872*/ 	.byte	0xff
	.zero		1


	//   ....[113]....
        /*0874*/ 	.word	0x00008c30
        /*0878*/ 	.word	0x00000000
        /*087c*/ 	.word	0x00000020
        /*0880*/ 	.short	0x010a
        /*0882*/ 	.byte	0xff
	.zero		1


	//   ....[114]....
        /*0884*/ 	.word	0x00008d00
        /*0888*/ 	.word	0x00000000
        /*088c*/ 	.word	0x00000020
        /*0890*/ 	.short	0x010a
        /*0892*/ 	.byte	0xff
	.zero		1


	//   ....[115]....
        /*0894*/ 	.word	0x000095c0
        /*0898*/ 	.word	0x00000015
        /*089c*/ 	.word	0x00000000
        /*08a0*/ 	.short	0x0101
        /*08a2*/ 	.byte	0xff
	.zero		1


	//   ....[116]....
        /*08a4*/ 	.word	0x000095e0
        /*08a8*/ 	.word	0x00000000
        /*08ac*/ 	.word	0x00000020
        /*08b0*/ 	.short	0x010a
        /*08b2*/ 	.byte	0xff
	.zero		1


	//   ....[117]....
        /*08b4*/ 	.word	0x000096b0
        /*08b8*/ 	.word	0x00000000
        /*08bc*/ 	.word	0x00000020
        /*08c0*/ 	.short	0x010a
        /*08c2*/ 	.byte	0xff
	.zero		1


	//   ....[118]....
        /*08c4*/ 	.word	0x00009fa0
        /*08c8*/ 	.word	0x00000015
        /*08cc*/ 	.word	0x00000000
        /*08d0*/ 	.short	0x0101
        /*08d2*/ 	.byte	0xff
	.zero		1


	//   ....[119]....
        /*08d4*/ 	.word	0x00009fc0
        /*08d8*/ 	.word	0x00000000
        /*08dc*/ 	.word	0x00000020
        /*08e0*/ 	.short	0x010a
        /*08e2*/ 	.byte	0xff
	.zero		1


	//   ....[120]....
        /*08e4*/ 	.word	0x0000a090
        /*08e8*/ 	.word	0x00000000
        /*08ec*/ 	.word	0x00000020
        /*08f0*/ 	.short	0x010a
        /*08f2*/ 	.byte	0xff
	.zero		1


	//   ....[121]....
        /*08f4*/ 	.word	0x0000a9b0
        /*08f8*/ 	.word	0x00000015
        /*08fc*/ 	.word	0x00000000
        /*0900*/ 	.short	0x0101
        /*0902*/ 	.byte	0xff
	.zero		1


	//   ....[122]....
        /*0904*/ 	.word	0x0000a9d0
        /*0908*/ 	.word	0x00000000
        /*090c*/ 	.word	0x00000020
        /*0910*/ 	.short	0x010a
        /*0912*/ 	.byte	0xff
	.zero		1


	//   ....[123]....
        /*0914*/ 	.word	0x0000aaa0
        /*0918*/ 	.word	0x00000000
        /*091c*/ 	.word	0x00000020
        /*0920*/ 	.short	0x010a
        /*0922*/ 	.byte	0xff
	.zero		1


	//   ....[124]....
        /*0924*/ 	.word	0x0000b3a0
        /*0928*/ 	.word	0x00000015
        /*092c*/ 	.word	0x00000000
        /*0930*/ 	.short	0x0101
        /*0932*/ 	.byte	0xff
	.zero		1


	//   ....[125]....
        /*0934*/ 	.word	0x0000b3c0
        /*0938*/ 	.word	0x00000000
        /*093c*/ 	.word	0x00000020
        /*0940*/ 	.short	0x010a
        /*0942*/ 	.byte	0xff
	.zero		1


	//   ....[126]....
        /*0944*/ 	.word	0x0000b490
        /*0948*/ 	.word	0x00000000
        /*094c*/ 	.word	0x00000020
        /*0950*/ 	.short	0x010a
        /*0952*/ 	.byte	0xff
	.zero		1


	//   ....[127]....
        /*0954*/ 	.word	0x0000bd90
        /*0958*/ 	.word	0x00000015
        /*095c*/ 	.word	0x00000000
        /*0960*/ 	.short	0x0101
        /*0962*/ 	.byte	0xff
	.zero		1


	//   ....[128]....
        /*0964*/ 	.word	0x0000bdb0
        /*0968*/ 	.word	0x00000000
        /*096c*/ 	.word	0x00000020
        /*0970*/ 	.short	0x010a
        /*0972*/ 	.byte	0xff
	.zero		1


	//   ....[129]....
        /*0974*/ 	.word	0x0000be80
        /*0978*/ 	.word	0x00000000
        /*097c*/ 	.word	0x00000020
        /*0980*/ 	.short	0x010a
        /*0982*/ 	.byte	0xff
	.zero		1


	//   ....[130]....
        /*0984*/ 	.word	0x0000c190
        /*0988*/ 	.word	0x00000047
        /*098c*/ 	.word	0x00000000
        /*0990*/ 	.short	0x0101
        /*0992*/ 	.byte	0xff
	.zero		1


	//   ....[131]....
        /*0994*/ 	.word	0x0000c780
        /*0998*/ 	.word	0x00000000
        /*099c*/ 	.word	0x00000000
        /*09a0*/ 	.short	0x0101
        /*09a2*/ 	.byte	0xff
	.zero		1


	//   ....[132]....
        /*09a4*/ 	.word	0x0000ca20
        /*09a8*/ 	.word	0x000000ff
        /*09ac*/ 	.word	0x00000000
        /*09b0*/ 	.short	0x0101
        /*09b2*/ 	.byte	0x04
	.zero		1


	//   ....[133]....
        /*09b4*/ 	.word	0x0000ca40
        /*09b8*/ 	.word	0x00000000
        /*09bc*/ 	.word	0x000000e0
        /*09c0*/ 	.short	0x010a
        /*09c2*/ 	.byte	0xff
	.zero		1


	//   ....[134]....
        /*09c4*/ 	.word	0x0000caa0
        /*09c8*/ 	.word	0x00000000
        /*09cc*/ 	.word	0x00000010
        /*09d0*/ 	.short	0x010a
        /*09d2*/ 	.byte	0xff
	.zero		1


	//   ....[135]....
        /*09d4*/ 	.word	0x0000cb00
        /*09d8*/ 	.word	0x00000000
        /*09dc*/ 	.word	0x00000010
        /*09e0*/ 	.short	0x010a
        /*09e2*/ 	.byte	0xff
	.zero		1


	//   ....[136]....
        /*09e4*/ 	.word	0x0000cb50
        /*09e8*/ 	.word	0x00000003
        /*09ec*/ 	.word	0x00000070
        /*09f0*/ 	.short	0x010a
        /*09f2*/ 	.byte	0xff
	.zero		1


	//   ....[137]....
        /*09f4*/ 	.word	0x0000cbb0
        /*09f8*/ 	.word	0x00000000
        /*09fc*/ 	.word	0x00000000
        /*0a00*/ 	.short	0x010a
        /*0a02*/ 	.byte	0xff
	.zero		1


	//   ....[138]....
        /*0a04*/ 	.word	0x0000cc00
        /*0a08*/ 	.word	0x00000000
        /*0a0c*/ 	.word	0x000000d0
        /*0a10*/ 	.short	0x010a
        /*0a12*/ 	.byte	0xff
	.zero		1


	//   ....[139]....
        /*0a14*/ 	.word	0x0000cc60
        /*0a18*/ 	.word	0x00000000
        /*0a1c*/ 	.word	0x00000080
        /*0a20*/ 	.short	0x010a
        /*0a22*/ 	.byte	0xff
	.zero		1


	//   ....[140]....
        /*0a24*/ 	.word	0x0000ccb0
        /*0a28*/ 	.word	0x00000000
        /*0a2c*/ 	.word	0x00000070
        /*0a30*/ 	.short	0x010a
        /*0a32*/ 	.byte	0xff
	.zero		1


	//   ....[141]....
        /*0a34*/ 	.word	0x0000cd10
        /*0a38*/ 	.word	0x00000000
        /*0a3c*/ 	.word	0x00000080
        /*0a40*/ 	.short	0x010a
        /*0a42*/ 	.byte	0xff
	.zero		1


	//   ....[142]....
        /*0a44*/ 	.word	0x0000cd70
        /*0a48*/ 	.word	0x00000007
        /*0a4c*/ 	.word	0x00000008
        /*0a50*/ 	.short	0x010a
        /*0a52*/ 	.byte	0xff
	.zero		1


	//   ....[143]....
        /*0a54*/ 	.word	0x0000ce60
        /*0a58*/ 	.word	0x00000005
        /*0a5c*/ 	.word	0x00000008
        /*0a60*/ 	.short	0x010a
        /*0a62*/ 	.byte	0xff
	.zero		1


	//   ....[144]....
        /*0a64*/ 	.word	0x0000ceb0
        /*0a68*/ 	.word	0x00000003
        /*0a6c*/ 	.word	0x00000070
        /*0a70*/ 	.short	0x010a
        /*0a72*/ 	.byte	0xff
	.zero		1


	//   ....[145]....
        /*0a74*/ 	.word	0x0000cf20
        /*0a78*/ 	.word	0x00000003
        /*0a7c*/ 	.word	0x000000b0
        /*0a80*/ 	.short	0x010a
        /*0a82*/ 	.byte	0xff
	.zero		1


	//   ....[146]....
        /*0a84*/ 	.word	0x0000cf80
        /*0a88*/ 	.word	0x00000003
        /*0a8c*/ 	.word	0x00000000
        /*0a90*/ 	.short	0x010a
        /*0a92*/ 	.byte	0xff
	.zero		1


	//   ....[147]....
        /*0a94*/ 	.word	0x0000cfe0
        /*0a98*/ 	.word	0x00000002
        /*0a9c*/ 	.word	0x00000000
        /*0aa0*/ 	.short	0x010a
        /*0aa2*/ 	.byte	0xff
	.zero		1


	//   ....[148]....
        /*0aa4*/ 	.word	0x0000d040
        /*0aa8*/ 	.word	0x00000002
        /*0aac*/ 	.word	0x00000000
        /*0ab0*/ 	.short	0x010a
        /*0ab2*/ 	.byte	0xff
	.zero		1


	//   ....[149]....
        /*0ab4*/ 	.word	0x0000d0a0
        /*0ab8*/ 	.word	0x00000002
        /*0abc*/ 	.word	0x00000000
        /*0ac0*/ 	.short	0x010a
        /*0ac2*/ 	.byte	0xff
	.zero		1


	//   ....[150]....
        /*0ac4*/ 	.word	0x0000d100
        /*0ac8*/ 	.word	0x00000002
        /*0acc*/ 	.word	0x000000f0
        /*0ad0*/ 	.short	0x010a
        /*0ad2*/ 	.byte	0xff
	.zero		1


	//   ....[151]....
        /*0ad4*/ 	.word	0x0000d150
        /*0ad8*/ 	.word	0x0000000c
        /*0adc*/ 	.word	0x00000070
        /*0ae0*/ 	.short	0x010a
        /*0ae2*/ 	.byte	0xff
	.zero		1


	//   ....[152]....
        /*0ae4*/ 	.word	0x0000d1b0
        /*0ae8*/ 	.word	0x00000000
        /*0aec*/ 	.word	0x00000068
        /*0af0*/ 	.short	0x010a
        /*0af2*/ 	.byte	0xff
	.zero		1


	//   ....[153]....
        /*0af4*/ 	.word	0x0000d210
        /*0af8*/ 	.word	0x00000000
        /*0afc*/ 	.word	0x00000040
        /*0b00*/ 	.short	0x010a
        /*0b02*/ 	.byte	0xff
	.zero		1


	//   ....[154]....
        /*0b04*/ 	.word	0x0000d270
        /*0b08*/ 	.word	0x00000000
        /*0b0c*/ 	.word	0x00000048
        /*0b10*/ 	.short	0x010a
        /*0b12*/ 	.byte	0xff
	.zero		1


	//   ....[155]....
        /*0b14*/ 	.word	0x0000d2d0
        /*0b18*/ 	.word	0x00000000
        /*0b1c*/ 	.word	0x00000050
        /*0b20*/ 	.short	0x010a
        /*0b22*/ 	.byte	0xff
	.zero		1


	//   ....[156]....
        /*0b24*/ 	.word	0x0000d330
        /*0b28*/ 	.word	0x00000000
        /*0b2c*/ 	.word	0x00000058
        /*0b30*/ 	.short	0x010a
        /*0b32*/ 	.byte	0xff
	.zero		1


	//   ....[157]....
        /*0b34*/ 	.word	0x0000d390
        /*0b38*/ 	.word	0x00000000
        /*0b3c*/ 	.word	0x00000040
        /*0b40*/ 	.short	0x010a
        /*0b42*/ 	.byte	0xff
	.zero		1


	//   ....[158]....
        /*0b44*/ 	.word	0x0000d3f0
        /*0b48*/ 	.word	0x00000000
        /*0b4c*/ 	.word	0x00000048
        /*0b50*/ 	.short	0x010a
        /*0b52*/ 	.byte	0xff
	.zero		1


	//   ....[159]....
        /*0b54*/ 	.word	0x0000d450
        /*0b58*/ 	.word	0x00000000
        /*0b5c*/ 	.word	0x00000050
        /*0b60*/ 	.short	0x010a
        /*0b62*/ 	.byte	0xff
	.zero		1


	//   ....[160]....
        /*0b64*/ 	.word	0x0000d4b0
        /*0b68*/ 	.word	0x00000000
        /*0b6c*/ 	.word	0x00000058
        /*0b70*/ 	.short	0x010a
        /*0b72*/ 	.byte	0xff
	.zero		1


	//   ....[161]....
        /*0b74*/ 	.word	0x0000d510
        /*0b78*/ 	.word	0x00000000
        /*0b7c*/ 	.word	0x00000040
        /*0b80*/ 	.short	0x010a
        /*0b82*/ 	.byte	0xff
	.zero		1


	//   ....[162]....
        /*0b84*/ 	.word	0x0000d570
        /*0b88*/ 	.word	0x00000000
        /*0b8c*/ 	.word	0x00000048
        /*0b90*/ 	.short	0x010a
        /*0b92*/ 	.byte	0xff
	.zero		1


	//   ....[163]....
        /*0b94*/ 	.word	0x0000d5d0
        /*0b98*/ 	.word	0x00000002
        /*0b9c*/ 	.word	0x00000050
        /*0ba0*/ 	.short	0x010a
        /*0ba2*/ 	.byte	0xff
	.zero		1


	//   ....[164]....
        /*0ba4*/ 	.word	0x0000d620
        /*0ba8*/ 	.word	0x00000003
        /*0bac*/ 	.word	0x00000070
        /*0bb0*/ 	.short	0x010a
        /*0bb2*/ 	.byte	0xff
	.zero		1


	//   ....[165]....
        /*0bb4*/ 	.word	0x0000d680
        /*0bb8*/ 	.word	0x00000002
        /*0bbc*/ 	.word	0x00000020
        /*0bc0*/ 	.short	0x010a
        /*0bc2*/ 	.byte	0xff
	.zero		1


	//   ....[166]....
        /*0bc4*/ 	.word	0x0000d6d0
        /*0bc8*/ 	.word	0x00000047
        /*0bcc*/ 	.word	0x00000090
        /*0bd0*/ 	.short	0x010a
        /*0bd2*/ 	.byte	0xff
	.zero		1


	//   ....[167]....
        /*0bd4*/ 	.word	0x0000d720
        /*0bd8*/ 	.word	0x00000002
        /*0bdc*/ 	.word	0x00000020
        /*0be0*/ 	.short	0x010a
        /*0be2*/ 	.byte	0xff
	.zero		1


	//   ....[168]....
        /*0be4*/ 	.word	0x0000d770
        /*0be8*/ 	.word	0x00000000
        /*0bec*/ 	.word	0x00000020
        /*0bf0*/ 	.short	0x010a
        /*0bf2*/ 	.byte	0xff
	.zero		1


	//   ....[169]....
        /*0bf4*/ 	.word	0x0000d7c0
        /*0bf8*/ 	.word	0x00000000
        /*0bfc*/ 	.word	0x00000020
        /*0c00*/ 	.short	0x010a
        /*0c02*/ 	.byte	0xff
	.zero		1


	//   ....[170]....
        /*0c04*/ 	.word	0x0000d810
        /*0c08*/ 	.word	0x00000000
        /*0c0c*/ 	.word	0x00000020
        /*0c10*/ 	.short	0x010a
        /*0c12*/ 	.byte	0xff
	.zero		1


	//   ....[171]....
        /*0c14*/ 	.word	0x0000d860
        /*0c18*/ 	.word	0x00000000
        /*0c1c*/ 	.word	0x00000020
        /*0c20*/ 	.short	0x010a
        /*0c22*/ 	.byte	0xff
	.zero		1


	//   ....[172]....
        /*0c24*/ 	.word	0x0000d8b0
        /*0c28*/ 	.word	0x00000000
        /*0c2c*/ 	.word	0x00000020
        /*0c30*/ 	.short	0x010a
        /*0c32*/ 	.byte	0xff
	.zero		1


	//   ....[173]....
        /*0c34*/ 	.word	0x0000d900
        /*0c38*/ 	.word	0x00000000
        /*0c3c*/ 	.word	0x00000020
        /*0c40*/ 	.short	0x010a
        /*0c42*/ 	.byte	0xff
	.zero		1


	//----- nvinfo : EIATTR_NUM_MBARRIERS
	.align		4
.L_47:
        /*0c44*/ 	.byte	0x03, 0x38
        /*0c46*/ 	.short	0x001f


	//----- nvinfo : EIATTR_EXIT_INSTR_OFFSETS
	.align		4
        /*0c48*/ 	.byte	0x04, 0x1c
        /*0c4a*/ 	.short	(.L_49 - .L_48)


	//   ....[0]....
.L_48:
        /*0c4c*/ 	.word	0x00002f00


	//   ....[1]....
        /*0c50*/ 	.word	0x00003400


	//   ....[2]....
        /*0c54*/ 	.word	0x00003460


	//   ....[3]....
        /*0c58*/ 	.word	0x00004db0


	//   ....[4]....
        /*0c5c*/ 	.word	0x00006820


	//   ....[5]....
        /*0c60*/ 	.word	0x00006860


	//   ....[6]....
        /*0c64*/ 	.word	0x0000c910


	//   ....[7]....
        /*0c68*/ 	.word	0x0000c990


	//   ....[8]....
        /*0c6c*/ 	.word	0x0000c9c0


	//   ....[9]....
        /*0c70*/ 	.word	0x0000ca30


	//----- nvinfo : EIATTR_MAX_THREADS
	.align		4
.L_49:
        /*0c74*/ 	.byte	0x04, 0x05
        /*0c76*/ 	.short	(.L_51 - .L_50)
.L_50:
        /*0c78*/ 	.word	0x00000100
        /*0c7c*/ 	.word	0x00000001
        /*0c80*/ 	.word	0x00000001


	//----- nvinfo : EIATTR_CRS_STACK_SIZE
	.align		4
.L_51:
        /*0c84*/ 	.byte	0x04, 0x1e
        /*0c86*/ 	.short	(.L_53 - .L_52)
.L_52:
        /*0c88*/ 	.word	0x00000000


	//----- nvinfo : EIATTR_CBANK_PARAM_SIZE
	.align		4
.L_53:
        /*0c8c*/ 	.byte	0x03, 0x19
        /*0c8e*/ 	.short	0x0800


	//----- nvinfo : EIATTR_PARAM_CBANK
	.align		4
        /*0c90*/ 	.byte	0x04, 0x0a
        /*0c92*/ 	.short	(.L_55 - .L_54)
	.align		4
.L_54:
        /*0c94*/ 	.word	index@(.nv.constant0._ZN7cutlass13device_kernelINS_4gemm6kernel13GemmUniversalIN4cute5tupleIJiiiiEEENS1_10collective13CollectiveMmaINS1_35MainloopSm100TmaUmmaWarpSpecializedILi2ELi2ELi4ENS5_IJNS4_1CILi2EEESB_NSA_ILi1EEEEEEEENS5_IJNSA_ILi128EEENSA_ILi256EEESF_EEENS_10tfloat32_tENS5_IJlSC_lEEESI_SJ_NS4_8TiledMMAINS4_8MMA_AtomIJNS4_23SM100_MMA_TF32_2x1SM_SSISI_SI_fLi128ELi256ELNS4_4UMMA5MajorE0ELSO_0ELNSN_7ScaleInE0ELSP_0EEEEEENS4_6LayoutINS5_IJSC_SC_SC_EEENS5_IJNSA_ILi0EEESU_SU_EEEEENS5_IJNS4_10UnderscoreESX_SX_EEEEENS4_28SM100_TMA_2SM_LOAD_MULTICASTENS4_14ComposedLayoutINS4_7SwizzleILi3ELi4ELi3EEENS4_18smem_ptr_flag_bitsILi32EEENSS_INS5_IJNSA_ILi8EEENSA_ILi32EEEEEENS5_IJS17_SC_EEEEEEEvNS4_8identityENS4_18SM100_TMA_2SM_LOADES1B_vS1C_EENS_8epilogue10collective18CollectiveEpilogueINS1F_23Sm100TmaWarpSpecializedILi4ELi2ELi16ELb1ELb0EEEJNS5_IJNSA_ILi64EEESG_SF_EEENS5_IJNSS_IS1K_SC_EENSS_INS5_IJNSA_ILi16EEESB_EEENS5_IJSC_SF_EEEEEEEESI_SJ_SI_SJ_NS1F_6fusion15FusionCallbacksIS1J_NS1S_17LinearCombinationISI_fSI_fLNS_15FloatRoundStyleE2EEES1L_S1R_JEEENS4_5SM1004TMEM4LOAD26SM100_TMEM_LOAD_32dp32b16xENS4_13SM90_TMA_LOADENS11_INS12_ILi2ELi4ELi3EEES15_NSS_INS5_IJS16_S1N_EEENS5_IJS1N_SC_EEEEEEENS4_39AutoVectorizingCopyWithAssumedAlignmentILi128EEENS4_14SM90_TMA_STOREES27_S29_S29_EEEvvEEEEvNT_6ParamsE)
        /*0c98*/ 	.short	0x0380
        /*0c9a*/ 	.short	0x0800


	//----- nvinfo : EIATTR_SW_WAR
	.align		4
.L_55:
        /*0c9c*/ 	.byte	0x04, 0x36
        /*0c9e*/ 	.short	(.L_57 - .L_56)
.L_56:
        /*0ca0*/ 	.word	0x00000008
.L_57:


//--------------------- .nv.callgraph             --------------------------
	.section	.nv.callgraph,"",@"SHT_CUDA_CALLGRAPH"
	.align	4
	.sectionentsize	8
	.align		4
        /*0000*/ 	.word	0x00000000
	.align		4
        /*0004*/ 	.word	0xffffffff
	.align		4
        /*0008*/ 	.word	index@(_ZN7cutlass13device_kernelINS_4gemm6kernel13GemmUniversalIN4cute5tupleIJiiiiEEENS1_10collective13CollectiveMmaINS1_35MainloopSm100TmaUmmaWarpSpecializedILi2ELi2ELi4ENS5_IJNS4_1CILi2EEESB_NSA_ILi1EEEEEEEENS5_IJNSA_ILi128EEENSA_ILi256EEESF_EEENS_10tfloat32_tENS5_IJlSC_lEEESI_SJ_NS4_8TiledMMAINS4_8MMA_AtomIJNS4_23SM100_MMA_TF32_2x1SM_SSISI_SI_fLi128ELi256ELNS4_4UMMA5MajorE0ELSO_0ELNSN_7ScaleInE0ELSP_0EEEEEENS4_6LayoutINS5_IJSC_SC_SC_EEENS5_IJNSA_ILi0EEESU_SU_EEEEENS5_IJNS4_10UnderscoreESX_SX_EEEEENS4_28SM100_TMA_2SM_LOAD_MULTICASTENS4_14ComposedLayoutINS4_7SwizzleILi3ELi4ELi3EEENS4_18smem_ptr_flag_bitsILi32EEENSS_INS5_IJNSA_ILi8EEENSA_ILi32EEEEEENS5_IJS17_SC_EEEEEEEvNS4_8identityENS4_18SM100_TMA_2SM_LOADES1B_vS1C_EENS_8epilogue10collective18CollectiveEpilogueINS1F_23Sm100TmaWarpSpecializedILi4ELi2ELi16ELb1ELb0EEEJNS5_IJNSA_ILi64EEESG_SF_EEENS5_IJNSS_IS1K_SC_EENSS_INS5_IJNSA_ILi16EEESB_EEENS5_IJSC_SF_EEEEEEEESI_SJ_SI_SJ_NS1F_6fusion15FusionCallbacksIS1J_NS1S_17LinearCombinationISI_fSI_fLNS_15FloatRoundStyleE2EEES1L_S1R_JEEENS4_5SM1004TMEM4LOAD26SM100_TMEM_LOAD_32dp32b16xENS4_13SM90_TMA_LOADENS11_INS12_ILi2ELi4ELi3EEES15_NSS_INS5_IJS16_S1N_EEENS5_IJS1N_SC_EEEEEEENS4_39AutoVectorizingCopyWithAssumedAlignmentILi128EEENS4_14SM90_TMA_STOREES27_S29_S29_EEEvvEEEEvNT_6ParamsE)
	.align		4
        /*000c*/ 	.word	index@(__assertfail)
	.align		4
        /*0010*/ 	.word	0x00000000
	.align		4
        /*0014*/ 	.word	0xfffffffe
	.align		4
        /*0018*/ 	.word	0x00000000
	.align		4
        /*001c*/ 	.word	0xfffffffd
	.align		4
        /*0020*/ 	.word	0x00000000
	.align		4
        /*0024*/ 	.word	0xfffffffc


//--------------------- .nv.constant4             --------------------------
	.section	.nv.constant4,"a",@progbits
	.align	8
	.align		8
.nv.constant4:
        /*0000*/ 	.dword	__assertfail
	.align		8
        /*0008*/ 	.dword	__unnamed_1
	.align		8
        /*0010*/ 	.dword	__unnamed_2
	.align		8
        /*0018*/ 	.dword	_ZN40_INTERNAL_dbb12879_4_k_cu_fd67a10a_110684cuda3std3__45__cpo5beginE
	.align		8
        /*0020*/ 	.dword	_ZN40_INTERNAL_dbb12879_4_k_cu_fd67a10a_110684cuda3std3__45__cpo3endE
	.align		8
        /*0028*/ 	.dword	_ZN40_INTERNAL_dbb12879_4_k_cu_fd67a10a_110684cuda3std3__45__cpo6cbeginE
	.align		8
        /*0030*/ 	.dword	_ZN40_INTERNAL_dbb12879_4_k_cu_fd67a10a_110684cuda3std3__45__cpo4cendE
	.align		8
        /*0038*/ 	.dword	_ZN40_INTERNAL_dbb12879_4_k_cu_fd67a10a_110684cuda3std3__442_GLOBAL__N__dbb12879_4_k_cu_fd67a10a_110686ignoreE
	.align		8
        /*0040*/ 	.dword	_ZN40_INTERNAL_dbb12879_4_k_cu_fd67a10a_110684cuda3std3__419piecewise_constructE
	.align		8
        /*0048*/ 	.dword	_ZN40_INTERNAL_dbb12879_4_k_cu_fd67a10a_110684cuda3std3__48in_placeE
	.align		8
        /*0050*/ 	.dword	_ZN40_INTERNAL_dbb12879_4_k_cu_fd67a10a_110684cuda3std6ranges3__45__cpo4swapE
	.align		8
        /*0058*/ 	.dword	_ZN40_INTERNAL_dbb12879_4_k_cu_fd67a10a_110684cuda3std6ranges3__45__cpo9iter_moveE
	.align		8
        /*0060*/ 	.dword	_ZN40_INTERNAL_dbb12879_4_k_cu_fd67a10a_110684cute7productE
	.align		8
        /*0068*/ 	.dword	_ZN40_INTERNAL_dbb12879_4_k_cu_fd67a10a_110684cute1_E
	.align		8
        /*0070*/ 	.dword	$str$25
	.align		8
        /*0078*/ 	.dword	$str$26
	.align		8
        /*0080*/ 	.dword	$str$27
	.align		8
        /*0088*/ 	.dword	$str$28


//--------------------- .text._ZN7cutlass13device_kernelINS_4gemm6kernel13GemmUniversalIN4cute5tupleIJiiiiEEENS1_10collective13CollectiveMmaINS1_35MainloopSm100TmaUmmaWarpSpecializedILi2ELi2ELi4ENS5_IJNS4_1CILi2EEESB_NSA_ILi1EEEEEEEENS5_IJNSA_ILi128EEENSA_ILi256EEESF_EEENS_10tfloat32_tENS5_IJlSC_lEEESI_SJ_NS4_8TiledMMAINS4_8MMA_AtomIJNS4_23SM100_MMA_TF32_2x1SM_SSISI_SI_fLi128ELi256ELNS4_4UMMA5MajorE0ELSO_0ELNSN_7ScaleInE0ELSP_0EEEEEENS4_6LayoutINS5_IJSC_SC_SC_EEENS5_IJNSA_ILi0EEESU_SU_EEEEENS5_IJNS4_10UnderscoreESX_SX_EEEEENS4_28SM100_TMA_2SM_LOAD_MULTICASTENS4_14ComposedLayoutINS4_7SwizzleILi3ELi4ELi3EEENS4_18smem_ptr_flag_bitsILi32EEENSS_INS5_IJNSA_ILi8EEENSA_ILi32EEEEEENS5_IJS17_SC_EEEEEEEvNS4_8identityENS4_18SM100_TMA_2SM_LOADES1B_vS1C_EENS_8epilogue10collective18CollectiveEpilogueINS1F_23Sm100TmaWarpSpecializedILi4ELi2ELi16ELb1ELb0EEEJNS5_IJNSA_ILi64EEESG_SF_EEENS5_IJNSS_IS1K_SC_EENSS_INS5_IJNSA_ILi16EEESB_EEENS5_IJSC_SF_EEEEEEEESI_SJ_SI_SJ_NS1F_6fusion15FusionCallbacksIS1J_NS1S_17LinearCombinationISI_fSI_fLNS_15FloatRoundStyleE2EEES1L_S1R_JEEENS4_5SM1004TMEM4LOAD26SM100_TMEM_LOAD_32dp32b16xENS4_13SM90_TMA_LOADENS11_INS12_ILi2ELi4ELi3EEES15_NSS_INS5_IJS16_S1N_EEENS5_IJS1N_SC_EEEEEEENS4_39AutoVectorizingCopyWithAssumedAlignmentILi128EEENS4_14SM90_TMA_STOREES27_S29_S29_EEEvvEEEEvNT_6ParamsE --------------------------
	.section	.text._ZN7cutlass13device_kernelINS_4gemm6kernel13GemmUniversalIN4cute5tupleIJiiiiEEENS1_10collective13CollectiveMmaINS1_35MainloopSm100TmaUmmaWarpSpecializedILi2ELi2ELi4ENS5_IJNS4_1CILi2EEESB_NSA_ILi1EEEEEEEENS5_IJNSA_ILi128EEENSA_ILi256EEESF_EEENS_10tfloat32_tENS5_IJlSC_lEEESI_SJ_NS4_8TiledMMAINS4_8MMA_AtomIJNS4_23SM100_MMA_TF32_2x1SM_SSISI_SI_fLi128ELi256ELNS4_4UMMA5MajorE0ELSO_0ELNSN_7ScaleInE0ELSP_0EEEEEENS4_6LayoutINS5_IJSC_SC_SC_EEENS5_IJNSA_ILi0EEESU_SU_EEEEENS5_IJNS4_10UnderscoreESX_SX_EEEEENS4_28SM100_TMA_2SM_LOAD_MULTICASTENS4_14ComposedLayoutINS4_7SwizzleILi3ELi4ELi3EEENS4_18smem_ptr_flag_bitsILi32EEENSS_INS5_IJNSA_ILi8EEENSA_ILi32EEEEEENS5_IJS17_SC_EEEEEEEvNS4_8identityENS4_18SM100_TMA_2SM_LOADES1B_vS1C_EENS_8epilogue10collective18CollectiveEpilogueINS1F_23Sm100TmaWarpSpecializedILi4ELi2ELi16ELb1ELb0EEEJNS5_IJNSA_ILi64EEESG_SF_EEENS5_IJNSS_IS1K_SC_EENSS_INS5_IJNSA_ILi16EEESB_EEENS5_IJSC_SF_EEEEEEEESI_SJ_SI_SJ_NS1F_6fusion15FusionCallbacksIS1J_NS1S_17LinearCombinationISI_fSI_fLNS_15FloatRoundStyleE2EEES1L_S1R_JEEENS4_5SM1004TMEM4LOAD26SM100_TMEM_LOAD_32dp32b16xENS4_13SM90_TMA_LOADENS11_INS12_ILi2ELi4ELi3EEES15_NSS_INS5_IJS16_S1N_EEENS5_IJS1N_SC_EEEEEEENS4_39AutoVectorizingCopyWithAssumedAlignmentILi128EEENS4_14SM90_TMA_STOREES27_S29_S29_EEEvvEEEEvNT_6ParamsE,"ax",@progbits
	.align	128
.text._ZN7cutlass13device_kernelINS_4gemm6kernel13GemmUniversalIN4cute5tupleIJiiiiEEENS1_10collective13CollectiveMmaINS1_35MainloopSm100TmaUmmaWarpSpecializedILi2ELi2ELi4ENS5_IJNS4_1CILi2EEESB_NSA_ILi1EEEEEEEENS5_IJNSA_ILi128EEENSA_ILi256EEESF_EEENS_10tfloat32_tENS5_IJlSC_lEEESI_SJ_NS4_8TiledMMAINS4_8MMA_AtomIJNS4_23SM100_MMA_TF32_2x1SM_SSISI_SI_fLi128ELi256ELNS4_4UMMA5MajorE0ELSO_0ELNSN_7ScaleInE0ELSP_0EEEEEENS4_6LayoutINS5_IJSC_SC_SC_EEENS5_IJNSA_ILi0EEESU_SU_EEEEENS5_IJNS4_10UnderscoreESX_SX_EEEEENS4_28SM100_TMA_2SM_LOAD_MULTICASTENS4_14ComposedLayoutINS4_7SwizzleILi3ELi4ELi3EEENS4_18smem_ptr_flag_bitsILi32EEENSS_INS5_IJNSA_ILi8EEENSA_ILi32EEEEEENS5_IJS17_SC_EEEEEEEvNS4_8identityENS4_18SM100_TMA_2SM_LOADES1B_vS1C_EENS_8epilogue10collective18CollectiveEpilogueINS1F_23Sm100TmaWarpSpecializedILi4ELi2ELi16ELb1ELb0EEEJNS5_IJNSA_ILi64EEESG_SF_EEENS5_IJNSS_IS1K_SC_EENSS_INS5_IJNSA_ILi16EEESB_EEENS5_IJSC_SF_EEEEEEEESI_SJ_SI_SJ_NS1F_6fusion15FusionCallbacksIS1J_NS1S_17LinearCombinationISI_fSI_fLNS_15FloatRoundStyleE2EEES1L_S1R_JEEENS4_5SM1004TMEM4LOAD26SM100_TMEM_LOAD_32dp32b16xENS4_13SM90_TMA_LOADENS11_INS12_ILi2ELi4ELi3EEES15_NSS_INS5_IJS16_S1N_EEENS5_IJS1N_SC_EEEEEEENS4_39AutoVectorizingCopyWithAssumedAlignmentILi128EEENS4_14SM90_TMA_STOREES27_S29_S29_EEEvvEEEEvNT_6ParamsE:
        .type           _ZN7cutlass13device_kernelINS_4gemm6kernel13GemmUniversalIN4cute5tupleIJiiiiEEENS1_10collective13CollectiveMmaINS1_35MainloopSm100TmaUmmaWarpSpecializedILi2ELi2ELi4ENS5_IJNS4_1CILi2EEESB_NSA_ILi1EEEEEEEENS5_IJNSA_ILi128EEENSA_ILi256EEESF_EEENS_10tfloat32_tENS5_IJlSC_lEEESI_SJ_NS4_8TiledMMAINS4_8MMA_AtomIJNS4_23SM100_MMA_TF32_2x1SM_SSISI_SI_fLi128ELi256ELNS4_4UMMA5MajorE0ELSO_0ELNSN_7ScaleInE0ELSP_0EEEEEENS4_6LayoutINS5_IJSC_SC_SC_EEENS5_IJNSA_ILi0EEESU_SU_EEEEENS5_IJNS4_10UnderscoreESX_SX_EEEEENS4_28SM100_TMA_2SM_LOAD_MULTICASTENS4_14ComposedLayoutINS4_7SwizzleILi3ELi4ELi3EEENS4_18smem_ptr_flag_bitsILi32EEENSS_INS5_IJNSA_ILi8EEENSA_ILi32EEEEEENS5_IJS17_SC_EEEEEEEvNS4_8identityENS4_18SM100_TMA_2SM_LOADES1B_vS1C_EENS_8epilogue10collective18CollectiveEpilogueINS1F_23Sm100TmaWarpSpecializedILi4ELi2ELi16ELb1ELb0EEEJNS5_IJNSA_ILi64EEESG_SF_EEENS5_IJNSS_IS1K_SC_EENSS_INS5_IJNSA_ILi16EEESB_EEENS5_IJSC_SF_EEEEEEEESI_SJ_SI_SJ_NS1F_6fusion15FusionCallbacksIS1J_NS1S_17LinearCombinationISI_fSI_fLNS_15FloatRoundStyleE2EEES1L_S1R_JEEENS4_5SM1004TMEM4LOAD26SM100_TMEM_LOAD_32dp32b16xENS4_13SM90_TMA_LOADENS11_INS12_ILi2ELi4ELi3EEES15_NSS_INS5_IJS16_S1N_EEENS5_IJS1N_SC_EEEEEEENS4_39AutoVectorizingCopyWithAssumedAlignmentILi128EEENS4_14SM90_TMA_STOREES27_S29_S29_EEEvvEEEEvNT_6ParamsE,@function
        .size           _ZN7cutlass13device_kernelINS_4gemm6kernel13GemmUniversalIN4cute5tupleIJiiiiEEENS1_10collective13CollectiveMmaINS1_35MainloopSm100TmaUmmaWarpSpecializedILi2ELi2ELi4ENS5_IJNS4_1CILi2EEESB_NSA_ILi1EEEEEEEENS5_IJNSA_ILi128EEENSA_ILi256EEESF_EEENS_10tfloat32_tENS5_IJlSC_lEEESI_SJ_NS4_8TiledMMAINS4_8MMA_AtomIJNS4_23SM100_MMA_TF32_2x1SM_SSISI_SI_fLi128ELi256ELNS4_4UMMA5MajorE0ELSO_0ELNSN_7ScaleInE0ELSP_0EEEEEENS4_6LayoutINS5_IJSC_SC_SC_EEENS5_IJNSA_ILi0EEESU_SU_EEEEENS5_IJNS4_10UnderscoreESX_SX_EEEEENS4_28SM100_TMA_2SM_LOAD_MULTICASTENS4_14ComposedLayoutINS4_7SwizzleILi3ELi4ELi3EEENS4_18smem_ptr_flag_bitsILi32EEENSS_INS5_IJNSA_ILi8EEENSA_ILi32EEEEEENS5_IJS17_SC_EEEEEEEvNS4_8identityENS4_18SM100_TMA_2SM_LOADES1B_vS1C_EENS_8epilogue10collective18CollectiveEpilogueINS1F_23Sm100TmaWarpSpecializedILi4ELi2ELi16ELb1ELb0EEEJNS5_IJNSA_ILi64EEESG_SF_EEENS5_IJNSS_IS1K_SC_EENSS_INS5_IJNSA_ILi16EEESB_EEENS5_IJSC_SF_EEEEEEEESI_SJ_SI_SJ_NS1F_6fusion15FusionCallbacksIS1J_NS1S_17LinearCombinationISI_fSI_fLNS_15FloatRoundStyleE2EEES1L_S1R_JEEENS4_5SM1004TMEM4LOAD26SM100_TMEM_LOAD_32dp32b16xENS4_13SM90_TMA_LOADENS11_INS12_ILi2ELi4ELi3EEES15_NSS_INS5_IJS16_S1N_EEENS5_IJS1N_SC_EEEEEEENS4_39AutoVectorizingCopyWithAssumedAlignmentILi128EEENS4_14SM90_TMA_STOREES27_S29_S29_EEEvvEEEEvNT_6ParamsE,(.L_x_239 - _ZN7cutlass13device_kernelINS_4gemm6kernel13GemmUniversalIN4cute5tupleIJiiiiEEENS1_10collective13CollectiveMmaINS1_35MainloopSm100TmaUmmaWarpSpecializedILi2ELi2ELi4ENS5_IJNS4_1CILi2EEESB_NSA_ILi1EEEEEEEENS5_IJNSA_ILi128EEENSA_ILi256EEESF_EEENS_10tfloat32_tENS5_IJlSC_lEEESI_SJ_NS4_8TiledMMAINS4_8MMA_AtomIJNS4_23SM100_MMA_TF32_2x1SM_SSISI_SI_fLi128ELi256ELNS4_4UMMA5MajorE0ELSO_0ELNSN_7ScaleInE0ELSP_0EEEEEENS4_6LayoutINS5_IJSC_SC_SC_EEENS5_IJNSA_ILi0EEESU_SU_EEEEENS5_IJNS4_10UnderscoreESX_SX_EEEEENS4_28SM100_TMA_2SM_LOAD_MULTICASTENS4_14ComposedLayoutINS4_7SwizzleILi3ELi4ELi3EEENS4_18smem_ptr_flag_bitsILi32EEENSS_INS5_IJNSA_ILi8EEENSA_ILi32EEEEEENS5_IJS17_SC_EEEEEEEvNS4_8identityENS4_18SM100_TMA_2SM_LOADES1B_vS1C_EENS_8epilogue10collective18CollectiveEpilogueINS1F_23Sm100TmaWarpSpecializedILi4ELi2ELi16ELb1ELb0EEEJNS5_IJNSA_ILi64EEESG_SF_EEENS5_IJNSS_IS1K_SC_EENSS_INS5_IJNSA_ILi16EEESB_EEENS5_IJSC_SF_EEEEEEEESI_SJ_SI_SJ_NS1F_6fusion15FusionCallbacksIS1J_NS1S_17LinearCombinationISI_fSI_fLNS_15FloatRoundStyleE2EEES1L_S1R_JEEENS4_5SM1004TMEM4LOAD26SM100_TMEM_LOAD_32dp32b16xENS4_13SM90_TMA_LOADENS11_INS12_ILi2ELi4ELi3EEES15_NSS_INS5_IJS16_S1N_EEENS5_IJS1N_SC_EEEEEEENS4_39AutoVectorizingCopyWithAssumedAlignmentILi128EEENS4_14SM90_TMA_STOREES27_S29_S29_EEEvvEEEEvNT_6ParamsE)
        .other          _ZN7cutlass13device_kernelINS_4gemm6kernel13GemmUniversalIN4cute5tupleIJiiiiEEENS1_10collective13CollectiveMmaINS1_35MainloopSm100TmaUmmaWarpSpecializedILi2ELi2ELi4ENS5_IJNS4_1CILi2EEESB_NSA_ILi1EEEEEEEENS5_IJNSA_ILi128EEENSA_ILi256EEESF_EEENS_10tfloat32_tENS5_IJlSC_lEEESI_SJ_NS4_8TiledMMAINS4_8MMA_AtomIJNS4_23SM100_MMA_TF32_2x1SM_SSISI_SI_fLi128ELi256ELNS4_4UMMA5MajorE0ELSO_0ELNSN_7ScaleInE0ELSP_0EEEEEENS4_6LayoutINS5_IJSC_SC_SC_EEENS5_IJNSA_ILi0EEESU_SU_EEEEENS5_IJNS4_10UnderscoreESX_SX_EEEEENS4_28SM100_TMA_2SM_LOAD_MULTICASTENS4_14ComposedLayoutINS4_7SwizzleILi3ELi4ELi3EEENS4_18smem_ptr_flag_bitsILi32EEENSS_INS5_IJNSA_ILi8EEENSA_ILi32EEEEEENS5_IJS17_SC_EEEEEEEvNS4_8identityENS4_18SM100_TMA_2SM_LOADES1B_vS1C_EENS_8epilogue10collective18CollectiveEpilogueINS1F_23Sm100TmaWarpSpecializedILi4ELi2ELi16ELb1ELb0EEEJNS5_IJNSA_ILi64EEESG_SF_EEENS5_IJNSS_IS1K_SC_EENSS_INS5_IJNSA_ILi16EEESB_EEENS5_IJSC_SF_EEEEEEEESI_SJ_SI_SJ_NS1F_6fusion15FusionCallbacksIS1J_NS1S_17LinearCombinationISI_fSI_fLNS_15FloatRoundStyleE2EEES1L_S1R_JEEENS4_5SM1004TMEM4LOAD26SM100_TMEM_LOAD_32dp32b16xENS4_13SM90_TMA_LOADENS11_INS12_ILi2ELi4ELi3EEES15_NSS_INS5_IJS16_S1N_EEENS5_IJS1N_SC_EEEEEEENS4_39AutoVectorizingCopyWithAssumedAlignmentILi128EEENS4_14SM90_TMA_STOREES27_S29_S29_EEEvvEEEEvNT_6ParamsE,@"STO_CUDA_ENTRY STV_DEFAULT"
_ZN7cutlass13device_kernelINS_4gemm6kernel13GemmUniversalIN4cute5tupleIJiiiiEEENS1_10collective13CollectiveMmaINS1_35MainloopSm100TmaUmmaWarpSpecializedILi2ELi2ELi4ENS5_IJNS4_1CILi2EEESB_NSA_ILi1EEEEEEEENS5_IJNSA_ILi128EEENSA_ILi256EEESF_EEENS_10tfloat32_tENS5_IJlSC_lEEESI_SJ_NS4_8TiledMMAINS4_8MMA_AtomIJNS4_23SM100_MMA_TF32_2x1SM_SSISI_SI_fLi128ELi256ELNS4_4UMMA5MajorE0ELSO_0ELNSN_7ScaleInE0ELSP_0EEEEEENS4_6LayoutINS5_IJSC_SC_SC_EEENS5_IJNSA_ILi0EEESU_SU_EEEEENS5_IJNS4_10UnderscoreESX_SX_EEEEENS4_28SM100_TMA_2SM_LOAD_MULTICASTENS4_14ComposedLayoutINS4_7SwizzleILi3ELi4ELi3EEENS4_18smem_ptr_flag_bitsILi32EEENSS_INS5_IJNSA_ILi8EEENSA_ILi32EEEEEENS5_IJS17_SC_EEEEEEEvNS4_8identityENS4_18SM100_TMA_2SM_LOADES1B_vS1C_EENS_8epilogue10collective18CollectiveEpilogueINS1F_23Sm100TmaWarpSpecializedILi4ELi2ELi16ELb1ELb0EEEJNS5_IJNSA_ILi64EEESG_SF_EEENS5_IJNSS_IS1K_SC_EENSS_INS5_IJNSA_ILi16EEESB_EEENS5_IJSC_SF_EEEEEEEESI_SJ_SI_SJ_NS1F_6fusion15FusionCallbacksIS1J_NS1S_17LinearCombinationISI_fSI_fLNS_15FloatRoundStyleE2EEES1L_S1R_JEEENS4_5SM1004TMEM4LOAD26SM100_TMEM_LOAD_32dp32b16xENS4_13SM90_TMA_LOADENS11_INS12_ILi2ELi4ELi3EEES15_NSS_INS5_IJS16_S1N_EEENS5_IJS1N_SC_EEEEEEENS4_39AutoVectorizingCopyWithAssumedAlignmentILi128EEENS4_14SM90_TMA_STOREES27_S29_S29_EEEvvEEEEvNT_6ParamsE:
[----:B------:R-:W1:Y:S01]  /*0000*/  LDC R1, c[0x0][0x37c] ;  /* 0x0000df00ff017b82 */ /* 0x000e620000000800 */
[----:B------:R-:W2:Y:S01]  /*0010*/  S2R R66, SR_TID.X ;  /* 0x0000000000427919 */ /* 0x000ea20000002100 */
[----:B------:R-:W3:Y:S06]  /*0020*/  LDCU.64 UR8, c[0x0][0x890] ;  /* 0x00011200ff0877ac */ /* 0x000eec0008000a00 */
[----:B------:R-:W4:Y:S01]  /*0030*/  S2UR UR61, SR_CgaCtaId ;  /* 0x00000000003d79c3 */ /* 0x000f220000008800 */
[----:B------:R-:W-:Y:S02]  /*0040*/  PRMT R52, RZ, 0x7610, R52 ;  /* 0x00007610ff347816 */ /* 0x000fe40000000034 */
[----:B------:R-:W-:Y:S01]  /*0050*/  ELECT P1, URZ, PT ;  /* 0x0000000000ff782f */ /* 0x000fe20003820000 */
[----:B---3--:R-:W-:-:S04]  /*0060*/  UISETP.NE.U32.AND UP0, UPT, UR8, URZ, UPT ;  /* 0x000000ff0800728c */ /* 0x008fc8000bf05070 */
[----:B------:R-:W-:Y:S02]  /*0070*/  UISETP.NE.AND.EX UP0, UPT, UR9, URZ, UPT, UP0 ;  /* 0x000000ff0900728c */ /* 0x000fe4000bf05300 */
[----:B----4-:R-:W-:Y:S02]  /*0080*/  ULOP3.LUT UR5, UR61, 0x1, URZ, 0xc0, !UPT ;  /* 0x000000013d057892 */ /* 0x010fe4000f8ec0ff */
[----:B------:R-:W-:Y:S01]  /*0090*/  ULOP3.LUT UR4, UR61, 0x1, URZ, 0x3c, !UPT ;  /* 0x000000013d047892 */ /* 0x000fe2000f8e3cff */
[----:B--2---:R-:W-:-:S03]  /*00a0*/  SHF.R.U32.HI R53, RZ, 0x5, R66 ;  /* 0x00000005ff357819 */ /* 0x004fc60000011642 */
[----:B------:R-:W-:Y:S02]  /*00b0*/  IMAD.U32 R2, RZ, RZ, UR5 ;  /* 0x00000005ff027e24 */ /* 0x000fe4000f8e00ff */
[----:B------:R-:W2:Y:S02]  /*00c0*/  SHFL.IDX PT, R0, R53, RZ, 0x1f ;  /* 0x00001fff35007589 */ /* 0x000ea400000e0000 */
[----:B--2---:R-:W-:Y:S01]  /*00d0*/  R2UR UR18, R0 ;  /* 0x00000000001272ca */ /* 0x004fe200000e0000 */
[----:B------:R-:W-:Y:S01]  /*00e0*/  IMAD.U32 R0, RZ, RZ, UR4 ;  /* 0x00000004ff007e24 */ /* 0x000fe2000f8e00ff */
[----:B-1----:R-:W-:-:S13]  /*00f0*/  BRA.U UP0, `(.L_x_0) ;  /* 0x0000000100307547 */ /* 0x002fda000b800000 */
[----:B------:R-:W1:Y:S02]  /*0100*/  LDCU.64 UR4, c[0x0][0x888] ;  /* 0x00011100ff0477ac */ /* 0x000e640008000a00 */
[----:B-1----:R-:W-:-:S04]  /*0110*/  UISETP.NE.U32.AND UP0, UPT, UR4, URZ, UPT ;  /* 0x000000ff0400728c */ /* 0x002fc8000bf05070 */
[----:B------:R-:W-:-:S09]  /*0120*/  UISETP.NE.AND.EX UP0, UPT, UR5, URZ, UPT, UP0 ;  /* 0x000000ff0500728c */ /* 0x000fd2000bf05300 */
[----:B------:R-:W-:Y:S05]  /*0130*/  BRA.U !UP0, `(.L_x_1) ;  /* 0x0000000108147547 */ /* 0x000fea000b800000 */
[----:B------:R-:W1:Y:S01]  /*0140*/  LDC.64 R4, c[0x0][0x888] ;  /* 0x00022200ff047b82 */ /* 0x000e620000000a00 */
[----:B------:R-:W1:Y:S02]  /*0150*/  LDCU.64 UR4, c[0x0][0x358] ;  /* 0x00006b00ff0477ac */ /* 0x000e640008000a00 */
[----:B-1----:R1:W5:Y:S01]  /*0160*/  LDG.E R27, desc[UR4][R4.64] ;  /* 0x00000004041b7981 */ /* 0x002362000c1e1900 */
[----:B------:R-:W-:Y:S01]  /*0170*/  HFMA2 R52, -RZ, RZ, 0, 5.9604644775390625e-08 ;  /* 0x00000001ff347431 */ /* 0x000fe200000001ff */
[----:B------:R-:W-:Y:S05]  /*0180*/  BRA `(.L_x_0) ;  /* 0x00000000000c7947 */ /* 0x000fea0003800000 */
.L_x_1:
[----:B------:R-:W1:Y:S01]  /*0190*/  LDCU UR4, c[0x0][0x880] ;  /* 0x00011000ff0477ac */ /* 0x000e620008000800 */
[----:B------:R-:W-:Y:S01]  /*01a0*/  HFMA2 R52, -RZ, RZ, 0, 5.9604644775390625e-08 ;  /* 0x00000001ff347431 */ /* 0x000fe200000001ff */
[----:B-1----:R-:W-:-:S07]  /*01b0*/  MOV R27, UR4 ;  /* 0x00000004001b7c02 */ /* 0x002fce0008000f00 */
.L_x_0:
[----:B------:R-:W2:Y:S02]  /*01c0*/  LDCU.64 UR4, c[0x0][0x8b0] ;  /* 0x00011600ff0477ac */ /* 0x000ea40008000a00 */
[----:B--2---:R-:W-:-:S04]  /*01d0*/  UISETP.NE.U32.AND UP0, UPT, UR4, URZ, UPT ;  /* 0x000000ff0400728c */ /* 0x004fc8000bf05070 */
[----:B------:R-:W-:-:S09]  /*01e0*/  UISETP.NE.AND.EX UP0, UPT, UR5, URZ, UPT, UP0 ;  /* 0x000000ff0500728c */ /* 0x000fd2000bf05300 */
[----:B------:R-:W-:Y:S05]  /*01f0*/  BRA.U UP0, `(.L_x_2) ;  /* 0x0000000100287547 */ /* 0x000fea000b800000 */
[----:B------:R-:W2:Y:S02]  /*0200*/  LDCU.64 UR4, c[0x0][0x8a8] ;  /* 0x00011500ff0477ac */ /* 0x000ea40008000a00 */
[----:B--2---:R-:W-:-:S04]  /*0210*/  UISETP.NE.U32.AND UP0, UPT, UR4, URZ, UPT ;  /* 0x000000ff0400728c */ /* 0x004fc8000bf05070 */
[----:B------:R-:W-:-:S09]  /*0220*/  UISETP.NE.AND.EX UP0, UPT, UR5, URZ, UPT, UP0 ;  /* 0x000000ff0500728c */ /* 0x000fd2000bf05300 */
[----:B------:R-:W-:Y:S05]  /*0230*/  BRA.U !UP0, `(.L_x_3) ;  /* 0x0000000108107547 */ /* 0x000fea000b800000 */
[----:B------:R-:W2:Y:S01]  /*0240*/  LDC.64 R24, c[0x0][0x8a8] ;  /* 0x00022a00ff187b82 */ /* 0x000ea20000000a00 */
[----:B------:R-:W2:Y:S02]  /*0250*/  LDCU.64 UR4, c[0x0][0x358] ;  /* 0x00006b00ff0477ac */ /* 0x000ea40008000a00 */
[----:B--2---:R2:W5:Y:S01]  /*0260*/  LDG.E R24, desc[UR4][R24.64] ;  /* 0x0000000418187981 */ /* 0x004562000c1e1900 */
[----:B------:R-:W-:Y:S05]  /*0270*/  BRA `(.L_x_2) ;  /* 0x0000000000087947 */ /* 0x000fea0003800000 */
.L_x_3:
[----:B------:R-:W2:Y:S02]  /*0280*/  LDCU UR4, c[0x0][0x8a0] ;  /* 0x00011400ff0477ac */ /* 0x000ea40008000800 */
[----:B--2---:R-:W-:Y:S02]  /*0290*/  MOV R24, UR4 ;  /* 0x0000000400187c02 */ /* 0x004fe40008000f00 */
.L_x_2:
[----:B------:R-:W-:Y:S01]  /*02a0*/  IMAD.U32 R3, RZ, RZ, UR18 ;  /* 0x00000012ff037e24 */ /* 0x000fe2000f8e00ff */
[----:B------:R-:W-:Y:S04]  /*02b0*/  BSSY.RECONVERGENT B0, `(.L_x_4) ;  /* 0x000000c000007945 */ /* 0x000fe80003800200 */
[C---:B------:R-:W-:Y:S02]  /*02c0*/  ISETP.NE.OR P2, PT, R3.reuse, 0x1, !P1 ;  /* 0x000000010300780c */ /* 0x040fe40004f45670 */
[----:B------:R-:W-:-:S11]  /*02d0*/  ISETP.NE.OR P0, PT, R3, 0x3, !P1 ;  /* 0x000000030300780c */ /* 0x000fd60004f05670 */
[----:B------:R-:W-:Y:S05]  /*02e0*/  @P2 BRA `(.L_x_5) ;  /* 0x0000000000202947 */ /* 0x000fea0003800000 */
[----:B------:R-:W3:Y:S02]  /*02f0*/  LDCU.64 UR4, c[0x0][0x348] ;  /* 0x00006900ff0477ac */ /* 0x000ee40008000a00 */
[----:B---3--:R-:W-:Y:S02]  /*0300*/  UIADD3 UR6, UP1, UPT, UR4, 0x80, URZ ;  /* 0x0000008004067890 */ /* 0x008fe4000ff3e0ff */
[----:B------:R-:W-:Y:S02]  /*0310*/  UIADD3 UR4, UP0, UPT, UR4, 0x180, URZ ;  /* 0x0000018004047890 */ /* 0x000fe4000ff1e0ff */
[----:B------:R-:W-:Y:S02]  /*0320*/  UIADD3.X UR7, UPT, UPT, URZ, UR5, URZ, UP1, !UPT ;  /* 0x00000005ff077290 */ /* 0x000fe40008ffe4ff */
[----:B------:R-:W-:-:S07]  /*0330*/  UIADD3.X UR5, UPT, UPT, URZ, UR5, URZ, UP0, !UPT ;  /* 0x00000005ff057290 */ /* 0x000fce00087fe4ff */
[----:B------:R3:W-:Y:S02]  /*0340*/  UTMACCTL.PF [UR6] ;  /* 0x00000000060079b9 */ /* 0x0007e40008040000 */
[----:B------:R3:W-:Y:S02]  /*0350*/  UTMACCTL.PF [UR4] ;  /* 0x00000000040079b9 */ /* 0x0007e40008040000 */
[----:B---3--:R-:W-:Y:S01]  /*0360*/  NOP ;  /* 0x0000000000007918 */ /* 0x008fe20000000000 */
.L_x_5:
[----:B------:R-:W-:Y:S05]  /*0370*/  BSYNC.RECONVERGENT B0 ;  /* 0x0000000000007941 */ /* 0x000fea0003800200 */
.L_x_4:
[----:B------:R-:W-:Y:S04]  /*0380*/  BSSY.RECONVERGENT B0, `(.L_x_6) ;  /* 0x000000a000007945 */ /* 0x000fe80003800200 */
        /* <DEDUP_REMOVED lines=9> */
.L_x_7:
[----:B------:R-:W-:Y:S05]  /*0420*/  BSYNC.RECONVERGENT B0 ;  /* 0x0000000000007941 */ /* 0x000fea0003800200 */
.L_x_6:
[----:B------:R-:W3:Y:S01]  /*0430*/  LDCU.64 UR4, c[0x0][0x888] ;  /* 0x00011100ff0477ac */ /* 0x000ee20008000a00 */
[----:B------:R-:W-:Y:S02]  /*0440*/  UISETP.EQ.U32.AND UP1, UPT, UR8, URZ, UPT ;  /* 0x000000ff0800728c */ /* 0x000fe4000bf22070 */
[----:B------:R-:W-:Y:S02]  /*0450*/  UPLOP3.LUT UP3, UPT, UPT, UPT, UPT, 0x80, 0x8 ;  /* 0x000000000008789c */ /* 0x000fe40003f6f070 */
[----:B---3--:R-:W-:-:S04]  /*0460*/  UISETP.NE.U32.AND UP0, UPT, UR4, URZ, UPT ;  /* 0x000000ff0400728c */ /* 0x008fc8000bf05070 */
[----:B------:R-:W-:-:S04]  /*0470*/  UISETP.NE.AND.EX UP0, UPT, UR5, URZ, UPT, UP0 ;  /* 0x000000ff0500728c */ /* 0x000fc8000bf05300 */
[----:B------:R-:W-:-:S04]  /*0480*/  UISETP.EQ.OR.EX UP2, UPT, UR9, URZ, !UP0, UP1 ;  /* 0x000000ff0900728c */ /* 0x000fc8000c742710 */
[----:B------:R-:W-:-:S06]  /*0490*/  UP2UR UR4, UPR, URZ, 0x4 ;  /* 0x00000004ff047883 */ /* 0x000fcc0008000000 */
[----:B------:R-:W-:Y:S01]  /*04a0*/  MOV R56, UR4 ;  /* 0x0000000400387c02 */ /* 0x000fe20008000f00 */
[----:B------:R-:W-:Y:S06]  /*04b0*/  BRA.U !UP2, `(.L_x_8) ;  /* 0x000000010a207547 */ /* 0x000fec000b800000 */
[----:B------:R-:W-:Y:S01]  /*04c0*/  UISETP.NE.U32.AND UP1, UPT, UR8, URZ, UPT ;  /* 0x000000ff0800728c */ /* 0x000fe2000bf25070 */
[----:B-----5:R-:W-:Y:S01]  /*04d0*/  FSETP.NEU.AND P0, PT, R27, RZ, PT ;  /* 0x000000ff1b00720b */ /* 0x020fe20003f0d000 */
[----:B------:R-:W-:Y:S02]  /*04e0*/  USEL UR4, URZ, 0xffffffff, UP0 ;  /* 0xffffffffff047887 */ /* 0x000fe40008000000 */
[----:B------:R-:W-:-:S10]  /*04f0*/  UISETP.NE.AND.EX UP1, UPT, UR9, URZ, UPT, UP1 ;  /* 0x000000ff0900728c */ /* 0x000fd4000bf25310 */
[----:B------:R-:W-:Y:S01]  /*0500*/  VOTEU.ANY UP0, P0 ;  /* 0x0000000000ff7886 */ /* 0x000fe20000000100 */
[----:B------:R-:W-:-:S04]  /*0510*/  @!UP1 USEL UR4, URZ, 0xffffffff, UP0 ;  /* 0xffffffffff049887 */ /* 0x000fc80008000000 */
[----:B------:R-:W-:-:S04]  /*0520*/  ULOP3.LUT UR4, UR4, 0x1, URZ, 0xc0, !UPT ;  /* 0x0000000104047892 */ /* 0x000fc8000f8ec0ff */
[----:B------:R-:W-:-:S11]  /*0530*/  UISETP.NE.U32.AND UP3, UPT, UR4, 0x1, UPT ;  /* 0x000000010400788c */ /* 0x000fd6000bf65070 */
.L_x_8:
[----:B------:R-:W3:Y:S01]  /*0540*/  SHFL.IDX PT, R3, R53, RZ, 0x1f ;  /* 0x00001fff35037589 */ /* 0x000ee200000e0000 */
[----:B------:R-:W-:Y:S01]  /*0550*/  R2UR UR4, R2 ;  /* 0x00000000020472ca */ /* 0x000fe200000e0000 */
[----:B------:R-:W-:-:S04]  /*0560*/  UISETP.NE.AND UP0, UPT, UR18, 0x2, UPT ;  /* 0x000000021200788c */ /* 0x000fc8000bf05270 */
[----:B------:R-:W-:-:S08]  /*0570*/  USEL UR47, URZ, 0x1, UP0 ;  /* 0x00000001ff2f7887 */ /* 0x000fd00008000000 */
[----:B------:R-:W-:-:S06]  /*0580*/  UISETP.EQ.AND UP1, UPT, UR4, URZ, !UP0 ;  /* 0x000000ff0400728c */ /* 0x000fcc000c722270 */
[----:B------:R-:W-:Y:S02]  /*0590*/  PLOP3.LUT P4, PT, P1, PT, UP1, 0x80, 0x8 ;  /* 0x000000000008781c */ /* 0x000fe40000f8f018 */
[----:B---3--:R-:W-:-:S13]  /*05a0*/  ISETP.NE.AND P0, PT, R3, RZ, PT ;  /* 0x000000ff0300720c */ /* 0x008fda0003f05270 */
[----:B------:R-:W-:Y:S05]  /*05b0*/  @P0 BRA `(.L_x_9) ;  /* 0x0000000000440947 */ /* 0x000fea0003800000 */
[----:B------:R-:W-:Y:S01]  /*05c0*/  UMOV UR4, 0x400 ;  /* 0x0000040000047882 */ /* 0x000fe20000000000 */
[----:B------:R-:W-:Y:S01]  /*05d0*/  UMOV UR8, 0x1 ;  /* 0x0000000100087882 */ /* 0x000fe20000000000 */
[----:B------:R-:W-:Y:S01]  /*05e0*/  UMOV UR6, 0x2 ;  /* 0x0000000200067882 */ /* 0x000fe20000000000 */
[----:B------:R-:W-:Y:S02]  /*05f0*/  ULEA UR4, UR61, UR4, 0x18 ;  /* 0x000000043d047291 */ /* 0x000fe4000f8ec0ff */
[----:B------:R-:W-:-:S04]  /*0600*/  UIADD3 UR8, UPT, UPT, -UR8, 0x100000, URZ ;  /* 0x0010000008087890 */ /* 0x000fc8000fffe1ff */
[----:B------:R-:W-:Y:S02]  /*0610*/  USHF.L.U32 UR9, UR8, 0xb, URZ ;  /* 0x0000000b08097899 */ /* 0x000fe400080006ff */
[----:B------:R-:W-:Y:S02]  /*0620*/  USHF.L.U32 UR8, UR8, 0x1, URZ ;  /* 0x0000000108087899 */ /* 0x000fe400080006ff */
[----:B------:R-:W-:-:S04]  /*0630*/  UIADD3 UR6, UPT, UPT, -UR6, 0x100000, URZ ;  /* 0x0010000006067890 */ /* 0x000fc8000fffe1ff */
[----:B------:R-:W-:Y:S02]  /*0640*/  USHF.L.U32 UR7, UR6, 0xb, URZ ;  /* 0x0000000b06077899 */ /* 0x000fe400080006ff */
[----:B------:R-:W-:Y:S01]  /*0650*/  USHF.L.U32 UR6, UR6, 0x1, URZ ;  /* 0x0000000106067899 */ /* 0x000fe200080006ff */
[----:B------:R-:W-:Y:S01]  /*0660*/  ELECT P0, URZ, PT ;  /* 0x0000000000ff782f */ /* 0x000fe20003800000 */
[----:B------:R-:W3:Y:S02]  /*0670*/  FENCE.VIEW.ASYNC.S ;  /* 0x00000000000073c6 */ /* 0x000ee40000000000 */
[----:B---3--:R3:W4:Y:S08]  /*0680*/  SYNCS.EXCH.64 URZ, [UR4], UR8 ;  /* 0x0000000804ff75b2 */ /* 0x0087300008000100 */
[----:B------:R3:W1:Y:S01]  /*0690*/  SYNCS.EXCH.64 URZ, [UR4+0x10], UR6 ;  /* 0x0000100604ff75b2 */ /* 0x0006620008000100 */
[----:B------:R3:W1:Y:S01]  /*06a0*/  SYNCS.EXCH.64 URZ, [UR4+0x8], UR8 ;  /* 0x0000080804ff75b2 */ /* 0x0006620008000100 */
[----:B------:R3:W1:Y:S01]  /*06b0*/  SYNCS.EXCH.64 URZ, [UR4+0x18], UR6 ;  /* 0x0000180604ff75b2 */ /* 0x0006620008000100 */
[----:B------:R-:W-:Y:S01]  /*06c0*/  NOP ;  /* 0x0000000000007918 */ /* 0x000fe20000000000 */
.L_x_9:
[----:B------:R-:W2:Y:S01]  /*06d0*/  SHFL.IDX PT, R3, R53, RZ, 0x1f ;  /* 0x00001fff35037589 */ /* 0x000ea200000e0000 */
[----:B------:R-:W-:Y:S01]  /*06e0*/  NOP ;  /* 0x0000000000007918 */ /* 0x000fe20000000000 */
[----:B--2---:R-:W-:-:S13]  /*06f0*/  ISETP.NE.AND P0, PT, R3, 0x1, PT ;  /* 0x000000010300780c */ /* 0x004fda0003f05270 */
[----:B------:R-:W-:Y:S05]  /*0700*/  @P0 BRA `(.L_x_10) ;  /* 0x0000000000540947 */ /* 0x000fea0003800000 */
[----:B---3--:R-:W-:Y:S01]  /*0710*/  UMOV UR4, 0x400 ;  /* 0x0000040000047882 */ /* 0x008fe20000000000 */
        /* <DEDUP_REMOVED lines=10> */
[----:B------:R-:W2:Y:S02]  /*07c0*/  FENCE.VIEW.ASYNC.S ;  /* 0x00000000000073c6 */ /* 0x000ea40000000000 */
[----:B--2---:R2:W3:Y:S08]  /*07d0*/  SYNCS.EXCH.64 URZ, [UR4+0x20], UR8 ;  /* 0x0000200804ff75b2 */ /* 0x0044f00008000100 */
[----:B------:R2:W1:Y:S01]  /*07e0*/  SYNCS.EXCH.64 URZ, [UR4+0x40], UR6 ;  /* 0x0000400604ff75b2 */ /* 0x0004620008000100 */
[----:B------:R2:W1:Y:S01]  /*07f0*/  SYNCS.EXCH.64 URZ, [UR4+0x28], UR8 ;  /* 0x0000280804ff75b2 */ /* 0x0004620008000100 */
[----:B------:R2:W1:Y:S01]  /*0800*/  SYNCS.EXCH.64 URZ, [UR4+0x48], UR6 ;  /* 0x0000480604ff75b2 */ /* 0x0004620008000100 */
[----:B------:R2:W1:Y:S01]  /*0810*/  SYNCS.EXCH.64 URZ, [UR4+0x30], UR8 ;  /* 0x0000300804ff75b2 */ /* 0x0004620008000100 */
[----:B------:R2:W1:Y:S01]  /*0820*/  SYNCS.EXCH.64 URZ, [UR4+0x50], UR6 ;  /* 0x0000500604ff75b2 */ /* 0x0004620008000100 */
[----:B------:R2:W1:Y:S01]  /*0830*/  SYNCS.EXCH.64 URZ, [UR4+0x38], UR8 ;  /* 0x0000380804ff75b2 */ /* 0x0004620008000100 */
[----:B------:R2:W1:Y:S01]  /*0840*/  SYNCS.EXCH.64 URZ, [UR4+0x58], UR6 ;  /* 0x0000580604ff75b2 */ /* 0x0004620008000100 */
[----:B------:R-:W-:Y:S01]  /*0850*/  NOP ;  /* 0x0000000000007918 */ /* 0x000fe20000000000 */
.L_x_10:
[----:B------:R-:W4:Y:S01]  /*0860*/  SHFL.IDX PT, R3, R53, RZ, 0x1f ;  /* 0x00001fff35037589 */ /* 0x000f2200000e0000 */
[----:B------:R-:W-:Y:S01]  /*0870*/  NOP ;  /* 0x0000000000007918 */ /* 0x000fe20000000000 */
[----:B----4-:R-:W-:-:S13]  /*0880*/  ISETP.NE.AND P0, PT, R3, 0x3, PT ;  /* 0x000000030300780c */ /* 0x010fda0003f05270 */
[----:B------:R-:W-:Y:S05]  /*0890*/  @P0 BRA `(.L_x_11) ;  /* 0x00000000002c0947 */ /* 0x000fea0003800000 */
[----:B--23--:R-:W-:Y:S01]  /*08a0*/  UMOV UR6, 0x400 ;  /* 0x0000040000067882 */ /* 0x00cfe20000000000 */
[----:B------:R-:W-:Y:S01]  /*08b0*/  UMOV UR4, 0x20 ;  /* 0x0000002000047882 */ /* 0x000fe20000000000 */
[----:B------:R-:W-:Y:S02]  /*08c0*/  ULEA UR6, UR61, UR6, 0x18 ;  /* 0x000000063d067291 */ /* 0x000fe4000f8ec0ff */
[----:B------:R-:W-:-:S04]  /*08d0*/  UIADD3 UR4, UPT, UPT, -UR4, 0x100000, URZ ;  /* 0x0010000004047890 */ /* 0x000fc8000fffe1ff */
[----:B------:R-:W-:Y:S02]  /*08e0*/  USHF.L.U32 UR5, UR4, 0xb, URZ ;  /* 0x0000000b04057899 */ /* 0x000fe400080006ff */
[----:B------:R-:W-:Y:S01]  /*08f0*/  USHF.L.U32 UR4, UR4, 0x1, URZ ;  /* 0x0000000104047899 */ /* 0x000fe200080006ff */
[----:B------:R-:W-:Y:S01]  /*0900*/  ELECT P0, URZ, PT ;  /* 0x0000000000ff782f */ /* 0x000fe20003800000 */
[----:B------:R-:W2:Y:S10]  /*0910*/  FENCE.VIEW.ASYNC.S ;  /* 0x00000000000073c6 */ /* 0x000eb40000000000 */
[----:B--2---:R4:W2:Y:S01]  /*0920*/  SYNCS.EXCH.64 URZ, [UR6+0x60], UR4 ;  /* 0x0000600406ff75b2 */ /* 0x0048a20008000100 */
[----:B------:R4:W3:Y:S02]  /*0930*/  SYNCS.EXCH.64 URZ, [UR6+0x68], UR4 ;  /* 0x0000680406ff75b2 */ /* 0x0008e40008000100 */
[----:B----4-:R-:W-:Y:S01]  /*0940*/  NOP ;  /* 0x0000000000007918 */ /* 0x010fe20000000000 */
.L_x_11:
[----:B------:R-:W4:Y:S01]  /*0950*/  SHFL.IDX PT, R3, R53, RZ, 0x1f ;  /* 0x00001fff35037589 */ /* 0x000f2200000e0000 */
[----:B------:R-:W-:Y:S01]  /*0960*/  NOP ;  /* 0x0000000000007918 */ /* 0x000fe20000000000 */
[----:B----4-:R-:W-:-:S13]  /*0970*/  ISETP.NE.AND P0, PT, R3, 0x4, PT ;  /* 0x000000040300780c */ /* 0x010fda0003f05270 */
[----:B------:R-:W-:Y:S05]  /*0980*/  @P0 BRA `(.L_x_12) ;  /* 0x0000000000480947 */ /* 0x000fea0003800000 */
[----:B--23--:R-:W-:Y:S01]  /*0990*/  UMOV UR4, 0x3a0 ;  /* 0x000003a000047882 */ /* 0x00cfe20000000000 */
[----:B------:R-:W-:Y:S01]  /*09a0*/  UMOV UR6, 0x400 ;  /* 0x0000040000067882 */ /* 0x000fe20000000000 */
[----:B------:R-:W-:Y:S01]  /*09b0*/  USEL UR4, UR4, 0x320, UP3 ;  /* 0x0000032004047887 */ /* 0x000fe20009800000 */
        /* <DEDUP_REMOVED lines=10> */
[----:B--2---:R4:W2:Y:S08]  /*0a60*/  SYNCS.EXCH.64 URZ, [UR6+0x70], UR8 ;  /* 0x0000700806ff75b2 */ /* 0x0048b00008000100 */
[----:B------:R4:W3:Y:S01]  /*0a70*/  SYNCS.EXCH.64 URZ, [UR6+0x80], UR4 ;  /* 0x0000800406ff75b2 */ /* 0x0008e20008000100 */
[----:B------:R4:W1:Y:S01]  /*0a80*/  SYNCS.EXCH.64 URZ, [UR6+0x78], UR8 ;  /* 0x0000780806ff75b2 */ /* 0x0008620008000100 */
[----:B------:R4:W1:Y:S02]  /*0a90*/  SYNCS.EXCH.64 URZ, [UR6+0x88], UR4 ;  /* 0x0000880406ff75b2 */ /* 0x0008640008000100 */
[----:B----4-:R-:W-:Y:S01]  /*0aa0*/  NOP ;  /* 0x0000000000007918 */ /* 0x010fe20000000000 */
.L_x_12:
[----:B------:R-:W4:Y:S01]  /*0ab0*/  SHFL.IDX PT, R3, R53, RZ, 0x1f ;  /* 0x00001fff35037589 */ /* 0x000f2200000e0000 */
[----:B------:R-:W-:Y:S01]  /*0ac0*/  NOP ;  /* 0x0000000000007918 */ /* 0x000fe20000000000 */
[----:B----4-:R-:W-:-:S13]  /*0ad0*/  ISETP.NE.AND P0, PT, R3, 0x5, PT ;  /* 0x000000050300780c */ /* 0x010fda0003f05270 */
[----:B------:R-:W-:Y:S05]  /*0ae0*/  @P0 BRA `(.L_x_13) ;  /* 0x0000000000540947 */ /* 0x000fea0003800000 */
[----:B--23--:R-:W-:Y:S01]  /*0af0*/  UMOV UR4, 0x400 ;  /* 0x0000040000047882 */ /* 0x00cfe20000000000 */
        /* <DEDUP_REMOVED lines=14> */
[----:B------:R4:W1:Y:S01]  /*0be0*/  SYNCS.EXCH.64 URZ, [UR4+0xb8], UR8 ;  /* 0x0000b80804ff75b2 */ /* 0x0008620008000100 */
[----:B------:R4:W1:Y:S01]  /*0bf0*/  SYNCS.EXCH.64 URZ, [UR4+0xa0], UR6 ;  /* 0x0000a00604ff75b2 */ /* 0x0008620008000100 */
[----:B------:R4:W1:Y:S01]  /*0c00*/  SYNCS.EXCH.64 URZ, [UR4+0xc0], UR8 ;  /* 0x0000c00804ff75b2 */ /* 0x0008620008000100 */
[----:B------:R4:W1:Y:S01]  /*0c10*/  SYNCS.EXCH.64 URZ, [UR4+0xa8], UR6 ;  /* 0x0000a80604ff75b2 */ /* 0x0008620008000100 */
[----:B------:R4:W1:Y:S02]  /*0c20*/  SYNCS.EXCH.64 URZ, [UR4+0xc8], UR8 ;  /* 0x0000c80804ff75b2 */ /* 0x0008640008000100 */
[----:B----4-:R-:W-:Y:S01]  /*0c30*/  NOP ;  /* 0x0000000000007918 */ /* 0x010fe20000000000 */
.L_x_13:
[----:B------:R-:W4:Y:S01]  /*0c40*/  SHFL.IDX PT, R3, R53, RZ, 0x1f ;  /* 0x00001fff35037589 */ /* 0x000f2200000e0000 */
[----:B------:R-:W-:Y:S01]  /*0c50*/  ISETP.NE.OR P1, PT, RZ, UR18, !P1 ;  /* 0x00000012ff007c0c */ /* 0x000fe2000cf25670 */
        /* <DEDUP_REMOVED lines=12> */
[----:B------:R4:W3:Y:S01]  /*0d20*/  SYNCS.EXCH.64 URZ, [UR4+0xe0], UR6 ;  /* 0x0000e00604ff75b2 */ /* 0x0008e20008000100 */
[----:B------:R4:W1:Y:S01]  /*0d30*/  SYNCS.EXCH.64 URZ, [UR4+0xd8], UR6 ;  /* 0x0000d80604ff75b2 */ /* 0x0008620008000100 */
[----:B------:R4:W1:Y:S02]  /*0d40*/  SYNCS.EXCH.64 URZ, [UR4+0xe8], UR6 ;  /* 0x0000e80604ff75b2 */ /* 0x0008640008000100 */
[----:B----4-:R-:W-:Y:S01]  /*0d50*/  NOP ;  /* 0x0000000000007918 */ /* 0x010fe20000000000 */
.L_x_14:
[----:B------:R-:W-:Y:S01]  /*0d60*/  VOTEU.ALL UP0, P1 ;  /* 0x0000000000ff7886 */ /* 0x000fe20000800000 */
[----:B--23--:R-:W-:Y:S01]  /*0d70*/  UMOV UR4, 0x20 ;  /* 0x0000002000047882 */ /* 0x00cfe20000000000 */
[----:B------:R-:W2:Y:S01]  /*0d80*/  LDCU UR7, c[0x0][0x36c] ;  /* 0x00006d80ff0777ac */ /* 0x000ea20008000800 */
[----:B------:R-:W-:Y:S01]  /*0d90*/  NOP ;  /* 0x0000000000007918 */ /* 0x000fe20000000000 */
[----:B-1----:R-:W-:Y:S01]  /*0da0*/  LOP3.LUT R5, R66, 0x1f, RZ, 0xc0, !PT ;  /* 0x0000001f42057812 */ /* 0x002fe200078ec0ff */
[----:B------:R-:W-:Y:S01]  /*0db0*/  @!UP0 UMOV UR6, 0x400 ;  /* 0x0000040000068882 */ /* 0x000fe20000000000 */
[----:B------:R-:W-:-:S04]  /*0dc0*/  @!UP0 UIADD3 UR4, UPT, UPT, -UR4, 0x100000, URZ ;  /* 0x0010000004048890 */ /* 0x000fc8000fffe1ff */
[----:B------:R-:W-:Y:S02]  /*0dd0*/  @!UP0 USHF.L.U32 UR5, UR4, 0xb, URZ ;  /* 0x0000000b04058899 */ /* 0x000fe400080006ff */
[----:B------:R-:W-:Y:S02]  /*0de0*/  @!UP0 USHF.L.U32 UR4, UR4, 0x1, URZ ;  /* 0x0000000104048899 */ /* 0x000fe400080006ff */
[----:B------:R-:W-:Y:S01]  /*0df0*/  @!UP0 ULEA UR6, UR61, UR6, 0x18 ;  /* 0x000000063d068291 */ /* 0x000fe2000f8ec0ff */
[----:B------:R-:W-:Y:S01]  /*0e00*/  VOTEU.ALL UP0, P1 ;  /* 0x0000000000ff7886 */ /* 0x000fe20000800000 */
[----:B------:R-:W-:Y:S02]  /*0e10*/  UISETP.NE.AND UP4, UPT, UR18, URZ, UPT ;  /* 0x000000ff1200728c */ /* 0x000fe4000bf85270 */
[----:B--2---:R-:W-:Y:S01]  /*0e20*/  UISETP.EQ.U32.AND UP5, UPT, UR7, 0x1, UPT ;  /* 0x000000010700788c */ /* 0x004fe2000bfa2070 */
[----:B------:R-:W1:Y:S07]  /*0e30*/  FENCE.VIEW.ASYNC.S ;  /* 0x00000000000073c6 */ /* 0x000e6e0000000000 */
[----:B-1----:R1:W2:Y:S01]  /*0e40*/  @!UP0 SYNCS.EXCH.64 URZ, [UR6+0xf0], UR4 ;  /* 0x0000f00406ff85b2 */ /* 0x0022a20008000100 */
[----:B------:R-:W-:Y:S05]  /*0e50*/  BRA.U !UP5, `(.L_x_15) ;  /* 0x000000010d087547 */ /* 0x000fea000b800000 */
[----:B--2---:R-:W-:Y:S01]  /*0e60*/  UCGABAR_ARV ;  /* 0x00000000000079c7 */ /* 0x004fe20008000000 */
[----:B------:R-:W-:Y:S05]  /*0e70*/  BRA `(.L_x_16) ;  /* 0x0000000000047947 */ /* 0x000fea0003800000 */
.L_x_15:
[----:B--2---:R-:W-:Y:S01]  /*0e80*/  NOP ;  /* 0x0000000000007918 */ /* 0x004fe20000000000 */
.L_x_16:
[----:B------:R-:W2:Y:S01]  /*0e90*/  S2UR UR24, SR_CTAID.X ;  /* 0x00000000001879c3 */ /* 0x000ea20000002500 */
[----:B------:R-:W-:-:S05]  /*0ea0*/  CS2R.32 R55, SR_CgaSize ;  /* 0x0000000000377805 */ /* 0x000fca0000008a00 */
[----:B------:R-:W-:-:S05]  /*0eb0*/  IMAD R55, R55, -0xa0, RZ ;  /* 0xffffff6037377824 */ /* 0x000fca00078e02ff */
[----:B-1----:R-:W-:-:S14]  /*0ec0*/  R2UR UR5, R55 ;  /* 0x00000000370572ca */ /* 0x002fdc00000e0000 */
[----:B------:R-:W1:Y:S01]  /*0ed0*/  LDCU UR5, c[0x0][UR5+0x2b0] ;  /* 0x00005600050577ac */ /* 0x000e620008000800 */
[----:B------:R-:W-:Y:S02]  /*0ee0*/  R2UR UR10, R2 ;  /* 0x00000000020a72ca */ /* 0x000fe400000e0000 */
[----:B------:R-:W-:-:S05]  /*0ef0*/  CS2R.32 R55, SR_CgaSize ;  /* 0x0000000000377805 */ /* 0x000fca0000008a00 */
[----:B------:R-:W-:-:S05]  /*0f00*/  IMAD R55, R55, -0xa0, RZ ;  /* 0xffffff6037377824 */ /* 0x000fca00078e02ff */
[----:B------:R-:W-:-:S14]  /*0f10*/  R2UR UR4, R55 ;  /* 0x00000000370472ca */ /* 0x000fdc00000e0000 */
[----:B------:R-:W3:Y:S01]  /*0f20*/  LDCU UR4, c[0x0][UR4+0x2b4] ;  /* 0x00005680040477ac */ /* 0x000ee20008000800 */
[----:B------:R-:W4:Y:S01]  /*0f30*/  S2UR UR7, SR_CTAID.Y ;  /* 0x00000000000779c3 */ /* 0x000f220000002600 */
[----:B------:R-:W-:-:S05]  /*0f40*/  CS2R.32 R55, SR_CgaSize ;  /* 0x0000000000377805 */ /* 0x000fca0000008a00 */
[----:B------:R-:W-:-:S05]  /*0f50*/  IMAD R55, R55, -0xa0, RZ ;  /* 0xffffff6037377824 */ /* 0x000fca00078e02ff */
[----:B------:R-:W-:-:S14]  /*0f60*/  R2UR UR8, R55 ;  /* 0x00000000370872ca */ /* 0x000fdc00000e0000 */
[----:B------:R-:W3:Y:S01]  /*0f70*/  LDCU UR8, c[0x0][UR8+0x2a0] ;  /* 0x00005400080877ac */ /* 0x000ee20008000800 */
[----:B------:R-:W-:-:S05]  /*0f80*/  CS2R.32 R55, SR_CgaSize ;  /* 0x0000000000377805 */ /* 0x000fca0000008a00 */
[----:B------:R-:W-:-:S05]  /*0f90*/  IMAD R55, R55, -0xa0, RZ ;  /* 0xffffff6037377824 */ /* 0x000fca00078e02ff */
[----:B------:R-:W-:-:S14]  /*0fa0*/  R2UR UR9, R55 ;  /* 0x00000000370972ca */ /* 0x000fdc00000e0000 */
[----:B------:R-:W3:Y:S01]  /*0fb0*/  LDCU UR9, c[0x0][UR9+0x2a4] ;  /* 0x00005480090977ac */ /* 0x000ee20008000800 */
[----:B------:R-:W3:Y:S01]  /*0fc0*/  S2UR UR60, SR_CTAID.Z ;  /* 0x00000000003c79c3 */ /* 0x000ee20000002700 */
[----:B------:R-:W-:Y:S01]  /*0fd0*/  UISETP.GT.U32.AND UP0, UPT, UR10, 0xffff, UPT ;  /* 0x0000ffff0a00788c */ /* 0x000fe2000bf04070 */
[----:B------:R-:W3:Y:S01]  /*0fe0*/  LDCU UR19, c[0x0][0xb24] ;  /* 0x00016480ff1377ac */ /* 0x000ee20008000800 */
[----:B------:R-:W-:Y:S01]  /*0ff0*/  USHF.L.U32 UR31, UR61, 0x9, URZ ;  /* 0x000000093d1f7899 */ /* 0x000fe200080006ff */
[----:B--2---:R-:W-:Y:S01]  /*1000*/  I2FP.F32.U32 R4, UR24 ;  /* 0x0000001800047c45 */ /* 0x004fe20008201000 */
[----:B------:R-:W-:Y:S01]  /*1010*/  UMOV UR28, 0x5 ;  /* 0x00000005001c7882 */ /* 0x000fe20000000000 */
[----:B------:R-:W2:Y:S03]  /*1020*/  LDCU UR39, c[0x0][0xb24] ;  /* 0x00016480ff2777ac */ /* 0x000ea60008000800 */
[----:B-1----:R-:W-:Y:S01]  /*1030*/  FMUL R4, R4, UR5 ;  /* 0x0000000504047c20 */ /* 0x002fe20008400000 */
[----:B------:R-:W-:Y:S01]  /*1040*/  USEL UR5, UR10, 0xffff, !UP0 ;  /* 0x0000ffff0a057887 */ /* 0x000fe2000c000000 */
[----:B----4-:R-:W-:Y:S01]  /*1050*/  I2FP.F32.U32 R3, UR7 ;  /* 0x0000000700037c45 */ /* 0x010fe20008201000 */
[----:B------:R-:W1:Y:S03]  /*1060*/  LDCU UR26, c[0x0][0xb30] ;  /* 0x00016600ff1a77ac */ /* 0x000e660008000800 */
[----:B------:R-:W4:Y:S01]  /*1070*/  F2I.U32.TRUNC.NTZ R4, R4 ;  /* 0x0000000400047305 */ /* 0x000f22000020f000 */
[----:B---3--:R-:W-:Y:S01]  /*1080*/  FMUL R3, R3, UR4 ;  /* 0x0000000403037c20 */ /* 0x008fe20008400000 */
[----:B------:R-:W-:-:S02]  /*1090*/  ULOP3.LUT UR30, UR5, 0xffff, URZ, 0xc0, !UPT ;  /* 0x0000ffff051e7892 */ /* 0x000fc4000f8ec0ff */
[----:B------:R-:W-:Y:S01]  /*10a0*/  UISETP.GE.AND UP2, UPT, UR19, 0x1, UPT ;  /* 0x000000011300788c */ /* 0x000fe2000bf46270 */
[----:B------:R-:W-:-:S03]  /*10b0*/  UMOV UR27, UR7 ;  /* 0x00000007001b7c82 */ /* 0x000fc60008000000 */
[----:B------:R-:W3:Y:S01]  /*10c0*/  F2I.U32.TRUNC.NTZ R3, R3 ;  /* 0x0000000300037305 */ /* 0x000ee2000020f000 */
[----:B------:R-:W-:Y:S01]  /*10d0*/  UMOV UR20, UR24 ;  /* 0x0000001800147c82 */ /* 0x000fe20008000000 */
[----:B----4-:R-:W-:Y:S02]  /*10e0*/  R2UR UR4, R4 ;  /* 0x00000000040472ca */ /* 0x010fe400000e0000 */
[----:B------:R-:W-:Y:S02]  /*10f0*/  PRMT R4, RZ, 0x7610, R4 ;  /* 0x00007610ff047816 */ /* 0x000fe40000000004 */
[----:B---3--:R-:W-:Y:S02]  /*1100*/  R2UR UR6, R3 ;  /* 0x00000000030672ca */ /* 0x008fe400000e0000 */
[----:B------:R-:W-:-:S07]  /*1110*/  PRMT R3, RZ, 0x7610, R3 ;  /* 0x00007610ff037816 */ /* 0x000fce0000000003 */
[----:B------:R-:W-:-:S04]  /*1120*/  UIADD3 UR5, UPT, UPT, -UR4, URZ, URZ ;  /* 0x000000ff04057290 */ /* 0x000fc8000fffe1ff */
[----:B------:R-:W-:Y:S02]  /*1130*/  UIMAD UR5, UR8, UR5, UR24 ;  /* 0x00000005080572a4 */ /* 0x000fe4000f8e0218 */
[----:B------:R-:W-:-:S04]  /*1140*/  UIADD3 UR4, UPT, UPT, -UR6, URZ, URZ ;  /* 0x000000ff06047290 */ /* 0x000fc8000fffe1ff */
[----:B------:R-:W-:Y:S01]  /*1150*/  IMAD.U32 R55, RZ, RZ, UR5 ;  /* 0x00000005ff377e24 */ /* 0x000fe2000f8e00ff */
[----:B------:R-:W-:-:S06]  /*1160*/  UIMAD UR4, UR9, UR4, UR7 ;  /* 0x00000004090472a4 */ /* 0x000fcc000f8e0207 */
[----:B------:R-:W-:Y:S01]  /*1170*/  IMAD.U32 R54, RZ, RZ, UR4 ;  /* 0x00000004ff367e24 */ /* 0x000fe2000f8e00ff */
[----:B-12---:R-:W-:Y:S06]  /*1180*/  BRA.U UP4, `(.L_x_17) ;  /* 0x0000000104447547 */ /* 0x006fec000b800000 */
[----:B------:R-:W-:Y:S02]  /*1190*/  R2UR UR4, R55 ;  /* 0x00000000370472ca */ /* 0x000fe400000e0000 */
[----:B------:R-:W-:-:S11]  /*11a0*/  R2UR UR8, R54 ;  /* 0x00000000360872ca */ /* 0x000fd600000e0000 */
[----:B------:R-:W-:Y:S02]  /*11b0*/  UISETP.GT.U32.AND UP0, UPT, UR4, 0x1, UPT ;  /* 0x000000010400788c */ /* 0x000fe4000bf04070 */
[----:B------:R-:W-:Y:S02]  /*11c0*/  ULOP3.LUT UR4, UR4, 0xfffffffe, URZ, 0xc0, !UPT ;  /* 0xfffffffe04047892 */ /* 0x000fe4000f8ec0ff */
[----:B------:R-:W-:Y:S02]  /*11d0*/  UISETP.NE.AND UP1, UPT, UR8, URZ, UP0 ;  /* 0x000000ff0800728c */ /* 0x000fe40008725270 */
[----:B------:R-:W-:Y:S02]  /*11e0*/  UISETP.NE.AND UP0, UPT, UR8, 0x1, UP0 ;  /* 0x000000010800788c */ /* 0x000fe40008705270 */
[----:B------:R-:W-:Y:S02]  /*11f0*/  USEL UR7, URZ, 0x1, UP1 ;  /* 0x00000001ff077887 */ /* 0x000fe40008800000 */
[----:B------:R-:W-:-:S02]  /*1200*/  USEL UR6, URZ, 0x4, UP0 ;  /* 0x00000004ff067887 */ /* 0x000fc40008000000 */
[----:B------:R-:W-:Y:S02]  /*1210*/  USEL UR5, URZ, 0x2, UP1 ;  /* 0x00000002ff057887 */ /* 0x000fe40008800000 */
[----:B------:R-:W-:Y:S02]  /*1220*/  ULEA UR4, UR8, UR4, 0x1 ;  /* 0x0000000408047291 */ /* 0x000fe4000f8e08ff */
[----:B------:R-:W-:Y:S02]  /*1230*/  USEL UR8, URZ, 0x8, UP0 ;  /* 0x00000008ff087887 */ /* 0x000fe40008000000 */
[----:B------:R-:W-:-:S03]  /*1240*/  UIADD3 UR5, UPT, UPT, UR5, UR6, UR7 ;  /* 0x0000000605057290 */ /* 0x000fc6000fffe007 */
[----:B------:R-:W-:Y:S01]  /*1250*/  UMOV UR6, 0x3 ;  /* 0x0000000300067882 */ /* 0x000fe20000000000 */
[----:B------:R-:W-:Y:S02]  /*1260*/  UIADD3 UR5, UPT, UPT, UR5, UR8, URZ ;  /* 0x0000000805057290 */ /* 0x000fe4000fffe0ff */
[----:B------:R-:W-:-:S04]  /*1270*/  USHF.L.U32 UR4, UR6, UR4, URZ ;  /* 0x0000000406047299 */ /* 0x000fc800080006ff */
[----:B------:R-:W-:Y:S02]  /*1280*/  IMAD.U32 R4, RZ, RZ, UR5 ;  /* 0x00000005ff047e24 */ /* 0x000fe4000f8e00ff */
[----:B------:R-:W-:Y:S02]  /*1290*/  IMAD.U32 R3, RZ, RZ, UR4 ;  /* 0x00000004ff037e24 */ /* 0x000fe4000f8e00ff */
.L_x_17:
[----:B------:R-:W-:Y:S05]  /*12a0*/  BRA.U !UP2, `(.L_x_18) ;  /* 0x000000010ad47547 */ /* 0x000fea000b800000 */
[----:B------:R-:W1:Y:S01]  /*12b0*/  LDCU.128 UR20, c[0x0][0xb10] ;  /* 0x00016200ff1477ac */ /* 0x000e620008000c00 */
[----:B------:R-:W2:Y:S01]  /*12c0*/  LDCU UR6, c[0x0][0x370] ;  /* 0x00006e00ff0677ac */ /* 0x000ea20008000800 */
[----:B------:R-:W3:Y:S01]  /*12d0*/  LDCU UR5, c[0x0][0x374] ;  /* 0x00006e80ff0577ac */ /* 0x000ee20008000800 */
[----:B------:R-:W4:Y:S01]  /*12e0*/  LDCU UR25, c[0x0][0xb0c] ;  /* 0x00016180ff1977ac */ /* 0x000f220008000800 */
[----:B------:R-:W4:Y:S01]  /*12f0*/  LDCU UR4, c[0x0][0xb20] ;  /* 0x00016400ff0477ac */ /* 0x000f220008000800 */
[----:B------:R-:W4:Y:S01]  /*1300*/  LDCU.64 UR8, c[0x0][0xb28] ;  /* 0x00016500ff0877ac */ /* 0x000f220008000a00 */
[----:B-1----:R-:W-:Y:S02]  /*1310*/  UISETP.NE.AND UP0, UPT, UR22, 0x1, UPT ;  /* 0x000000011600788c */ /* 0x002fe4000bf05270 */
[----:B---3--:R-:W-:Y:S02]  /*1320*/  UIMAD.WIDE.U32 UR10, UR5, UR23, URZ ;  /* 0x00000017050a72a5 */ /* 0x008fe4000f8e00ff */
[----:B--2---:R-:W-:-:S02]  /*1330*/  UIMAD.WIDE.U32 UR12, UR6, UR20, URZ ;  /* 0x00000014060c72a5 */ /* 0x004fc4000f8e00ff */
[----:B----4-:R-:W-:Y:S02]  /*1340*/  UISETP.NE.AND UP1, UPT, UR25, 0x1, UPT ;  /* 0x000000011900788c */ /* 0x010fe4000bf25270 */
[----:B------:R-:W-:Y:S01]  /*1350*/  UISETP.NE.AND UP2, UPT, UR19, 0x1, UPT ;  /* 0x000000011300788c */ /* 0x000fe2000bf45270 */
[----:B------:R-:W-:Y:S02]  /*1360*/  UMOV UR10, UR11 ;  /* 0x0000000b000a7c82 */ /* 0x000fe40008000000 */
[----:B------:R-:W-:Y:S01]  /*1370*/  UMOV UR12, UR13 ;  /* 0x0000000d000c7c82 */ /* 0x000fe20008000000 */
[----:B------:R-:W-:Y:S02]  /*1380*/  @UP0 USHF.R.U32.HI UR5, URZ, UR4, UR10 ;  /* 0x00000004ff050299 */ /* 0x000fe4000801160a */
[----:B------:R-:W-:Y:S02]  /*1390*/  UIMAD.WIDE.U32 UR16, UR27, UR23, URZ ;  /* 0x000000171b1072a5 */ /* 0x000fe4000f8e00ff */
[----:B------:R-:W-:-:S02]  /*13a0*/  UIMAD.WIDE.U32 UR10, UR5, UR8, URZ ;  /* 0x00000008050a72a5 */ /* 0x000fc4000f8e00ff */
[----:B------:R-:W-:Y:S02]  /*13b0*/  @UP1 USHF.R.U32.HI UR6, URZ, UR21, UR12 ;  /* 0x00000015ff061299 */ /* 0x000fe4000801160c */
[----:B------:R-:W-:Y:S02]  /*13c0*/  UIMAD.WIDE.U32 UR14, UR24, UR20, URZ ;  /* 0x00000014180e72a5 */ /* 0x000fe4000f8e00ff */
[----:B------:R-:W-:Y:S01]  /*13d0*/  UIMAD.WIDE.U32 UR12, UR6, UR8, URZ ;  /* 0x00000008060c72a5 */ /* 0x000fe2000f8e00ff */
[----:B------:R-:W-:Y:S01]  /*13e0*/  UMOV UR16, UR17 ;  /* 0x0000001100107c82 */ /* 0x000fe20008000000 */
[----:B------:R-:W-:Y:S01]  /*13f0*/  UMOV UR10, UR11 ;  /* 0x0000000b000a7c82 */ /* 0x000fe20008000000 */
[----:B------:R-:W-:Y:S02]  /*1400*/  USHF.R.U32.HI UR16, URZ, UR4, UR16 ;  /* 0x00000004ff107299 */ /* 0x000fe40008011610 */
[----:B------:R-:W-:Y:S02]  /*1410*/  @UP2 USHF.R.U32.HI UR5, URZ, UR9, UR10 ;  /* 0x00000009ff052299 */ /* 0x000fe4000801160a */
[----:B------:R-:W-:Y:S01]  /*1420*/  UMOV UR7, UR13 ;  /* 0x0000000d00077c82 */ /* 0x000fe20008000000 */
[----:B------:R-:W-:Y:S01]  /*1430*/  UMOV UR14, UR15 ;  /* 0x0000000f000e7c82 */ /* 0x000fe20008000000 */
[----:B------:R-:W-:-:S02]  /*1440*/  @UP2 USHF.R.U32.HI UR6, URZ, UR9, UR7 ;  /* 0x00000009ff062299 */ /* 0x000fc40008011607 */
[----:B------:R-:W-:Y:S02]  /*1450*/  USHF.R.U32.HI UR14, URZ, UR21, UR14 ;  /* 0x00000015ff0e7299 */ /* 0x000fe4000801160e */
[----:B------:R-:W-:Y:S02]  /*1460*/  USEL UR4, UR27, UR16, !UP0 ;  /* 0x000000101b047287 */ /* 0x000fe4000c000000 */
[----:B------:R-:W-:Y:S02]  /*1470*/  UIMAD UR7, UR5, UR19, URZ ;  /* 0x00000013050772a4 */ /* 0x000fe4000f8e02ff */
[----:B------:R-:W-:Y:S02]  /*1480*/  USEL UR5, UR24, UR14, !UP1 ;  /* 0x0000000e18057287 */ /* 0x000fe4000c800000 */
[----:B------:R-:W-:Y:S02]  /*1490*/  UIMAD UR12, UR6, UR19, URZ ;  /* 0x00000013060c72a4 */ /* 0x000fe4000f8e02ff */
[----:B------:R-:W-:-:S02]  /*14a0*/  UISETP.GE.AND UP0, UPT, UR4, UR7, UPT ;  /* 0x000000070400728c */ /* 0x000fc4000bf06270 */
[----:B------:R-:W-:Y:S02]  /*14b0*/  UIMAD.WIDE.U32 UR10, UR4, UR8, URZ ;  /* 0x00000008040a72a5 */ /* 0x000fe4000f8e00ff */
[----:B------:R-:W-:Y:S02]  /*14c0*/  UISETP.GE.OR UP0, UPT, UR5, UR12, UP0 ;  /* 0x0000000c0500728c */ /* 0x000fe40008706670 */
[----:B------:R-:W-:Y:S02]  /*14d0*/  UIMAD.WIDE.U32 UR12, UR5, UR8, URZ ;  /* 0x00000008050c72a5 */ /* 0x000fe4000f8e00ff */
[----:B------:R-:W-:Y:S01]  /*14e0*/  UIADD3 UR10, UPT, UPT, -UR4, URZ, URZ ;  /* 0x000000ff040a7290 */ /* 0x000fe2000fffe1ff */
[----:B------:R-:W-:Y:S01]  /*14f0*/  UMOV UR8, UR11 ;  /* 0x0000000b00087c82 */ /* 0x000fe20008000000 */
[----:B------:R-:W-:Y:S02]  /*1500*/  UIADD3 UR20, UPT, UPT, -UR5, URZ, URZ ;  /* 0x000000ff05147290 */ /* 0x000fe4000fffe1ff */
[----:B------:R-:W-:-:S03]  /*1510*/  USHF.R.U32.HI UR8, URZ, UR9, UR8 ;  /* 0x00000009ff087299 */ /* 0x000fc60008011608 */
[----:B------:R-:W-:Y:S01]  /*1520*/  @!UP0 UMOV UR7, UR13 ;  /* 0x0000000d00078c82 */ /* 0x000fe20008000000 */
[----:B------:R-:W-:Y:S02]  /*1530*/  UIMAD UR27, UR22, UR10, UR27 ;  /* 0x0000000a161b72a4 */ /* 0x000fe4000f8e021b */
[----:B------:R-:W-:Y:S02]  /*1540*/  USEL UR8, UR4, UR8, !UP2 ;  /* 0x0000000804087287 */ /* 0x000fe4000d000000 */
[----:B------:R-:W-:Y:S02]  /*1550*/  @!UP0 USHF.R.U32.HI UR7, URZ, UR9, UR7 ;  /* 0x00000009ff078299 */ /* 0x000fe40008011607 */
[----:B------:R-:W-:Y:S02]  /*1560*/  UIADD3 UR9, UPT, UPT, -UR8, URZ, URZ ;  /* 0x000000ff08097290 */ /* 0x000fe4000fffe1ff */
[----:B------:R-:W-:Y:S02]  /*1570*/  @!UP0 USEL UR7, UR5, UR7, !UP2 ;  /* 0x0000000705078287 */ /* 0x000fe4000d000000 */
[----:B------:R-:W-:-:S02]  /*1580*/  UIMAD UR9, UR19, UR9, UR4 ;  /* 0x00000009130972a4 */ /* 0x000fc4000f8e0204 */
[----:B------:R-:W-:Y:S02]  /*1590*/  @!UP0 UIADD3 UR8, UPT, UPT, UR8, -UR7, URZ ;  /* 0x8000000708088290 */ /* 0x000fe4000fffe0ff */
[----:B------:R-:W-:Y:S02]  /*15a0*/  @!UP0 UIMAD UR6, UR9, UR6, UR7 ;  /* 0x00000006090682a4 */ /* 0x000fe4000f8e0207 */
[----:B------:R-:W-:Y:S02]  /*15b0*/  @!UP0 UIMAD UR4, UR8, UR19, UR5 ;  /* 0x00000013080482a4 */ /* 0x000fe4000f8e0205 */
[----:B------:R-:W-:Y:S02]  /*15c0*/  UIMAD UR20, UR25, UR20, UR24 ;  /* 0x00000014191472a4 */ /* 0x000fe4000f8e0218 */
[----:B------:R-:W-:Y:S01]  /*15d0*/  UIMAD UR27, UR4, UR22, UR27 ;  /* 0x00000016041b72a4 */ /* 0x000fe2000f8e021b */
[----:B------:R-:W-:Y:S02]  /*15e0*/  @!UP0 UMOV UR5, UR6 ;  /* 0x0000000600058c82 */ /* 0x000fe40008000000 */
[----:B------:R-:W-:-:S12]  /*15f0*/  UIMAD UR20, UR5, UR25, UR20 ;  /* 0x00000019051472a4 */ /* 0x000fd8000f8e0214 */
.L_x_18:
[----:B------:R-:W-:Y:S02]  /*1600*/  UISETP.NE.AND UP0, UPT, UR26, 0x1, UPT ;  /* 0x000000011a00788c */ /* 0x000fe4000bf05270 */
[----:B------:R-:W-:Y:S02]  /*1610*/  UISETP.NE.AND UP1, UPT, UR18, 0x2, UPT ;  /* 0x000000021200788c */ /* 0x000fe4000bf25270 */
[----:B------:R-:W-:Y:S02]  /*1620*/  ULOP3.LUT UR31, UR31, 0x400, URZ, 0xc0, !UPT ;  /* 0x000004001f1f7892 */ /* 0x000fe4000f8ec0ff */
[----:B------:R-:W-:-:S03]  /*1630*/  USHF.L.U32 UR30, UR28, UR30, URZ ;  /* 0x0000001e1c1e7299 */ /* 0x000fc600080006ff */
[----:B------:R-:W-:Y:S09]  /*1640*/  BRA.U UP0, `(.L_x_19) ;  /* 0x0000000100447547 */ /* 0x000ff2000b800000 */
[----:B------:R-:W1:Y:S01]  /*1650*/  LDCU.128 UR8, c[0x0][0xb10] ;  /* 0x00016200ff0877ac */ /* 0x000e620008000c00 */
[----:B------:R-:W2:Y:S01]  /*1660*/  LDCU UR12, c[0x0][0xb0c] ;  /* 0x00016180ff0c77ac */ /* 0x000ea20008000800 */
[----:B------:R-:W3:Y:S01]  /*1670*/  LDCU UR13, c[0x0][0xb20] ;  /* 0x00016400ff0d77ac */ /* 0x000ee20008000800 */
[----:B-1----:R-:W-:Y:S02]  /*1680*/  UIMAD.WIDE.U32 UR6, UR20, UR8, URZ ;  /* 0x00000008140672a5 */ /* 0x002fe4000f8e00ff */
[----:B------:R-:W-:Y:S02]  /*1690*/  UIMAD.WIDE.U32 UR4, UR27, UR11, URZ ;  /* 0x0000000b1b0472a5 */ /* 0x000fe4000f8e00ff */
[----:B--2---:R-:W-:Y:S02]  /*16a0*/  UISETP.NE.AND UP2, UPT, UR12, 0x1, UPT ;  /* 0x000000010c00788c */ /* 0x004fe4000bf45270 */
[----:B------:R-:W-:Y:S01]  /*16b0*/  UISETP.NE.AND UP0, UPT, UR10, 0x1, UPT ;  /* 0x000000010a00788c */ /* 0x000fe2000bf05270 */
[----:B------:R-:W-:-:S02]  /*16c0*/  UMOV UR6, UR7 ;  /* 0x0000000700067c82 */ /* 0x000fc40008000000 */
[----:B------:R-:W-:Y:S01]  /*16d0*/  UMOV UR4, UR5 ;  /* 0x0000000500047c82 */ /* 0x000fe20008000000 */
[----:B------:R-:W-:Y:S02]  /*16e0*/  USHF.R.U32.HI UR6, URZ, UR9, UR6 ;  /* 0x00000009ff067299 */ /* 0x000fe40008011606 */
[----:B---3--:R-:W-:Y:S02]  /*16f0*/  USHF.R.U32.HI UR4, URZ, UR13, UR4 ;  /* 0x0000000dff047299 */ /* 0x008fe40008011604 */
[----:B------:R-:W-:Y:S02]  /*1700*/  USEL UR5, UR20, UR6, !UP2 ;  /* 0x0000000614057287 */ /* 0x000fe4000d000000 */
[----:B------:R-:W-:-:S04]  /*1710*/  USEL UR4, UR27, UR4, !UP0 ;  /* 0x000000041b047287 */ /* 0x000fc8000c000000 */
[----:B------:R-:W-:Y:S02]  /*1720*/  UIADD3 UR6, UPT, UPT, -UR4, UR5, URZ ;  /* 0x0000000504067290 */ /* 0x000fe4000fffe1ff */
[----:B------:R-:W-:Y:S02]  /*1730*/  UIADD3 UR4, UPT, UPT, UR4, -UR5, URZ ;  /* 0x8000000504047290 */ /* 0x000fe4000fffe0ff */
[----:B------:R-:W-:Y:S02]  /*1740*/  UIMAD UR27, UR6, UR10, UR27 ;  /* 0x0000000a061b72a4 */ /* 0x000fe4000f8e021b */
[----:B------:R-:W-:-:S12]  /*1750*/  UIMAD UR20, UR4, UR12, UR20 ;  /* 0x0000000c041472a4 */ /* 0x000fd8000f8e0214 */
.L_x_19:
[----:B------:R-:W-:Y:S05]  /*1760*/  BRA.U !UP5, `(.L_x_20) ;  /* 0x000000010d0c7547 */ /* 0x000fea000b800000 */
[----:B------:R-:W-:Y:S01]  /*1770*/  UCGABAR_WAIT ;  /* 0x0000000000007dc7 */ /* 0x000fe20008000000 */
[----:B------:R-:W-:Y:S01]  /*1780*/  CCTL.IVALL ;  /* 0x00000000ff00798f */ /* 0x000fe20002000000 */
[----:B------:R-:W-:Y:S05]  /*1790*/  BRA `(.L_x_21) ;  /* 0x0000000000047947 */ /* 0x000fea0003800000 */
.L_x_20:
[----:B------:R-:W-:Y:S06]  /*17a0*/  BAR.SYNC.DEFER_BLOCKING 0x0 ;  /* 0x0000000000007b1d */ /* 0x000fec0000010000 */
.L_x_21:
[----:B------:R-:W-:Y:S05]  /*17b0*/  BRA.U UP1, `(.L_x_22) ;  /* 0x0000001501d87547 */ /* 0x000fea000b800000 */
[----:B------:R-:W1:Y:S01]  /*17c0*/  LDCU UR6, c[0x0][0x38c] ;  /* 0x00007180ff0677ac */ /* 0x000e620008000800 */
[----:B------:R-:W-:Y:S01]  /*17d0*/  PLOP3.LUT P2, PT, PT, PT, UP3, 0x80, 0x8 ;  /* 0x000000000008781c */ /* 0x000fe20003f4f038 */
[----:B------:R-:W-:Y:S01]  /*17e0*/  IMAD.MOV.U32 R12, RZ, RZ, 0x1 ;  /* 0x00000001ff0c7424 */ /* 0x000fe200078e00ff */
[----:B------:R-:W-:Y:S01]  /*17f0*/  ISETP.NE.AND P3, PT, R5, RZ, P4 ;  /* 0x000000ff0500720c */ /* 0x000fe20002765270 */
[----:B------:R-:W-:Y:S01]  /*1800*/  USHF.L.U32 UR7, UR24, 0x6, URZ ;  /* 0x0000000618077899 */ /* 0x000fe200080006ff */
[----:B------:R-:W-:Y:S01]  /*1810*/  PLOP3.LUT P2, PT, P2, PT, PT, 0x8, 0x80 ;  /* 0x000000000080781c */ /* 0x000fe2000174e170 */
[----:B------:R-:W-:Y:S01]  /*1820*/  USHF.L.U32 UR69, UR24, 0x7, URZ ;  /* 0x0000000718457899 */ /* 0x000fe200080006ff */
[----:B------:R-:W-:Y:S01]  /*1830*/  CS2R R10, SRZ ;  /* 0x00000000000a7805 */ /* 0x000fe2000001ff00 */
[----:B------:R-:W-:Y:S01]  /*1840*/  UISETP.NE.AND UP1, UPT, UR18, URZ, UPT ;  /* 0x000000ff1200728c */ /* 0x000fe2000bf25270 */
[----:B------:R-:W-:Y:S01]  /*1850*/  IMAD.MOV.U32 R9, RZ, RZ, RZ ;  /* 0x000000ffff097224 */ /* 0x000fe200078e00ff */
[----:B------:R-:W2:Y:S01]  /*1860*/  LDCU UR63, c[0x0][0x370] ;  /* 0x00006e00ff3f77ac */ /* 0x000ea20008000800 */
[----:B------:R-:W-:Y:S01]  /*1870*/  IMAD.MOV.U32 R8, RZ, RZ, 0x1 ;  /* 0x00000001ff087424 */ /* 0x000fe200078e00ff */
[----:B------:R-:W3:Y:S01]  /*1880*/  LDCU.64 UR54, c[0x0][0x348] ;  /* 0x00006900ff3677ac */ /* 0x000ee20008000a00 */
[----:B-1----:R-:W-:-:S02]  /*1890*/  UIADD3 UR5, UPT, UPT, UR6, 0x7f, URZ ;  /* 0x0000007f06057890 */ /* 0x002fc4000fffe0ff */
[----:B------:R-:W-:Y:S02]  /*18a0*/  UIADD3 UR70, UPT, UPT, UR6, 0xfe, URZ ;  /* 0x000000fe06467890 */ /* 0x000fe4000fffe0ff */
[----:B------:R-:W-:Y:S01]  /*18b0*/  USHF.R.S32.HI UR4, URZ, 0x1f, UR5 ;  /* 0x0000001fff047899 */ /* 0x000fe20008011405 */
[----:B------:R-:W1:Y:S03]  /*18c0*/  LDCU UR62, c[0x0][0x374] ;  /* 0x00006e80ff3e77ac */ /* 0x000e660008000800 */
[----:B------:R-:W-:Y:S02]  /*18d0*/  ULEA.HI UR4, UR4, UR5, URZ, 0x7 ;  /* 0x0000000504047291 */ /* 0x000fe4000f8f38ff */
[----:B------:R-:W-:Y:S02]  /*18e0*/  UIADD3 UR5, UPT, UPT, UR6, -0x1, URZ ;  /* 0xffffffff06057890 */ /* 0x000fe4000fffe0ff */
[----:B------:R-:W-:-:S02]  /*18f0*/  USHF.R.S32.HI UR65, URZ, 0x7, UR4 ;  /* 0x00000007ff417899 */ /* 0x000fc40008011404 */
[----:B------:R-:W-:Y:S02]  /*1900*/  UISETP.GE.U32.AND UP2, UPT, UR5, -0xff, UPT ;  /* 0xffffff010500788c */ /* 0x000fe4000bf46070 */
[----:B------:R-:W-:Y:S02]  /*1910*/  UISETP.LT.U32.AND UP0, UPT, UR65, 0x2, UPT ;  /* 0x000000024100788c */ /* 0x000fe4000bf01070 */
[----:B------:R-:W-:Y:S02]  /*1920*/  ULOP3.LUT UR5, UR7, 0x40, URZ, 0xc0, !UPT ;  /* 0x0000004007057892 */ /* 0x000fe4000f8ec0ff */
[----:B------:R-:W-:Y:S02]  /*1930*/  USEL UR64, UR65, 0x2, UP0 ;  /* 0x0000000241407887 */ /* 0x000fe40008000000 */
[----:B------:R-:W-:Y:S02]  /*1940*/  ULOP3.LUT UR69, UR69, 0x80, URZ, 0xc0, !UPT ;  /* 0x0000008045457892 */ /* 0x000fe4000f8ec0ff */
[----:B------:R-:W-:-:S02]  /*1950*/  UIADD3 UR4, UPT, UPT, UR64, -0x1, URZ ;  /* 0xffffffff40047890 */ /* 0x000fc4000fffe0ff */
[----:B------:R-:W-:Y:S02]  /*1960*/  @UP2 UIADD3 UR4, UPT, UPT, UR64, URZ, URZ ;  /* 0x000000ff40042290 */ /* 0x000fe4000fffe0ff */
[----:B------:R-:W-:Y:S02]  /*1970*/  USEL UR37, UR47, 0x2, UP1 ;  /* 0x000000022f257887 */ /* 0x000fe40008800000 */
[----:B------:R-:W-:Y:S02]  /*1980*/  ULEA.HI UR67, UR31, UR5, URZ, 0x1b ;  /* 0x000000051f437291 */ /* 0x000fe4000f8fd8ff */
[----:B------:R-:W-:Y:S02]  /*1990*/  UIADD3 UR68, UPT, UPT, UR65, -UR64, URZ ;  /* 0x8000004041447290 */ /* 0x000fe4000fffe0ff */
[----:B------:R-:W-:Y:S02]  /*19a0*/  UIADD3 UR38, UPT, UPT, UR4, 0x1, URZ ;  /* 0x0000000104267890 */ /* 0x000fe4000fffe0ff */
[----:B------:R-:W-:Y:S01]  /*19b0*/  UIADD3 UR66, UPT, UPT, -UR4, URZ, URZ ;  /* 0x000000ff04427290 */ /* 0x000fe2000fffe1ff */
[----:B-123--:R-:W-:-:S11]  /*19c0*/  UMOV UR23, URZ ;  /* 0x000000ff00177c82 */ /* 0x00efd60008000000 */
.L_x_46:
[----:B------:R-:W-:Y:S01]  /*19d0*/  UISETP.NE.AND UP0, UPT, UR61, URZ, UPT ;  /* 0x000000ff3d00728c */ /* 0x000fe2000bf05270 */
[----:B------:R-:W1:Y:S08]  /*19e0*/  S2UR UR61, SR_CgaCtaId ;  /* 0x00000000003d79c3 */ /* 0x000e700000008800 */
[----:B---3--:R-:W-:Y:S05]  /*19f0*/  BRA.U UP0, `(.L_x_23) ;  /* 0x0000000100347547 */ /* 0x008fea000b800000 */
[----:B------:R-:W2:Y:S01]  /*1a00*/  S2R R0, SR_CgaCtaId ;  /* 0x0000000000007919 */ /* 0x000ea20000008800 */
[----:B------:R-:W-:-:S04]  /*1a10*/  MOV R2, 0x400 ;  /* 0x0000040000027802 */ /* 0x000fc80000000f00 */
[----:B--2---:R-:W-:Y:S02]  /*1a20*/  LEA R0, R0, R2, 0x18 ;  /* 0x0000000200007211 */ /* 0x004fe400078ec0ff */
[----:B------:R-:W-:-:S03]  /*1a30*/  SHF.L.U32 R2, R8, 0x1f, RZ ;  /* 0x0000001f08027819 */ /* 0x000fc600000006ff */
[----:B------:R-:W-:-:S04]  /*1a40*/  IMAD R0, R9, 0x8, R0 ;  /* 0x0000000809007824 */ /* 0x000fc800078e0200 */
[----:B------:R-:W2:Y:S02]  /*1a50*/  SYNCS.PHASECHK.TRANS64.TRYWAIT P0, [R0+URZ+0xe0], R2 ;  /* 0x0000e002000075a7 */ /* 0x000ea400080011ff */
[----:B--2---:R-:W-:Y:S05]  /*1a60*/  @!P0 BRA `(.L_x_24) ;  /* 0x000000ac00f48947 */ /* 0x004fea0003800000 */
.L_x_187:
[----:B------:R-:W-:Y:S01]  /*1a70*/  VIADD R9, R9, 0x1 ;  /* 0x0000000109097836 */ /* 0x000fe20000000000 */
[----:B------:R2:W-:Y:S04]  /*1a80*/  SYNCS.ARRIVE.TRANS64.A1T0 RZ, [R0+URZ+0xd0], RZ ;  /* 0x0000d0ff00ff79a7 */ /* 0x0005e800081000ff */
[----:B------:R-:W-:-:S04]  /*1a90*/  ISETP.NE.AND P0, PT, R9, 0x2, PT ;  /* 0x000000020900780c */ /* 0x000fc80003f05270 */
[----:B------:R-:W-:Y:S02]  /*1aa0*/  SEL R9, R9, RZ, P0 ;  /* 0x000000ff09097207 */ /* 0x000fe40000000000 */
[----:B--2---:R-:W-:-:S04]  /*1ab0*/  SEL R0, RZ, 0x1, P0 ;  /* 0x00000001ff007807 */ /* 0x004fc80000000000 */
[----:B------:R-:W-:-:S07]  /*1ac0*/  LOP3.LUT R8, R8, R0, RZ, 0x3c, !PT ;  /* 0x0000000008087212 */ /* 0x000fce00078e3cff */
.L_x_23:
[----:B------:R-:W-:Y:S01]  /*1ad0*/  UMOV UR22, 0x400 ;  /* 0x0000040000167882 */ /* 0x000fe20000000000 */
[----:B------:R-:W-:Y:S01]  /*1ae0*/  SHF.L.U32 R0, R12, 0x1f, RZ ;  /* 0x0000001f0c007819 */ /* 0x000fe200000006ff */
[----:B-1----:R-:W-:Y:S02]  /*1af0*/  ULEA UR22, UR61, UR22, 0x18 ;  /* 0x000000163d167291 */ /* 0x002fe4000f8ec0ff */
[----:B------:R-:W-:Y:S02]  /*1b00*/  UISETP.GE.U32.AND UP0, UPT, UR70, 0xff, UPT ;  /* 0x000000ff4600788c */ /* 0x000fe4000bf06070 */
[----:B------:R-:W-:Y:S02]  /*1b10*/  ULEA UR4, UR23, UR22, 0x3 ;  /* 0x0000001617047291 */ /* 0x000fe4000f8e18ff */
[----:B------:R-:W-:Y:S01]  /*1b20*/  ULEA UR27, UR27, UR69, 0x8 ;  /* 0x000000451b1b7291 */ /* 0x000fe2000f8e40ff */
[----:B------:R-:W-:-:S06]  /*1b30*/  UMOV UR21, URZ ;  /* 0x000000ff00157c82 */ /* 0x000fcc0008000000 */
[----:B------:R1:W2:Y:S01]  /*1b40*/  SYNCS.PHASECHK.TRANS64.TRYWAIT P1, [UR4+0x10], R0 ;  /* 0x00001000ff0075a7 */ /* 0x0002a20008021104 */
[----:B------:R-:W-:-:S04]  /*1b50*/  ULEA.HI UR4, UR20, UR20, URZ, 0x1 ;  /* 0x0000001414047291 */ /* 0x000fc8000f8f08ff */
[----:B------:R-:W-:-:S04]  /*1b60*/  USHF.L.U32 UR4, UR4, 0x6, URZ ;  /* 0x0000000604047899 */ /* 0x000fc800080006ff */
[----:B------:R-:W-:-:S04]  /*1b70*/  ULOP3.LUT UR59, UR4, 0xffffff80, URZ, 0xc0, !UPT ;  /* 0xffffff80043b7892 */ /* 0x000fc8000f8ec0ff */
[----:B------:R-:W-:Y:S01]  /*1b80*/  UIADD3 UR59, UPT, UPT, UR67, UR59, URZ ;  /* 0x0000003b433b7290 */ /* 0x000fe2000fffe0ff */
[----:B------:R-:W-:Y:S11]  /*1b90*/  BRA.U !UP0, `(.L_x_25) ;  /* 0x0000000508607547 */ /* 0x000ff6000b800000 */
[----:B------:R-:W-:Y:S01]  /*1ba0*/  UMOV UR29, UR66 ;  /* 0x00000042001d7c82 */ /* 0x000fe20008000000 */
[----:B------:R-:W-:Y:S01]  /*1bb0*/  UMOV UR6, UR23 ;  /* 0x0000001700067c82 */ /* 0x000fe20008000000 */
[----:B------:R-:W-:-:S05]  /*1bc0*/  UMOV UR42, 0x40 ;  /* 0x00000040002a7882 */ /* 0x000fca0000000000 */
.L_x_33:
[----:B------:R-:W-:Y:S01]  /*1bd0*/  ULEA UR7, UR6, UR22, 0x3 ;  /* 0x0000001606077291 */ /* 0x000fe2000f8e18ff */
[----:B--2---:R-:W-:Y:S01]  /*1be0*/  @P4 MOV R2, 0x30000 ;  /* 0x0003000000024802 */ /* 0x004fe20000000f00 */
[----:B--23--:R-:W-:Y:S10]  /*1bf0*/  @P1 BRA `(.L_x_26) ;  /* 0x00000000000c1947 */ /* 0x00cff40003800000 */
[----:B------:R-:W-:-:S04]  /*1c00*/  SHF.L.U32 R3, R12, 0x1f, RZ ;  /* 0x0000001f0c037819 */ /* 0x000fc800000006ff */
[----:B------:R-:W2:Y:S02]  /*1c10*/  SYNCS.PHASECHK.TRANS64.TRYWAIT P0, [UR7+0x10], R3 ;  /* 0x00001003ff0075a7 */ /* 0x000ea40008001107 */
[----:B--2---:R-:W-:Y:S05]  /*1c20*/  @!P0 BRA `(.L_x_27) ;  /* 0x000000ac00988947 */ /* 0x004fea0003800000 */
.L_x_26:
[----:B------:R2:W-:Y:S01]  /*1c30*/  @P4 SYNCS.ARRIVE.TRANS64 RZ, [UR7], R2 ;  /* 0x00000002ffff49a7 */ /* 0x0005e20008000007 */
[----:B------:R-:W-:Y:S02]  /*1c40*/  ULOP3.LUT UR4, UR37, 0x2, URZ, 0xfc, !UPT ;  /* 0x0000000225047892 */ /* 0x000fe4000f8efcff */
[----:B------:R-:W-:Y:S02]  /*1c50*/  UIADD3 UR29, UPT, UPT, UR29, 0x1, URZ ;  /* 0x000000011d1d7890 */ /* 0x000fe4000fffe0ff */
[----:B------:R-:W-:Y:S02]  /*1c60*/  UISETP.NE.AND UP0, UPT, UR4, 0x2, UPT ;  /* 0x000000020400788c */ /* 0x000fe4000bf05270 */
[----:B------:R-:W-:-:S07]  /*1c70*/  UISETP.NE.AND UP2, UPT, UR29, 0x1, UPT ;  /* 0x000000011d00788c */ /* 0x000fce000bf45270 */
[----:B------:R-:W-:Y:S05]  /*1c80*/  BRA.U UP0, `(.L_x_28) ;  /* 0x0000000100047547 */ /* 0x000fea000b800000 */
[----:B------:R-:W-:Y:S05]  /*1c90*/  BPT.TRAP 0x1 ;  /* 0x000000040000795c */ /* 0x000fea0000300000 */
.L_x_28:
[----:B------:R-:W-:Y:S04]  /*1ca0*/  BSSY.RECONVERGENT B0, `(.L_x_29) ;  /* 0x0000003000007945 */ /* 0x000fe80003800200 */
[----:B------:R-:W-:Y:S05]  /*1cb0*/  @!P3 BRA `(.L_x_30) ;  /* 0x000000000004b947 */ /* 0x000fea0003800000 */
[----:B------:R-:W-:Y:S05]  /*1cc0*/  BPT.TRAP 0x1 ;  /* 0x000000040000795c */ /* 0x000fea0000300000 */
.L_x_30:
[----:B------:R-:W-:Y:S05]  /*1cd0*/  BSYNC.RECONVERGENT B0 ;  /* 0x0000000000007941 */ /* 0x000fea0003800200 */
.L_x_29:
[----:B------:R-:W-:Y:S01]  /*1ce0*/  UIADD3 UR4, UPT, UPT, UR6, 0x1, URZ ;  /* 0x0000000106047890 */ /* 0x000fe2000fffe0ff */
[----:B------:R-:W-:Y:S01]  /*1cf0*/  BSSY.RECONVERGENT B0, `(.L_x_31) ;  /* 0x000003e000007945 */ /* 0x000fe20003800200 */
[----:B------:R-:W-:Y:S02]  /*1d00*/  ELECT P0, URZ, PT ;  /* 0x0000000000ff782f */ /* 0x000fe40003800000 */
[----:B------:R-:W-:-:S04]  /*1d10*/  UISETP.NE.AND UP0, UPT, UR4, 0x2, UPT ;  /* 0x000000020400788c */ /* 0x000fc8000bf05270 */
[----:B------:R-:W-:Y:S02]  /*1d20*/  USEL UR5, URZ, 0x1, UP0 ;  /* 0x00000001ff057887 */ /* 0x000fe40008000000 */
[----:B------:R-:W-:-:S04]  /*1d30*/  USEL UR23, UR4, URZ, UP0 ;  /* 0x000000ff04177287 */ /* 0x000fc80008000000 */
[----:B------:R-:W-:Y:S01]  /*1d40*/  ULEA UR4, UR23, UR22, 0x3 ;  /* 0x0000001617047291 */ /* 0x000fe2000f8e18ff */
[----:B------:R-:W-:-:S04]  /*1d50*/  LOP3.LUT R12, R12, UR5, RZ, 0x3c, !PT ;  /* 0x000000050c0c7c12 */ /* 0x000fc8000f8e3cff */
[----:B-1----:R-:W-:-:S04]  /*1d60*/  SHF.L.U32 R0, R12, 0x1f, RZ ;  /* 0x0000001f0c007819 */ /* 0x002fc800000006ff */
[----:B------:R1:W3:Y:S01]  /*1d70*/  SYNCS.PHASECHK.TRANS64.TRYWAIT P1, [UR4+0x10], R0 ;  /* 0x00001000ff0075a7 */ /* 0x0002e20008021104 */
[----:B------:R-:W-:Y:S05]  /*1d80*/  @!P0 BRA `(.L_x_32) ;  /* 0x0000000000d08947 */ /* 0x000fea0003800000 */
[----:B------:R-:W-:Y:S02]  /*1d90*/  ULEA UR32, UR6, UR31, 0xd ;  /* 0x0000001f06207291 */ /* 0x000fe4000f8e68ff */
[----:B------:R-:W-:Y:S02]  /*1da0*/  UIADD3 UR4, UP1, UPT, UR54, 0x80, URZ ;  /* 0x0000008036047890 */ /* 0x000fe4000ff3e0ff */
[----:B------:R-:W-:Y:S02]  /*1db0*/  ULEA UR32, UR32, UR22, 0x2 ;  /* 0x0000001620207291 */ /* 0x000fe4000f8e10ff */
[----:B------:R-:W-:Y:S02]  /*1dc0*/  ULEA UR13, UR6, UR22, 0x10 ;  /* 0x00000016060d7291 */ /* 0x000fe4000f8e80ff */
[----:B------:R-:W-:Y:S02]  /*1dd0*/  UIADD3 UR14, UP0, UPT, UR54, 0x180, URZ ;  /* 0x00000180360e7890 */ /* 0x000fe4000ff1e0ff */
[----:B------:R-:W-:-:S02]  /*1de0*/  UIADD3 UR58, UPT, UPT, UR42, -0x40, URZ ;  /* 0xffffffc02a3a7890 */ /* 0x000fc4000fffe0ff */
[----:B------:R-:W-:Y:S02]  /*1df0*/  ULOP3.LUT UR57, UR7, 0xfefffff8, URZ, 0xc0, !UPT ;  /* 0xfefffff807397892 */ /* 0x000fe4000f8ec0ff */
[----:B------:R-:W-:Y:S02]  /*1e00*/  UIADD3.X UR5, UPT, UPT, URZ, UR55, URZ, UP1, !UPT ;  /* 0x00000037ff057290 */ /* 0x000fe40008ffe4ff */
[----:B------:R-:W-:Y:S02]  /*1e10*/  UIADD3 UR56, UPT, UPT, UR32, 0x8400, URZ ;  /* 0x0000840020387890 */ /* 0x000fe4000fffe0ff */
[----:B------:R-:W-:Y:S02]  /*1e20*/  UPRMT UR17, URZ, 0x5410, UR30 ;  /* 0x00005410ff117896 */ /* 0x000fe4000800001e */
[----:B------:R-:W-:Y:S02]  /*1e30*/  UIADD3 UR50, UPT, UPT, UR42, -0x20, URZ ;  /* 0xffffffe02a327890 */ /* 0x000fe4000fffe0ff */
[----:B------:R-:W-:-:S02]  /*1e40*/  UIADD3 UR48, UPT, UPT, UR32, 0xa400, URZ ;  /* 0x0000a40020307890 */ /* 0x000fc4000fffe0ff */
[----:B------:R-:W-:Y:S02]  /*1e50*/  UIADD3 UR40, UPT, UPT, UR32, 0xc400, URZ ;  /* 0x0000c40020287890 */ /* 0x000fe4000fffe0ff */
[----:B------:R-:W-:Y:S02]  /*1e60*/  UIADD3 UR34, UPT, UPT, UR42, 0x20, URZ ;  /* 0x000000202a227890 */ /* 0x000fe4000fffe0ff */
[----:B------:R-:W-:Y:S02]  /*1e70*/  UIADD3 UR32, UPT, UPT, UR32, 0xe400, URZ ;  /* 0x0000e40020207890 */ /* 0x000fe4000fffe0ff */
[----:B------:R-:W-:Y:S02]  /*1e80*/  UIADD3.X UR15, UPT, UPT, URZ, UR55, URZ, UP0, !UPT ;  /* 0x00000037ff0f7290 */ /* 0x000fe400087fe4ff */
[----:B------:R-:W-:Y:S02]  /*1e90*/  UIADD3 UR24, UPT, UPT, UR13, 0x18400, URZ ;  /* 0x000184000d187890 */ /* 0x000fe4000fffe0ff */
[----:B------:R-:W-:Y:S01]  /*1ea0*/  UIADD3 UR8, UPT, UPT, UR13, 0x1c400, URZ ;  /* 0x0001c4000d087890 */ /* 0x000fe2000fffe0ff */
[----:B------:R-:W-:Y:S01]  /*1eb0*/  UMOV UR46, 0x0 ;  /* 0x00000000002e7882 */ /* 0x000fe20000000000 */
[----:B------:R-:W-:Y:S01]  /*1ec0*/  UMOV UR47, 0x10000000 ;  /* 0x10000000002f7882 */ /* 0x000fe20000000000 */
[----:B------:R-:W-:Y:S01]  /*1ed0*/  UMOV UR51, UR59 ;  /* 0x0000003b00337c82 */ /* 0x000fe20008000000 */
[----:B------:R-:W-:Y:S01]  /*1ee0*/  UMOV UR52, UR60 ;  /* 0x0000003c00347c82 */ /* 0x000fe20008000000 */
[----:B------:R-:W-:Y:S01]  /*1ef0*/  UMOV UR49, UR57 ;  /* 0x0000003900317c82 */ /* 0x000fe20008000000 */
[----:B------:R-:W-:Y:S01]  /*1f00*/  UMOV UR43, UR59 ;  /* 0x0000003b002b7c82 */ /* 0x000fe20008000000 */
[----:B------:R-:W-:Y:S01]  /*1f10*/  UMOV UR44, UR60 ;  /* 0x0000003c002c7c82 */ /* 0x000fe20008000000 */
[----:B------:R-:W-:Y:S01]  /*1f20*/  UMOV UR41, UR57 ;  /* 0x0000003900297c82 */ /* 0x000fe20008000000 */
[----:B------:R-:W-:Y:S01]  /*1f30*/  UTMALDG.3D.MULTICAST.2CTA [UR56], [UR4], UR17, desc[UR46] ;  /* 0x00002e38040073b4 */ /* 0x000fe20008211811 */
[----:B------:R-:W-:Y:S01]  /*1f40*/  UMOV UR35, UR59 ;  /* 0x0000003b00237c82 */ /* 0x000fe20008000000 */
        /* <DEDUP_REMOVED lines=10> */
[----:B------:R-:W-:Y:S01]  /*1ff0*/  UIADD3 UR16, UPT, UPT, UR13, 0x20400, URZ ;  /* 0x000204000d107890 */ /* 0x000fe2000fffe0ff */
[----:B------:R-:W-:Y:S01]  /*2000*/  UMOV UR18, UR42 ;  /* 0x0000002a00127c82 */ /* 0x000fe20008000000 */
[----:B------:R-:W-:Y:S01]  /*2010*/  UMOV UR19, UR27 ;  /* 0x0000001b00137c82 */ /* 0x000fe20008000000 */
[----:B------:R-:W-:Y:S01]  /*2020*/  UTMALDG.3D.MULTICAST.2CTA [UR40], [UR4], UR17, desc[UR46] ;  /* 0x00002e28040073b4 */ /* 0x000fe20008211811 */
[----:B------:R-:W-:Y:S01]  /*2030*/  UMOV UR20, UR60 ;  /* 0x0000003c00147c82 */ /* 0x000fe20008000000 */
[----:B------:R4:W-:Y:S01]  /*2040*/  UTMALDG.3D.MULTICAST.2CTA [UR32], [UR4], UR17, desc[UR46] ;  /* 0x00002e20040073b4 */ /* 0x0009e20008211811 */
[----:B------:R-:W-:Y:S01]  /*2050*/  UTMALDG.3D.2CTA [UR24], [UR14], desc[UR46] ;  /* 0x00002e180e0075b4 */ /* 0x000fe20008211000 */
[----:B------:R2:W-:Y:S01]  /*2060*/  UTMALDG.3D.2CTA [UR8], [UR14], desc[UR46] ;  /* 0x00002e080e0075b4 */ /* 0x0005e20008211000 */
[----:B----4-:R-:W-:-:S02]  /*2070*/  UMOV UR17, UR57 ;  /* 0x0000003900117c82 */ /* 0x010fc40008000000 */
[----:B------:R4:W-:Y:S01]  /*2080*/  UTMALDG.3D.2CTA [UR16], [UR14], desc[UR46] ;  /* 0x00002e100e0075b4 */ /* 0x0009e20008211000 */
[----:B--2---:R-:W-:Y:S01]  /*2090*/  UIADD3 UR8, UPT, UPT, UR13, 0x24400, URZ ;  /* 0x000244000d087890 */ /* 0x004fe2000fffe0ff */
[----:B------:R-:W-:-:S08]  /*20a0*/  UMOV UR10, UR34 ;  /* 0x00000022000a7c82 */ /* 0x000fd00008000000 */
[----:B------:R4:W-:Y:S02]  /*20b0*/  UTMALDG.3D.2CTA [UR8], [UR14], desc[UR46] ;  /* 0x00002e080e0075b4 */ /* 0x0009e40008211000 */
[----:B----4-:R-:W-:Y:S01]  /*20c0*/  NOP ;  /* 0x0000000000007918 */ /* 0x010fe20000000000 */
.L_x_32:
[----:B------:R-:W-:Y:S05]  /*20d0*/  BSYNC.RECONVERGENT B0 ;  /* 0x0000000000007941 */ /* 0x000fea0003800200 */
.L_x_31:
[----:B------:R-:W-:Y:S01]  /*20e0*/  UIADD3 UR42, UPT, UPT, UR42, 0x80, URZ ;  /* 0x000000802a2a7890 */ /* 0x000fe2000fffe0ff */
[----:B------:R-:W-:Y:S01]  /*20f0*/  UMOV UR6, UR23 ;  /* 0x0000001700067c82 */ /* 0x000fe20008000000 */
[----:B------:R-:W-:Y:S01]  /*2100*/  UMOV UR21, UR38 ;  /* 0x0000002600157c82 */ /* 0x000fe20008000000 */
[----:B------:R-:W-:Y:S09]  /*2110*/  BRA.U UP2, `(.L_x_33) ;  /* 0xfffffff902ac7547 */ /* 0x000ff2000b83ffff */
.L_x_25:
[----:B------:R-:W-:Y:S01]  /*2120*/  ULEA UR4, UR23, UR22, 0x3 ;  /* 0x0000001617047291 */ /* 0x000fe2000f8e18ff */
[----:B-1----:R-:W-:Y:S01]  /*2130*/  SHF.L.U32 R0, R12, 0x1f, RZ ;  /* 0x0000001f0c007819 */ /* 0x002fe200000006ff */
[----:B------:R-:W-:Y:S01]  /*2140*/  @!P2 SYNCS.ARRIVE.TRANS64.A1T0 RZ, [UR22+0x68], RZ ;  /* 0x000068ffffffa9a7 */ /* 0x000fe20008100016 */
[----:B------:R-:W-:-:S06]  /*2150*/  UISETP.GT.AND UP0, UPT, UR65, UR64, UPT ;  /* 0x000000404100728c */ /* 0x000fcc000bf04270 */
[----:B--23--:R1:W2:Y:S03]  /*2160*/  SYNCS.PHASECHK.TRANS64.TRYWAIT P1, [UR4+0x10], R0 ;  /* 0x00001000ff0075a7 */ /* 0x00c2a60008021104 */
[----:B------:R-:W-:Y:S05]  /*2170*/  BRA.U !UP0, `(.L_x_34) ;  /* 0x0000000508587547 */ /* 0x000fea000b800000 */
[----:B------:R-:W-:Y:S01]  /*2180*/  UIADD3 UR29, UPT, UPT, UR68, UR21, URZ ;  /* 0x00000015441d7290 */ /* 0x000fe2000fffe0ff */
[----:B------:R-:W-:-:S11]  /*2190*/  UMOV UR6, UR23 ;  /* 0x0000001700067c82 */ /* 0x000fd60008000000 */
.L_x_42:
[----:B------:R-:W-:Y:S01]  /*21a0*/  ULEA UR7, UR6, UR22, 0x3 ;  /* 0x0000001606077291 */ /* 0x000fe2000f8e18ff */
[----:B--2---:R-:W-:Y:S01]  /*21b0*/  @P4 MOV R2, 0x30000 ;  /* 0x0003000000024802 */ /* 0x004fe20000000f00 */
[----:B--23--:R-:W-:Y:S10]  /*21c0*/  @P1 BRA `(.L_x_35) ;  /* 0x00000000000c1947 */ /* 0x00cff40003800000 */
[----:B------:R-:W-:-:S04]  /*21d0*/  SHF.L.U32 R3, R12, 0x1f, RZ ;  /* 0x0000001f0c037819 */ /* 0x000fc800000006ff */
[----:B------:R-:W2:Y:S02]  /*21e0*/  SYNCS.PHASECHK.TRANS64.TRYWAIT P0, [UR7+0x10], R3 ;  /* 0x00001003ff0075a7 */ /* 0x000ea40008001107 */
[----:B--2---:R-:W-:Y:S05]  /*21f0*/  @!P0 BRA `(.L_x_36) ;  /* 0x000000a8003c8947 */ /* 0x004fea0003800000 */
.L_x_35:
[----:B------:R2:W-:Y:S01]  /*2200*/  @P4 SYNCS.ARRIVE.TRANS64 RZ, [UR7], R2 ;  /* 0x00000002ffff49a7 */ /* 0x0005e20008000007 */
[----:B------:R-:W-:-:S04]  /*2210*/  ULOP3.LUT UR4, UR37, 0x2, URZ, 0xfc, !UPT ;  /* 0x0000000225047892 */ /* 0x000fc8000f8efcff */
[----:B------:R-:W-:-:S09]  /*2220*/  UISETP.NE.AND UP0, UPT, UR4, 0x2, UPT ;  /* 0x000000020400788c */ /* 0x000fd2000bf05270 */
[----:B------:R-:W-:Y:S05]  /*2230*/  BRA.U UP0, `(.L_x_37) ;  /* 0x0000000100047547 */ /* 0x000fea000b800000 */
[----:B------:R-:W-:Y:S05]  /*2240*/  BPT.TRAP 0x1 ;  /* 0x000000040000795c */ /* 0x000fea0000300000 */
.L_x_37:
[----:B------:R-:W-:Y:S04]  /*2250*/  BSSY.RECONVERGENT B0, `(.L_x_38) ;  /* 0x0000003000007945 */ /* 0x000fe80003800200 */
[----:B------:R-:W-:Y:S05]  /*2260*/  @!P3 BRA `(.L_x_39) ;  /* 0x000000000004b947 */ /* 0x000fea0003800000 */
[----:B------:R-:W-:Y:S05]  /*2270*/  BPT.TRAP 0x1 ;  /* 0x000000040000795c */ /* 0x000fea0000300000 */
.L_x_39:
[----:B------:R-:W-:Y:S05]  /*2280*/  BSYNC.RECONVERGENT B0 ;  /* 0x0000000000007941 */ /* 0x000fea0003800200 */
.L_x_38:
        /* <DEDUP_REMOVED lines=14> */
[----:B------:R-:W-:Y:S02]  /*2370*/  USHF.L.U32 UR58, UR21, 0x7, URZ ;  /* 0x00000007153a7899 */ /* 0x000fe400080006ff */
[----:B------:R-:W-:Y:S02]  /*2380*/  ULEA UR13, UR6, UR22, 0x10 ;  /* 0x00000016060d7291 */ /* 0x000fe4000f8e80ff */
[----:B------:R-:W-:-:S02]  /*2390*/  UIADD3 UR14, UP0, UPT, UR54, 0x180, URZ ;  /* 0x00000180360e7890 */ /* 0x000fc4000ff1e0ff */
[----:B------:R-:W-:Y:S02]  /*23a0*/  ULOP3.LUT UR57, UR7, 0xfefffff8, URZ, 0xc0, !UPT ;  /* 0xfefffff807397892 */ /* 0x000fe4000f8ec0ff */
[----:B------:R-:W-:Y:S02]  /*23b0*/  UIADD3.X UR5, UPT, UPT, URZ, UR55, URZ, UP1, !UPT ;  /* 0x00000037ff057290 */ /* 0x000fe40008ffe4ff */
[----:B------:R-:W-:Y:S02]  /*23c0*/  UIADD3 UR56, UPT, UPT, UR32, 0x8400, URZ ;  /* 0x0000840020387890 */ /* 0x000fe4000fffe0ff */
[----:B------:R-:W-:Y:S02]  /*23d0*/  UPRMT UR16, URZ, 0x5410, UR30 ;  /* 0x00005410ff107896 */ /* 0x000fe4000800001e */
[----:B------:R-:W-:Y:S02]  /*23e0*/  UIADD3 UR50, UPT, UPT, UR58, 0x20, URZ ;  /* 0x000000203a327890 */ /* 0x000fe4000fffe0ff */
[----:B------:R-:W-:-:S02]  /*23f0*/  UIADD3 UR48, UPT, UPT, UR32, 0xa400, URZ ;  /* 0x0000a40020307890 */ /* 0x000fc4000fffe0ff */
[----:B------:R-:W-:Y:S02]  /*2400*/  UIADD3 UR42, UPT, UPT, UR58, 0x40, URZ ;  /* 0x000000403a2a7890 */ /* 0x000fe4000fffe0ff */
[----:B------:R-:W-:Y:S02]  /*2410*/  UIADD3 UR40, UPT, UPT, UR32, 0xc400, URZ ;  /* 0x0000c40020287890 */ /* 0x000fe4000fffe0ff */
[----:B------:R-:W-:Y:S02]  /*2420*/  UIADD3 UR34, UPT, UPT, UR58, 0x60, URZ ;  /* 0x000000603a227890 */ /* 0x000fe4000fffe0ff */
[----:B------:R-:W-:Y:S02]  /*2430*/  UIADD3 UR32, UPT, UPT, UR32, 0xe400, URZ ;  /* 0x0000e40020207890 */ /* 0x000fe4000fffe0ff */
[----:B------:R-:W-:Y:S02]  /*2440*/  UIADD3.X UR15, UPT, UPT, URZ, UR55, URZ, UP0, !UPT ;  /* 0x00000037ff0f7290 */ /* 0x000fe400087fe4ff */
[----:B------:R-:W-:-:S02]  /*2450*/  UIADD3 UR24, UPT, UPT, UR13, 0x18400, URZ ;  /* 0x000184000d187890 */ /* 0x000fc4000fffe0ff */
        /* <DEDUP_REMOVED lines=26> */
[----:B------:R4:W-:Y:S01]  /*2600*/  UTMALDG.3D.MULTICAST.2CTA [UR32], [UR4], UR16, desc[UR46] ;  /* 0x00002e20040073b4 */ /* 0x0009e20008211810 */
[----:B------:R-:W-:Y:S01]  /*2610*/  UTMALDG.3D.2CTA [UR24], [UR14], desc[UR46] ;  /* 0x00002e180e0075b4 */ /* 0x000fe20008211000 */
[----:B------:R2:W-:Y:S01]  /*2620*/  UTMALDG.3D.2CTA [UR8], [UR14], desc[UR46] ;  /* 0x00002e080e0075b4 */ /* 0x0005e20008211000 */
[----:B----4-:R-:W-:-:S09]  /*2630*/  UIADD3 UR16, UPT, UPT, UR13, 0x20400, URZ ;  /* 0x000204000d107890 */ /* 0x010fd2000fffe0ff */
[----:B------:R4:W-:Y:S01]  /*2640*/  UTMALDG.3D.2CTA [UR16], [UR14], desc[UR46] ;  /* 0x00002e100e0075b4 */ /* 0x0009e20008211000 */
[----:B--2---:R-:W-:Y:S01]  /*2650*/  UIADD3 UR8, UPT, UPT, UR13, 0x24400, URZ ;  /* 0x000244000d087890 */ /* 0x004fe2000fffe0ff */
[----:B------:R-:W-:-:S08]  /*2660*/  UMOV UR10, UR34 ;  /* 0x00000022000a7c82 */ /* 0x000fd00008000000 */
[----:B------:R4:W-:Y:S02]  /*2670*/  UTMALDG.3D.2CTA [UR8], [UR14], desc[UR46] ;  /* 0x00002e080e0075b4 */ /* 0x0009e40008211000 */
[----:B----4-:R-:W-:Y:S01]  /*2680*/  NOP ;  /* 0x0000000000007918 */ /* 0x010fe20000000000 */
.L_x_41:
[----:B------:R-:W-:Y:S05]  /*2690*/  BSYNC.RECONVERGENT B0 ;  /* 0x0000000000007941 */ /* 0x000fea0003800200 */
.L_x_40:
[----:B------:R-:W-:Y:S01]  /*26a0*/  UIADD3 UR21, UPT, UPT, UR21, 0x1, URZ ;  /* 0x0000000115157890 */ /* 0x000fe2000fffe0ff */
[----:B------:R-:W-:-:S03]  /*26b0*/  UMOV UR6, UR23 ;  /* 0x0000001700067c82 */ /* 0x000fc60008000000 */
[----:B------:R-:W-:-:S09]  /*26c0*/  UISETP.NE.AND UP0, UPT, UR21, UR29, UPT ;  /* 0x0000001d1500728c */ /* 0x000fd2000bf05270 */
[----:B------:R-:W-:Y:S05]  /*26d0*/  BRA.U UP0, `(.L_x_42) ;  /* 0xfffffff900b07547 */ /* 0x000fea000b83ffff */
.L_x_34:
[C---:B------:R-:W-:Y:S01]  /*26e0*/  LEA R3, R11.reuse, UR22, 0x3 ;  /* 0x000000160b037c11 */ /* 0x040fe2000f8e18ff */
[----:B------:R-:W-:Y:S01]  /*26f0*/  NOP ;  /* 0x0000000000007918 */ /* 0x000fe20000000000 */
[----:B-1----:R-:W-:Y:S02]  /*2700*/  SHF.L.U32 R0, R10, 0x1f, RZ ;  /* 0x0000001f0a007819 */ /* 0x002fe400000006ff */
[----:B------:R-:W-:Y:S02]  /*2710*/  LEA R4, R11, UR22, 0x4 ;  /* 0x000000160b047c11 */ /* 0x000fe4000f8e20ff */
[----:B------:R-:W1:Y:S02]  /*2720*/  SYNCS.PHASECHK.TRANS64.TRYWAIT P0, [R3+URZ+0x70], R0 ;  /* 0x00007000030075a7 */ /* 0x000e6400080011ff */
[----:B-1----:R-:W-:Y:S05]  /*2730*/  @!P0 BRA `(.L_x_43) ;  /* 0x000000a400048947 */ /* 0x002fea0003800000 */
.L_x_190:
[----:B------:R-:W4:Y:S01]  /*2740*/  LDS.128 R4, [R4+0x100] ;  /* 0x0001000004047984 */ /* 0x000f220000000c00 */
[----:B------:R-:W-:Y:S01]  /*2750*/  UISETP.GE.AND UP0, UPT, UR39, 0x1, UPT ;  /* 0x000000012700788c */ /* 0x000fe2000bf06270 */
[----:B------:R-:W-:Y:S01]  /*2760*/  @!PT LDS RZ, [RZ] ;  /* 0x00000000fffff984 */ /* 0x000fe20000000800 */
[----:B------:R-:W-:Y:S01]  /*2770*/  @!PT LDS RZ, [RZ] ;  /* 0x00000000fffff984 */ /* 0x000fe20000000800 */
[----:B------:R-:W-:Y:S01]  /*2780*/  @!PT LDS RZ, [RZ] ;  /* 0x00000000fffff984 */ /* 0x000fe20000000800 */
[----:B------:R-:W-:Y:S01]  /*2790*/  @!PT LDS RZ, [RZ] ;  /* 0x00000000fffff984 */ /* 0x000fe20000000800 */
[----:B------:R1:W-:Y:S06]  /*27a0*/  MEMBAR.ALL.CTA ;  /* 0x0000000000007992 */ /* 0x0003ec0000008000 */
[----:B-1----:R-:W1:Y:S01]  /*27b0*/  FENCE.VIEW.ASYNC.S ;  /* 0x00000000000073c6 */ /* 0x002e620000000000 */
[----:B----4-:R-:W-:-:S13]  /*27c0*/  LOP3.LUT P0, RZ, R6, 0x1, RZ, 0xc0, !PT ;  /* 0x0000000106ff7812 */ /* 0x010fda000780c0ff */
[----:B-1----:R-:W-:Y:S01]  /*27d0*/  VOTEU.ANY UP1, P0 ;  /* 0x0000000000ff7886 */ /* 0x002fe20000020100 */
[----:B------:R-:W-:-:S13]  /*27e0*/  PLOP3.LUT P0, PT, PT, PT, UP1, 0x80, 0x8 ;  /* 0x000000000008781c */ /* 0x000fda0003f0f018 */
[----:B------:R-:W-:Y:S02]  /*27f0*/  @P0 LOP3.LUT R0, R5, 0xffff, RZ, 0xc0, !PT ;  /* 0x0000ffff05000812 */ /* 0x000fe400078ec0ff */
[----:B--2---:R-:W-:Y:S02]  /*2800*/  @P0 MOV R2, R4 ;  /* 0x0000000400020202 */ /* 0x004fe40000000f00 */
[----:B------:R-:W-:Y:S01]  /*2810*/  @P0 R2UR UR5, R0 ;  /* 0x00000000000502ca */ /* 0x000fe200000e0000 */
[----:B------:R-:W-:Y:S01]  /*2820*/  VIADD R0, R3, 0x80 ;  /* 0x0000008003007836 */ /* 0x000fe20000000000 */
[----:B------:R-:W-:Y:S02]  /*2830*/  @P0 SHF.R.U32.HI R4, RZ, 0x10, R5 ;  /* 0x00000010ff040819 */ /* 0x000fe40000011605 */
[----:B------:R-:W-:Y:S02]  /*2840*/  @P0 R2UR UR6, R2 ;  /* 0x00000000020602ca */ /* 0x000fe400000e0000 */
[----:B------:R-:W-:-:S02]  /*2850*/  PRMT R0, RZ, 0x654, R0 ;  /* 0x00000654ff007816 */ /* 0x000fc40000000000 */
[----:B------:R-:W-:Y:S02]  /*2860*/  @P0 R2UR UR4, R4 ;  /* 0x00000000040402ca */ /* 0x000fe400000e0000 */
[----:B------:R1:W-:Y:S03]  /*2870*/  SYNCS.ARRIVE.TRANS64.RED.A1T0 RZ, [R0+URZ], RZ ;  /* 0x000000ff00ff79a7 */ /* 0x0003e600081004ff */
[----:B------:R-:W-:-:S04]  /*2880*/  @UP1 UMOV UR45, UR5 ;  /* 0x00000005002d1c82 */ /* 0x000fc80008000000 */
[----:B------:R-:W-:-:S04]  /*2890*/  @UP1 UMOV UR53, UR6 ;  /* 0x0000000600351c82 */ /* 0x000fc80008000000 */
[----:B------:R-:W-:Y:S01]  /*28a0*/  @UP1 UMOV UR60, UR4 ;  /* 0x00000004003c1c82 */ /* 0x000fe20008000000 */
[----:B------:R-:W-:Y:S05]  /*28b0*/  BRA.U !UP0, `(.L_x_44) ;  /* 0x0000000108d47547 */ /* 0x000fea000b800000 */
[----:B------:R-:W2:Y:S01]  /*28c0*/  LDCU.128 UR12, c[0x0][0xb10] ;  /* 0x00016200ff0c77ac */ /* 0x000ea20008000c00 */
[----:B------:R-:W4:Y:S01]  /*28d0*/  LDCU UR21, c[0x0][0xb20] ;  /* 0x00016400ff1577ac */ /* 0x000f220008000800 */
[----:B------:R-:W3:Y:S01]  /*28e0*/  LDCU UR20, c[0x0][0xb0c] ;  /* 0x00016180ff1477ac */ /* 0x000ee20008000800 */
[----:B------:R-:W1:Y:S01]  /*28f0*/  LDCU.64 UR8, c[0x0][0xb28] ;  /* 0x00016500ff0877ac */ /* 0x000e620008000a00 */
[----:B------:R-:W-:Y:S02]  /*2900*/  UISETP.NE.AND UP3, UPT, UR39, 0x1, UPT ;  /* 0x000000012700788c */ /* 0x000fe4000bf65270 */
[----:B--2---:R-:W-:Y:S02]  /*2910*/  UIMAD.WIDE.U32 UR6, UR62, UR15, URZ ;  /* 0x0000000f3e0672a5 */ /* 0x004fe4000f8e00ff */
[----:B------:R-:W-:Y:S02]  /*2920*/  UIMAD.WIDE.U32 UR4, UR63, UR12, URZ ;  /* 0x0000000c3f0472a5 */ /* 0x000fe4000f8e00ff */
[----:B------:R-:W-:-:S02]  /*2930*/  UISETP.NE.AND UP0, UPT, UR14, 0x1, UPT ;  /* 0x000000010e00788c */ /* 0x000fc4000bf05270 */
[----:B------:R-:W-:Y:S01]  /*2940*/  UIMAD.WIDE.U32 UR18, UR45, UR15, URZ ;  /* 0x0000000f2d1272a5 */ /* 0x000fe2000f8e00ff */
[----:B------:R-:W-:Y:S02]  /*2950*/  UMOV UR6, UR7 ;  /* 0x0000000700067c82 */ /* 0x000fe40008000000 */
[----:B------:R-:W-:Y:S01]  /*2960*/  UMOV UR4, UR5 ;  /* 0x0000000500047c82 */ /* 0x000fe20008000000 */
[----:B----4-:R-:W-:Y:S02]  /*2970*/  USHF.R.U32.HI UR6, URZ, UR21, UR6 ;  /* 0x00000015ff067299 */ /* 0x010fe40008011606 */
[----:B---3--:R-:W-:Y:S02]  /*2980*/  UISETP.NE.AND UP2, UPT, UR20, 0x1, UPT ;  /* 0x000000011400788c */ /* 0x008fe4000bf45270 */
[----:B------:R-:W-:Y:S02]  /*2990*/  USHF.R.U32.HI UR4, URZ, UR13, UR4 ;  /* 0x0000000dff047299 */ /* 0x000fe40008011604 */
[----:B------:R-:W-:-:S02]  /*29a0*/  USEL UR5, UR62, UR6, !UP0 ;  /* 0x000000063e057287 */ /* 0x000fc4000c000000 */
[----:B------:R-:W-:Y:S02]  /*29b0*/  USEL UR6, UR63, UR4, !UP2 ;  /* 0x000000043f067287 */ /* 0x000fe4000d000000 */
[----:B-1----:R-:W-:Y:S01]  /*29c0*/  UIMAD.WIDE.U32 UR10, UR5, UR8, URZ ;  /* 0x00000008050a72a5 */ /* 0x002fe2000f8e00ff */
[----:B------:R-:W-:Y:S01]  /*29d0*/  UMOV UR4, UR19 ;  /* 0x0000001300047c82 */ /* 0x000fe20008000000 */
[----:B------:R-:W-:Y:S02]  /*29e0*/  UIMAD.WIDE.U32 UR16, UR53, UR12, URZ ;  /* 0x0000000c351072a5 */ /* 0x000fe4000f8e00ff */
[----:B------:R-:W-:-:S03]  /*29f0*/  UIMAD.WIDE.U32 UR18, UR6, UR8, URZ ;  /* 0x00000008061272a5 */ /* 0x000fc6000f8e00ff */
[----:B------:R-:W-:Y:S01]  /*2a00*/  UMOV UR10, UR11 ;  /* 0x0000000b000a7c82 */ /* 0x000fe20008000000 */
[----:B------:R-:W-:Y:S02]  /*2a10*/  USHF.R.U32.HI UR4, URZ, UR21, UR4 ;  /* 0x00000015ff047299 */ /* 0x000fe40008011604 */
[----:B------:R-:W-:Y:S01]  /*2a20*/  @UP3 USHF.R.U32.HI UR5, URZ, UR9, UR10 ;  /* 0x00000009ff053299 */ /* 0x000fe2000801160a */
[----:B------:R-:W-:Y:S01]  /*2a30*/  UMOV UR16, UR17 ;  /* 0x0000001100107c82 */ /* 0x000fe20008000000 */
[----:B------:R-:W-:Y:S01]  /*2a40*/  UMOV UR18, UR19 ;  /* 0x0000001300127c82 */ /* 0x000fe20008000000 */
[----:B------:R-:W-:Y:S02]  /*2a50*/  USHF.R.U32.HI UR13, URZ, UR13, UR16 ;  /* 0x0000000dff0d7299 */ /* 0x000fe40008011610 */
[----:B------:R-:W-:Y:S02]  /*2a60*/  USEL UR4, UR45, UR4, !UP0 ;  /* 0x000000042d047287 */ /* 0x000fe4000c000000 */
[----:B------:R-:W-:-:S02]  /*2a70*/  @UP3 USHF.R.U32.HI UR6, URZ, UR9, UR18 ;  /* 0x00000009ff063299 */ /* 0x000fc40008011612 */
[----:B------:R-:W-:Y:S02]  /*2a80*/  UIMAD UR7, UR39, UR5, URZ ;  /* 0x00000005270772a4 */ /* 0x000fe4000f8e02ff */
[----:B------:R-:W-:Y:S02]  /*2a90*/  USEL UR5, UR53, UR13, !UP2 ;  /* 0x0000000d35057287 */ /* 0x000fe4000d000000 */
[----:B------:R-:W-:Y:S02]  /*2aa0*/  UIMAD UR10, UR39, UR6, URZ ;  /* 0x00000006270a72a4 */ /* 0x000fe4000f8e02ff */
[----:B------:R-:W-:Y:S02]  /*2ab0*/  UISETP.GE.AND UP0, UPT, UR4, UR7, UPT ;  /* 0x000000070400728c */ /* 0x000fe4000bf06270 */
[----:B------:R-:W-:Y:S02]  /*2ac0*/  UIMAD.WIDE.U32 UR12, UR4, UR8, URZ ;  /* 0x00000008040c72a5 */ /* 0x000fe4000f8e00ff */
[----:B------:R-:W-:-:S02]  /*2ad0*/  UISETP.GE.OR UP0, UPT, UR5, UR10, UP0 ;  /* 0x0000000a0500728c */ /* 0x000fc40008706670 */
        /* <DEDUP_REMOVED lines=19> */
.L_x_44:
[----:B------:R-:W2:Y:S02]  /*2c10*/  LDCU UR4, c[0x0][0xb30] ;  /* 0x00016600ff0477ac */ /* 0x000ea40008000800 */
[----:B--2---:R-:W-:-:S09]  /*2c20*/  UISETP.NE.AND UP0, UPT, UR4, 0x1, UPT ;  /* 0x000000010400788c */ /* 0x004fd2000bf05270 */
[----:B------:R-:W-:Y:S05]  /*2c30*/  BRA.U UP0, `(.L_x_45) ;  /* 0x0000000100447547 */ /* 0x000fea000b800000 */
[----:B------:R-:W2:Y:S01]  /*2c40*/  LDCU.128 UR8, c[0x0][0xb10] ;  /* 0x00016200ff0877ac */ /* 0x000ea20008000c00 */
[----:B------:R-:W4:Y:S01]  /*2c50*/  LDCU UR12, c[0x0][0xb0c] ;  /* 0x00016180ff0c77ac */ /* 0x000f220008000800 */
[----:B------:R-:W1:Y:S01]  /*2c60*/  LDCU UR13, c[0x0][0xb20] ;  /* 0x00016400ff0d77ac */ /* 0x000e620008000800 */
[----:B--2---:R-:W-:Y:S02]  /*2c70*/  UIMAD.WIDE.U32 UR6, UR53, UR8, URZ ;  /* 0x00000008350672a5 */ /* 0x004fe4000f8e00ff */
[----:B------:R-:W-:Y:S02]  /*2c80*/  UIMAD.WIDE.U32 UR4, UR45, UR11, URZ ;  /* 0x0000000b2d0472a5 */ /* 0x000fe4000f8e00ff */
[----:B----4-:R-:W-:Y:S02]  /*2c90*/  UISETP.NE.AND UP2, UPT, UR12, 0x1, UPT ;  /* 0x000000010c00788c */ /* 0x010fe4000bf45270 */
[----:B------:R-:W-:Y:S01]  /*2ca0*/  UISETP.NE.AND UP0, UPT, UR10, 0x1, UPT ;  /* 0x000000010a00788c */ /* 0x000fe2000bf05270 */
[----:B------:R-:W-:-:S02]  /*2cb0*/  UMOV UR6, UR7 ;  /* 0x0000000700067c82 */ /* 0x000fc40008000000 */
[----:B------:R-:W-:Y:S01]  /*2cc0*/  UMOV UR4, UR5 ;  /* 0x0000000500047c82 */ /* 0x000fe20008000000 */
[----:B------:R-:W-:Y:S02]  /*2cd0*/  USHF.R.U32.HI UR6, URZ, UR9, UR6 ;  /* 0x00000009ff067299 */ /* 0x000fe40008011606 */
[----:B-1----:R-:W-:Y:S02]  /*2ce0*/  USHF.R.U32.HI UR4, URZ, UR13, UR4 ;  /* 0x0000000dff047299 */ /* 0x002fe40008011604 */
[----:B------:R-:W-:Y:S02]  /*2cf0*/  USEL UR5, UR53, UR6, !UP2 ;  /* 0x0000000635057287 */ /* 0x000fe4000d000000 */
[----:B------:R-:W-:-:S04]  /*2d00*/  USEL UR4, UR45, UR4, !UP0 ;  /* 0x000000042d047287 */ /* 0x000fc8000c000000 */
[----:B------:R-:W-:Y:S02]  /*2d10*/  UIADD3 UR6, UPT, UPT, UR5, -UR4, URZ ;  /* 0x8000000405067290 */ /* 0x000fe4000fffe0ff */
[----:B------:R-:W-:Y:S02]  /*2d20*/  UIADD3 UR4, UPT, UPT, -UR5, UR4, URZ ;  /* 0x0000000405047290 */ /* 0x000fe4000fffe1ff */
[----:B------:R-:W-:Y:S02]  /*2d30*/  UIMAD UR45, UR6, UR10, UR45 ;  /* 0x0000000a062d72a4 */ /* 0x000fe4000f8e022d */
[----:B------:R-:W-:-:S12]  /*2d40*/  UIMAD UR53, UR4, UR12, UR53 ;  /* 0x0000000c043572a4 */ /* 0x000fd8000f8e0235 */
.L_x_45:
[----:B------:R-:W-:Y:S01]  /*2d50*/  VIADD R11, R11, 0x1 ;  /* 0x000000010b0b7836 */ /* 0x000fe20000000000 */
[----:B------:R-:W-:Y:S02]  /*2d60*/  R2UR UR5, R55 ;  /* 0x00000000370572ca */ /* 0x000fe400000e0000 */
[----:B------:R-:W-:Y:S02]  /*2d70*/  R2UR UR4, R54 ;  /* 0x00000000360472ca */ /* 0x000fe400000e0000 */
[C---:B------:R-:W-:Y:S02]  /*2d80*/  ISETP.NE.AND P0, PT, R11.reuse, 0x2, PT ;  /* 0x000000020b00780c */ /* 0x040fe40003f05270 */
[----:B------:R-:W-:Y:S02]  /*2d90*/  PLOP3.LUT P2, PT, PT, PT, PT, 0x80, 0x8 ;  /* 0x000000000008781c */ /* 0x000fe40003f4f070 */
[----:B-1----:R-:W-:Y:S02]  /*2da0*/  SEL R0, RZ, 0x1, P0 ;  /* 0x00000001ff007807 */ /* 0x002fe40000000000 */
[----:B------:R-:W-:-:S02]  /*2db0*/  SEL R11, R11, RZ, P0 ;  /* 0x000000ff0b0b7207 */ /* 0x000fc40000000000 */
[----:B------:R-:W-:Y:S01]  /*2dc0*/  LOP3.LUT R10, R10, R0, RZ, 0x3c, !PT ;  /* 0x000000000a0a7212 */ /* 0x000fe200078e3cff */
[----:B------:R-:W-:Y:S02]  /*2dd0*/  UIADD3 UR20, UPT, UPT, UR53, UR5, URZ ;  /* 0x0000000535147290 */ /* 0x000fe4000fffe0ff */
[----:B------:R-:W-:Y:S01]  /*2de0*/  UIADD3 UR27, UPT, UPT, UR45, UR4, URZ ;  /* 0x000000042d1b7290 */ /* 0x000fe2000fffe0ff */
[----:B------:R-:W-:Y:S11]  /*2df0*/  BRA.U UP1, `(.L_x_46) ;  /* 0xffffffe901f47547 */ /* 0x000ff6000b83ffff */
[----:B------:R-:W-:Y:S01]  /*2e00*/  UIADD3 UR22, UPT, UPT, UR22, 0x10, URZ ;  /* 0x0000001016167890 */ /* 0x000fe2000fffe0ff */
[----:B------:R-:W-:-:S03]  /*2e10*/  SHF.L.U32 R2, R12, 0x1f, RZ ;  /* 0x0000001f0c027819 */ /* 0x000fc600000006ff */
[----:B------:R-:W-:-:S09]  /*2e20*/  ULEA UR4, UR23, UR22, 0x3 ;  /* 0x0000001617047291 */ /* 0x000fd2000f8e18ff */
[----:B------:R-:W1:Y:S02]  /*2e30*/  SYNCS.PHASECHK.TRANS64.TRYWAIT P0, [UR4], R2 ;  /* 0x00000002ff0075a7 */ /* 0x000e640008001104 */
[----:B-1----:R-:W-:Y:S05]  /*2e40*/  @!P0 BRA `(.L_x_47) ;  /* 0x0000009c00548947 */ /* 0x002fea0003800000 */
.L_x_192:
[----:B------:R-:W-:-:S04]  /*2e50*/  UIADD3 UR4, UPT, UPT, UR23, 0x1, URZ ;  /* 0x0000000117047890 */ /* 0x000fc8000fffe0ff */
[----:B------:R-:W-:-:S04]  /*2e60*/  UISETP.NE.AND UP0, UPT, UR4, 0x2, UPT ;  /* 0x000000020400788c */ /* 0x000fc8000bf05270 */
[----:B------:R-:W-:Y:S02]  /*2e70*/  USEL UR5, URZ, 0x1, UP0 ;  /* 0x00000001ff057887 */ /* 0x000fe40008000000 */
[----:B------:R-:W-:-:S04]  /*2e80*/  USEL UR4, UR4, URZ, UP0 ;  /* 0x000000ff04047287 */ /* 0x000fc80008000000 */
[----:B------:R-:W-:Y:S01]  /*2e90*/  ULEA UR4, UR4, UR22, 0x3 ;  /* 0x0000001604047291 */ /* 0x000fe2000f8e18ff */
[----:B-1----:R-:W-:-:S04]  /*2ea0*/  LOP3.LUT R2, R12, UR5, RZ, 0x3c, !PT ;  /* 0x000000050c027c12 */ /* 0x002fc8000f8e3cff */
[----:B------:R-:W-:Y:S01]  /*2eb0*/  SHF.L.U32 R2, R2, 0x1f, RZ ;  /* 0x0000001f02027819 */ /* 0x000fe200000006ff */
[----:B------:R-:W-:-:S07]  /*2ec0*/  IMAD.U32 R0, RZ, RZ, UR4 ;  /* 0x00000004ff007e24 */ /* 0x000fce000f8e00ff */
.L_x_48:
[----:B-1----:R1:W2:Y:S02]  /*2ed0*/  SYNCS.PHASECHK.TRANS64.TRYWAIT P0, [R0+URZ], R2 ;  /* 0x00000002000075a7 */ /* 0x0022a400080011ff */
[----:B--2---:R-:W-:Y:S05]  /*2ee0*/  @!P0 NANOSLEEP.SYNCS 0x989680 ;  /* 0x009896800000895d */ /* 0x004fea0003900000 */
[----:B------:R-:W2:Y:S02]  /*2ef0*/  @!P0 SYNCS.PHASECHK.TRANS64 P0, [R0+URZ], R2 ;  /* 0x00000002000085a7 */ /* 0x000ea400080010ff */
[----:B--2---:R-:W-:Y:S05]  /*2f00*/  @P0 EXIT ;  /* 0x000000000000094d */ /* 0x004fea0003800000 */
[----:B------:R-:W-:Y:S05]  /*2f10*/  BRA `(.L_x_48) ;  /* 0xfffffffc00ec7947 */ /* 0x000fea000383ffff */
.L_x_22:
[----:B------:R-:W-:-:S04]  /*2f20*/  UISETP.NE.AND UP0, UPT, UR61, URZ, UPT ;  /* 0x000000ff3d00728c */ /* 0x000fc8000bf05270 */
[----:B------:R-:W-:-:S09]  /*2f30*/  UISETP.NE.OR UP0, UPT, UR18, 0x1, UP0 ;  /* 0x000000011200788c */ /* 0x000fd20008705670 */
[----:B------:R-:W-:Y:S05]  /*2f40*/  BRA.U UP0, `(.L_x_49) ;  /* 0x00000005004c7547 */ /* 0x000fea000b800000 */
[----:B------:R-:W-:Y:S01]  /*2f50*/  HFMA2 R3, -RZ, RZ, 0, 0 ;  /* 0x00000000ff037431 */ /* 0x000fe200000001ff */
[----:B------:R-:W-:Y:S01]  /*2f60*/  ISETP.GE.U32.AND P2, PT, R5, 0x4, PT ;  /* 0x000000040500780c */ /* 0x000fe20003f46070 */
[----:B------:R-:W-:Y:S01]  /*2f70*/  IMAD.MOV.U32 R12, RZ, RZ, 0x1 ;  /* 0x00000001ff0c7424 */ /* 0x000fe200078e00ff */
[----:B------:R-:W-:Y:S01]  /*2f80*/  CS2R R6, SRZ ;  /* 0x0000000000067805 */ /* 0x000fe2000001ff00 */
[----:B------:R-:W-:Y:S01]  /*2f90*/  IMAD.MOV.U32 R4, RZ, RZ, RZ ;  /* 0x000000ffff047224 */ /* 0x000fe200078e00ff */
[----:B------:R-:W-:Y:S01]  /*2fa0*/  UMOV UR6, 0x400 ;  /* 0x0000040000067882 */ /* 0x000fe20000000000 */
[----:B------:R-:W-:Y:S01]  /*2fb0*/  UMOV UR5, URZ ;  /* 0x000000ff00057c82 */ /* 0x000fe20008000000 */
[----:B------:R-:W-:-:S12]  /*2fc0*/  ULEA UR6, UR61, UR6, 0x18 ;  /* 0x000000063d067291 */ /* 0x000fd8000f8ec0ff */
.L_x_53:
[----:B------:R-:W-:Y:S02]  /*2fd0*/  LEA R0, R3, UR6, 0x3 ;  /* 0x0000000603007c11 */ /* 0x000fe4000f8e18ff */
[----:B------:R-:W-:-:S03]  /*2fe0*/  SHF.L.U32 R8, R4, 0x1f, RZ ;  /* 0x0000001f04087819 */ /* 0x000fc600000006ff */
[----:B------:R-:W-:Y:S01]  /*2ff0*/  VIADD R9, R0, 0xe0 ;  /* 0x000000e000097836 */ /* 0x000fe20000000000 */
[----:B------:R-:W1:Y:S02]  /*3000*/  SYNCS.PHASECHK.TRANS64.TRYWAIT P0, [R0+URZ+0xd0], R8 ;  /* 0x0000d008000075a7 */ /* 0x000e6400080011ff */
[----:B-1----:R-:W-:Y:S05]  /*3010*/  @!P0 BRA `(.L_x_50) ;  /* 0x0000009800f88947 */ /* 0x002fea0003800000 */
.L_x_193:
[----:B------:R-:W-:Y:S01]  /*3020*/  ULEA UR4, UR5, UR6, 0x3 ;  /* 0x0000000605047291 */ /* 0x000fe2000f8e18ff */
[----:B-1----:R-:W-:Y:S01]  /*3030*/  PRMT R0, RZ, 0x654, R9 ;  /* 0x00000654ff007816 */ /* 0x002fe20000000009 */
[----:B------:R-:W-:Y:S01]  /*3040*/  @!P2 IMAD.MOV.U32 R8, RZ, RZ, 0x10 ;  /* 0x00000010ff08a424 */ /* 0x000fe200078e00ff */
[----:B------:R-:W-:Y:S01]  /*3050*/  SHF.L.U32 R9, R12, 0x1f, RZ ;  /* 0x0000001f0c097819 */ /* 0x000fe200000006ff */
[----:B------:R-:W-:Y:S01]  /*3060*/  UIADD3 UR7, UPT, UPT, UR4, 0x70, URZ ;  /* 0x0000007004077890 */ /* 0x000fe2000fffe0ff */
[----:B------:R1:W-:Y:S05]  /*3070*/  SYNCS.ARRIVE.TRANS64.RED.A1T0 RZ, [R0+URZ], RZ ;  /* 0x000000ff00ff79a7 */ /* 0x0003ea00081004ff */
[----:B------:R-:W-:Y:S01]  /*3080*/  IMAD.U32 R10, RZ, RZ, UR7 ;  /* 0x00000007ff0a7e24 */ /* 0x000fe2000f8e00ff */
[----:B------:R-:W2:Y:S04]  /*3090*/  SYNCS.PHASECHK.TRANS64.TRYWAIT P0, [UR4+0x80], R9 ;  /* 0x00008009ff0075a7 */ /* 0x000ea80008001104 */
[----:B------:R-:W-:Y:S01]  /*30a0*/  PRMT R10, R5, 0x654, R10 ;  /* 0x00000654050a7816 */ /* 0x000fe2000000000a */
[----:B-12---:R-:W-:Y:S06]  /*30b0*/  @!P0 BRA `(.L_x_51) ;  /* 0x0000009800e48947 */ /* 0x006fec0003800000 */
.L_x_195:
[----:B------:R-:W-:Y:S01]  /*30c0*/  ULEA UR8, UR5, UR6, 0x4 ;  /* 0x0000000605087291 */ /* 0x000fe2000f8e20ff */
[----:B------:R-:W-:Y:S01]  /*30d0*/  SEL R2, R10, R2, !P2 ;  /* 0x000000020a027207 */ /* 0x000fe20005000000 */
[----:B------:R-:W-:Y:S01]  /*30e0*/  UIADD3 UR9, UPT, UPT, UR4, 0x70, URZ ;  /* 0x0000007004097890 */ /* 0x000fe2000fffe0ff */
[----:B-1----:R-:W-:Y:S01]  /*30f0*/  LEA R0, R7, UR6, 0x3 ;  /* 0x0000000607007c11 */ /* 0x002fe2000f8e18ff */
[----:B------:R-:W-:Y:S01]  /*3100*/  UIADD3 UR8, UPT, UPT, UR8, 0x100, URZ ;  /* 0x0000010008087890 */ /* 0x000fe2000fffe0ff */
[----:B------:R1:W-:Y:S01]  /*3110*/  @!P2 SYNCS.ARRIVE.TRANS64.RED RZ, [R2+URZ], R8 ;  /* 0x0000000802ffa9a7 */ /* 0x0003e200080004ff */
[----:B------:R-:W-:Y:S01]  /*3120*/  UIADD3 UR4, UPT, UPT, UR5, 0x1, URZ ;  /* 0x0000000105047890 */ /* 0x000fe2000fffe0ff */
[----:B------:R-:W-:-:S03]  /*3130*/  VIADD R3, R3, 0x1 ;  /* 0x0000000103037836 */ /* 0x000fc60000000000 */
[----:B------:R-:W-:Y:S02]  /*3140*/  UISETP.NE.AND UP0, UPT, UR4, 0x2, UPT ;  /* 0x000000020400788c */ /* 0x000fe4000bf05270 */
[----:B------:R-:W-:Y:S01]  /*3150*/  ISETP.NE.AND P0, PT, R3, 0x2, PT ;  /* 0x000000020300780c */ /* 0x000fe20003f05270 */
[----:B------:R-:W-:Y:S06]  /*3160*/  UGETNEXTWORKID.BROADCAST [UR8], [UR9] ;  /* 0x00000000080073ca */ /* 0x000fec0008000100 */
[----:B------:R-:W-:Y:S02]  /*3170*/  USEL UR7, URZ, 0x1, UP0 ;  /* 0x00000001ff077887 */ /* 0x000fe40008000000 */
[----:B------:R-:W-:-:S04]  /*3180*/  USEL UR5, UR4, URZ, UP0 ;  /* 0x000000ff04057287 */ /* 0x000fc80008000000 */
[----:B------:R-:W-:Y:S02]  /*3190*/  LOP3.LUT R12, R12, UR7, RZ, 0x3c, !PT ;  /* 0x000000070c0c7c12 */ /* 0x000fe4000f8e3cff */
[----:B-1----:R-:W-:-:S04]  /*31a0*/  SHF.L.U32 R8, R6, 0x1f, RZ ;  /* 0x0000001f06087819 */ /* 0x002fc800000006ff */
[----:B------:R-:W1:Y:S02]  /*31b0*/  SYNCS.PHASECHK.TRANS64.TRYWAIT P1, [R0+URZ+0x70], R8 ;  /* 0x00007008000075a7 */ /* 0x000e6400080211ff */
[----:B-1----:R-:W-:Y:S05]  /*31c0*/  @!P1 BRA `(.L_x_52) ;  /* 0x0000009800b89947 */ /* 0x002fea0003800000 */
.L_x_196:
[----:B-1----:R-:W-:Y:S01]  /*31d0*/  LEA R8, R7, UR6, 0x4 ;  /* 0x0000000607087c11 */ /* 0x002fe2000f8e20ff */
[----:B------:R-:W-:Y:S01]  /*31e0*/  VIADD R0, R0, 0x80 ;  /* 0x0000008000007836 */ /* 0x000fe20000000000 */
[----:B------:R-:W-:Y:S01]  /*31f0*/  SEL R3, R3, RZ, P0 ;  /* 0x000000ff03037207 */ /* 0x000fe20000000000 */
[----:B------:R-:W-:-:S03]  /*3200*/  VIADD R7, R7, 0x1 ;  /* 0x0000000107077836 */ /* 0x000fc60000000000 */
[----:B------:R-:W1:Y:S01]  /*3210*/  LDS.128 R8, [R8+0x100] ;  /* 0x0001000008087984 */ /* 0x000e620000000c00 */
[----:B------:R-:W-:Y:S02]  /*3220*/  PRMT R0, RZ, 0x654, R0 ;  /* 0x00000654ff007816 */ /* 0x000fe40000000000 */
[C---:B------:R-:W-:Y:S01]  /*3230*/  ISETP.NE.AND P1, PT, R7.reuse, 0x2, PT ;  /* 0x000000020700780c */ /* 0x040fe20003f25270 */
[----:B------:R-:W-:Y:S01]  /*3240*/  @!PT LDS RZ, [RZ] ;  /* 0x00000000fffff984 */ /* 0x000fe20000000800 */
[----:B------:R-:W-:Y:S01]  /*3250*/  @!PT LDS RZ, [RZ] ;  /* 0x00000000fffff984 */ /* 0x000fe20000000800 */
[----:B------:R-:W-:Y:S01]  /*3260*/  @!PT LDS RZ, [RZ] ;  /* 0x00000000fffff984 */ /* 0x000fe20000000800 */
[----:B------:R-:W-:Y:S01]  /*3270*/  @!PT LDS RZ, [RZ] ;  /* 0x00000000fffff984 */ /* 0x000fe20000000800 */
[----:B------:R2:W-:Y:S06]  /*3280*/  MEMBAR.ALL.CTA ;  /* 0x0000000000007992 */ /* 0x0005ec0000008000 */
[----:B--2---:R-:W2:Y:S01]  /*3290*/  FENCE.VIEW.ASYNC.S ;  /* 0x00000000000073c6 */ /* 0x004ea20000000000 */
[----:B------:R-:W-:Y:S01]  /*32a0*/  SEL R7, R7, RZ, P1 ;  /* 0x000000ff07077207 */ /* 0x000fe20000800000 */
[----:B--2---:R2:W-:Y:S01]  /*32b0*/  SYNCS.ARRIVE.TRANS64.RED.A1T0 RZ, [R0+URZ], RZ ;  /* 0x000000ff00ff79a7 */ /* 0x0045e200081004ff */
[----:B-1----:R-:W-:-:S02]  /*32c0*/  LOP3.LUT P3, RZ, R10, 0x1, RZ, 0xc0, !PT ;  /* 0x000000010aff7812 */ /* 0x002fc4000786c0ff */
[----:B------:R-:W-:-:S04]  /*32d0*/  SEL R8, RZ, 0x1, P1 ;  /* 0x00000001ff087807 */ /* 0x000fc80000800000 */
[----:B------:R-:W-:Y:S02]  /*32e0*/  LOP3.LUT R6, R6, R8, RZ, 0x3c, !PT ;  /* 0x0000000806067212 */ /* 0x000fe400078e3cff */
[----:B--2---:R-:W-:-:S04]  /*32f0*/  SEL R0, RZ, 0x1, P0 ;  /* 0x00000001ff007807 */ /* 0x004fc80000000000 */
[----:B------:R-:W-:Y:S01]  /*3300*/  LOP3.LUT R4, R4, R0, RZ, 0x3c, !PT ;  /* 0x0000000004047212 */ /* 0x000fe200078e3cff */
[----:B------:R-:W-:Y:S06]  /*3310*/  @P3 BRA `(.L_x_53) ;  /* 0xfffffffc002c3947 */ /* 0x000fec000383ffff */
[----:B------:R-:W-:Y:S01]  /*3320*/  ULEA UR4, UR5, UR6, 0x3 ;  /* 0x0000000605047291 */ /* 0x000fe2000f8e18ff */
[----:B------:R-:W-:-:S08]  /*3330*/  SHF.L.U32 R2, R12, 0x1f, RZ ;  /* 0x0000001f0c027819 */ /* 0x000fd000000006ff */
[----:B------:R-:W1:Y:S02]  /*3340*/  SYNCS.PHASECHK.TRANS64 P0, [UR4+0x80], R2 ;  /* 0x00008002ff0075a7 */ /* 0x000e640008001004 */
[----:B-1----:R-:W-:Y:S05]  /*3350*/  @P0 BRA `(.L_x_54) ;  /* 0x0000000000080947 */ /* 0x002fea0003800000 */
[----:B------:R-:W1:Y:S02]  /*3360*/  SYNCS.PHASECHK.TRANS64.TRYWAIT P0, [UR4+0x80], R2 ;  /* 0x00008002ff0075a7 */ /* 0x000e640008001104 */
[----:B-1----:R-:W-:Y:S05]  /*3370*/  @!P0 BRA `(.L_x_55) ;  /* 0x0000009800608947 */ /* 0x002fea0003800000 */
.L_x_54:
[----:B------:R-:W-:-:S04]  /*3380*/  UIADD3 UR7, UPT, UPT, UR5, 0x1, URZ ;  /* 0x0000000105077890 */ /* 0x000fc8000fffe0ff */
[----:B------:R-:W-:-:S04]  /*3390*/  UISETP.NE.AND UP0, UPT, UR7, 0x2, UPT ;  /* 0x000000020700788c */ /* 0x000fc8000bf05270 */
[----:B------:R-:W-:Y:S02]  /*33a0*/  USEL UR8, URZ, 0x1, UP0 ;  /* 0x00000001ff087887 */ /* 0x000fe40008000000 */
[----:B------:R-:W-:-:S04]  /*33b0*/  USEL UR7, UR7, URZ, UP0 ;  /* 0x000000ff07077287 */ /* 0x000fc80008000000 */
[----:B------:R-:W-:Y:S01]  /*33c0*/  ULEA UR7, UR7, UR6, 0x3 ;  /* 0x0000000607077291 */ /* 0x000fe2000f8e18ff */
[----:B-1----:R-:W-:-:S04]  /*33d0*/  LOP3.LUT R2, R12, UR8, RZ, 0x3c, !PT ;  /* 0x000000080c027c12 */ /* 0x002fc8000f8e3cff */
[----:B------:R-:W-:-:S04]  /*33e0*/  SHF.L.U32 R0, R2, 0x1f, RZ ;  /* 0x0000001f02007819 */ /* 0x000fc800000006ff */
[----:B------:R-:W1:Y:S02]  /*33f0*/  SYNCS.PHASECHK.TRANS64 P0, [UR7+0x80], R0 ;  /* 0x00008000ff0075a7 */ /* 0x000e640008001007 */
[----:B-1----:R-:W-:Y:S05]  /*3400*/  @P0 EXIT ;  /* 0x000000000000094d */ /* 0x002fea0003800000 */
[----:B------:R-:W-:Y:S02]  /*3410*/  SHF.L.U32 R2, R2, 0x1f, RZ ;  /* 0x0000001f02027819 */ /* 0x000fe400000006ff */
[----:B------:R-:W-:-:S07]  /*3420*/  MOV R0, UR7 ;  /* 0x0000000700007c02 */ /* 0x000fce0008000f00 */
.L_x_56:
[----:B-1----:R1:W2:Y:S02]  /*3430*/  SYNCS.PHASECHK.TRANS64.TRYWAIT P0, [R0+URZ+0x80], R2 ;  /* 0x00008002000075a7 */ /* 0x0022a400080011ff */
[----:B--2---:R-:W-:Y:S05]  /*3440*/  @!P0 NANOSLEEP.SYNCS 0x989680 ;  /* 0x009896800000895d */ /* 0x004fea0003900000 */
[----:B------:R-:W2:Y:S02]  /*3450*/  @!P0 SYNCS.PHASECHK.TRANS64 P0, [R0+URZ+0x80], R2 ;  /* 0x00008002000085a7 */ /* 0x000ea400080010ff */
[----:B--2---:R-:W-:Y:S05]  /*3460*/  @P0 EXIT ;  /* 0x000000000000094d */ /* 0x004fea0003800000 */
[----:B------:R-:W-:Y:S05]  /*3470*/  BRA `(.L_x_56) ;  /* 0xfffffffc00ec7947 */ /* 0x000fea000383ffff */
.L_x_49:
[----:B------:R-:W-:Y:S05]  /*3480*/  BRA.U UP4, `(.L_x_57) ;  /* 0x00000019044c7547 */ /* 0x000fea000b800000 */
[----:B------:R-:W-:Y:S01]  /*3490*/  UMOV UR4, 0x40 ;  /* 0x0000004000047882 */ /* 0x000fe20000000000 */
[----:B------:R-:W-:Y:S01]  /*34a0*/  NOP ;  /* 0x0000000000007918 */ /* 0x000fe20000000000 */
[----:B------:R-:W-:Y:S01]  /*34b0*/  ULEA UR5, UR61, UR4, 0x18 ;  /* 0x000000043d057291 */ /* 0x000fe2000f8ec0ff */
[----:B------:R-:W-:Y:S02]  /*34c0*/  UMOV UR6, 0x400 ;  /* 0x0000040000067882 */ /* 0x000fe40000000000 */
[----:B------:R-:W-:-:S06]  /*34d0*/  ULEA UR6, UR61, UR6, 0x18 ;  /* 0x000000063d067291 */ /* 0x000fcc000f8ec0ff */
[----:B------:R-:W1:Y:S02]  /*34e0*/  LDS.U8 R5, [UR5+0x1c] ;  /* 0x00001c05ff057984 */ /* 0x000e640008000000 */
[----:B-1----:R-:W-:-:S13]  /*34f0*/  ISETP.NE.AND P0, PT, R5, RZ, PT ;  /* 0x000000ff0500720c */ /* 0x002fda0003f05270 */
[----:B------:R-:W-:Y:S05]  /*3500*/  @P0 BRA `(.L_x_58) ;  /* 0x0000000400180947 */ /* 0x000fea0003800000 */
[----:B------:R-:W-:Y:S01]  /*3510*/  R2UR UR4, R2 ;  /* 0x00000000020472ca */ /* 0x000fe200000e0000 */
[----:B------:R-:W-:-:S12]  /*3520*/  UIADD3 UR7, UPT, UPT, UR5, 0x8, URZ ;  /* 0x0000000805077890 */ /* 0x000fd8000fffe0ff */
[----:B------:R-:W-:-:S09]  /*3530*/  UISETP.NE.U32.AND UP1, UPT, UR4, 0x1, UPT ;  /* 0x000000010400788c */ /* 0x000fd2000bf25070 */
[----:B------:R-:W-:Y:S05]  /*3540*/  BRA.U !UP1, `(.L_x_59) ;  /* 0x0000000109a47547 */ /* 0x000fea000b800000 */
[----:B------:R-:W-:Y:S01]  /*3550*/  ELECT P0, URZ, PT ;  /* 0x0000000000ff782f */ /* 0x000fe20003800000 */
[----:B------:R-:W-:-:S12]  /*3560*/  BSSY B0, `(.L_x_59) ;  /* 0x0000027000007945 */ /* 0x000fd80003800000 */
[----:B------:R-:W-:Y:S05]  /*3570*/  @!P0 BRA `(.L_x_60) ;  /* 0x0000000000948947 */ /* 0x000fea0003800000 */
[----:B------:R-:W-:-:S05]  /*3580*/  UMOV UR4, 0x10 ;  /* 0x0000001000047882 */ /* 0x000fca0000000000 */
[----:B------:R-:W-:Y:S04]  /*3590*/  DEPBAR.LE SB1, 0x36 ;  /* 0x00009d800000791a */ /* 0x000fe80000000000 */
[----:B------:R-:W1:Y:S02]  /*35a0*/  UTCATOMSWS.2CTA.FIND_AND_SET.ALIGN UP0, UR4, UR4 ;  /* 0x00000004000475e3 */ /* 0x000e640008200800 */
[----:B-1----:R-:W-:Y:S01]  /*35b0*/  MOV R12, UR4 ;  /* 0x00000004000c7c02 */ /* 0x002fe20008000f00 */
[----:B------:R-:W-:Y:S06]  /*35c0*/  BRA.U UP0, `(.L_x_61) ;  /* 0x0000000100187547 */ /* 0x000fec000b800000 */
.L_x_62:
[----:B------:R-:W-:Y:S05]  /*35d0*/  NANOSLEEP 0x64 ;  /* 0x000000640000795d */ /* 0x000fea0003800000 */
[----:B------:R-:W-:-:S05]  /*35e0*/  UMOV UR4, 0x10 ;  /* 0x0000001000047882 */ /* 0x000fca0000000000 */
[----:B------:R-:W-:Y:S04]  /*35f0*/  DEPBAR.LE SB1, 0x36 ;  /* 0x00009d800000791a */ /* 0x000fe80000000000 */
[----:B------:R-:W1:Y:S02]  /*3600*/  UTCATOMSWS.2CTA.FIND_AND_SET.ALIGN UP0, UR4, UR4 ;  /* 0x00000004000475e3 */ /* 0x000e640008200800 */
[----:B-1----:R-:W-:Y:S01]  /*3610*/  MOV R12, UR4 ;  /* 0x00000004000c7c02 */ /* 0x002fe20008000f00 */
[----:B------:R-:W-:Y:S05]  /*3620*/  BRA.U !UP0, `(.L_x_62) ;  /* 0xfffffffd08e87547 */ /* 0x000fea000b83ffff */
.L_x_61:
[----:B------:R-:W1:Y:S01]  /*3630*/  LDS R8, [UR5+0x10] ;  /* 0x00001005ff087984 */ /* 0x000e620008000800 */
[----:B------:R-:W-:Y:S01]  /*3640*/  R2UR UR4, R0 ;  /* 0x00000000000472ca */ /* 0x000fe200000e0000 */
[----:B------:R-:W-:-:S04]  /*3650*/  IMAD.U32 R5, RZ, RZ, UR6 ;  /* 0x00000006ff057e24 */ /* 0x000fc8000f8e00ff */
[----:B------:R-:W-:-:S08]  /*3660*/  VIADD R5, R5, 0x120 ;  /* 0x0000012005057836 */ /* 0x000fd00000000000 */
[----:B------:R-:W-:Y:S02]  /*3670*/  MOV R6, UR4 ;  /* 0x0000000400067c02 */ /* 0x000fe40008000f00 */
[----:B-1----:R-:W-:-:S04]  /*3680*/  SHF.L.U32 R8, R8, 0x1f, RZ ;  /* 0x0000001f08087819 */ /* 0x002fc800000006ff */
[----:B------:R-:W1:Y:S02]  /*3690*/  SYNCS.PHASECHK.TRANS64.TRYWAIT P0, [UR5+0x8], R8 ;  /* 0x00000808ff0075a7 */ /* 0x000e640008001105 */
[----:B-1----:R-:W-:Y:S05]  /*36a0*/  @P0 BRA `(.L_x_63) ;  /* 0x0000000000080947 */ /* 0x002fea0003800000 */
[----:B------:R-:W1:Y:S02]  /*36b0*/  SYNCS.PHASECHK.TRANS64.TRYWAIT P0, [UR5+0x8], R8 ;  /* 0x00000808ff0075a7 */ /* 0x000e640008001105 */
[----:B-1----:R-:W-:Y:S05]  /*36c0*/  @!P0 BRA `(.L_x_64) ;  /* 0x0000009400a48947 */ /* 0x002fea0003800000 */
.L_x_63:
[----:B------:R-:W-:Y:S01]  /*36d0*/  R2UR UR4, R0 ;  /* 0x00000000000472ca */ /* 0x000fe200000e0000 */
[----:B------:R-:W-:Y:S01]  /*36e0*/  IMAD.MOV.U32 R10, RZ, RZ, 0xffff ;  /* 0x0000ffffff0a7424 */ /* 0x000fe200078e00ff */
[----:B------:R-:W-:Y:S01]  /*36f0*/  PRMT R6, R6, 0x654, R5 ;  /* 0x0000065406067816 */ /* 0x000fe20000000005 */
[----:B------:R-:W-:Y:S02]  /*3700*/  HFMA2 R5, -RZ, RZ, 0, 5.9604644775390625e-08 ;  /* 0x00000001ff057431 */ /* 0x000fe400000001ff */
[----:B-1----:R-:W-:Y:S02]  /*3710*/  IMAD.MOV.U32 R8, RZ, RZ, 0x4 ;  /* 0x00000004ff087424 */ /* 0x002fe400078e00ff */
[----:B------:R-:W-:Y:S01]  /*3720*/  IMAD.SHL.U32 R11, R12, 0x20, RZ ;  /* 0x000000200c0b7824 */ /* 0x000fe200078e00ff */
[----:B------:R-:W-:-:S05]  /*3730*/  SHF.L.U32 R10, R10, R12, RZ ;  /* 0x0000000c0a0a7219 */ /* 0x000fca00000006ff */
[----:B------:R-:W-:Y:S01]  /*3740*/  UPRMT UR4, UR4, 0x654, UR7 ;  /* 0x0000065404047896 */ /* 0x000fe20008000007 */
[----:B------:R-:W-:-:S05]  /*3750*/  SHF.L.U32 R9, R5, R12, RZ ;  /* 0x0000000c05097219 */ /* 0x000fca00000006ff */
[----:B------:R-:W-:-:S03]  /*3760*/  MOV R7, UR4 ;  /* 0x0000000400077c02 */ /* 0x000fc60008000f00 */
[----:B------:R1:W-:Y:S01]  /*3770*/  SYNCS.ARRIVE.TRANS64.RED RZ, [UR4], R8 ;  /* 0x00000008ffff79a7 */ /* 0x0003e20008000404 */
[----:B------:R1:W-:Y:S04]  /*3780*/  STS [UR6+0x120], R11 ;  /* 0x0001200bff007988 */ /* 0x0003e80008000806 */
[----:B------:R1:W-:Y:S04]  /*3790*/  STAS [R6.64], R12 ;  /* 0x0000000c06007dbd */ /* 0x0003e8000c0008ff */
[----:B------:R1:W-:Y:S04]  /*37a0*/  ATOMS.OR RZ, [UR5+0x14], R10 ;  /* 0x0000140affff798c */ /* 0x0003e8000b000005 */
[----:B------:R1:W-:Y:S04]  /*37b0*/  ATOMS.OR RZ, [UR5+0x18], R9 ;  /* 0x00001809ffff798c */ /* 0x0003e8000b000005 */
[----:B------:R1:W-:Y:S02]  /*37c0*/  ATOMS.XOR RZ, [UR5+0x10], R5 ;  /* 0x00001005ffff798c */ /* 0x0003e4000b800005 */
.L_x_60:
[----:B------:R-:W-:Y:S05]  /*37d0*/  BSYNC B0 ;  /* 0x0000000000007941 */ /* 0x000fea0003800000 */
.L_x_59:
[----:B------:R-:W-:Y:S05]  /*37e0*/  BRA.U UP1, `(.L_x_65) ;  /* 0x0000000101707547 */ /* 0x000fea000b800000 */
[----:B------:R-:W-:-:S03]  /*37f0*/  UMOV UR4, 0xffffffff ;  /* 0xffffffff00047882 */ /* 0x000fc60000000000 */
[----:B------:R-:W-:Y:S05]  /*3800*/  BRA.DIV UR4, `(.L_x_66) ;  /* 0x00000096046c7947 */ /* 0x000fea000b800000 */
[----:B------:R-:W-:-:S13]  /*3810*/  ELECT P0, URZ, PT ;  /* 0x0000000000ff782f */ /* 0x000fda0003800000 */
.L_x_200:
[----:B------:R-:W-:Y:S05]  /*3820*/  @!P0 BRA `(.L_x_65) ;  /* 0x0000000000608947 */ /* 0x000fea0003800000 */
[----:B-1----:R-:W1:Y:S02]  /*3830*/  LDS R6, [UR5+0x10] ;  /* 0x00001005ff067984 */ /* 0x002e640008000800 */
[----:B-1----:R-:W-:-:S04]  /*3840*/  SHF.L.U32 R6, R6, 0x1f, RZ ;  /* 0x0000001f06067819 */ /* 0x002fc800000006ff */
[----:B------:R-:W1:Y:S02]  /*3850*/  SYNCS.PHASECHK.TRANS64.TRYWAIT P0, [UR5+0x8], R6 ;  /* 0x00000806ff0075a7 */ /* 0x000e640008001105 */
[----:B-1----:R-:W-:Y:S05]  /*3860*/  @P0 BRA `(.L_x_67) ;  /* 0x0000000000080947 */ /* 0x002fea0003800000 */
[----:B------:R-:W1:Y:S02]  /*3870*/  SYNCS.PHASECHK.TRANS64.TRYWAIT P0, [UR5+0x8], R6 ;  /* 0x00000806ff0075a7 */ /* 0x000e640008001105 */
[----:B-1----:R-:W-:Y:S05]  /*3880*/  @!P0 BRA `(.L_x_68) ;  /* 0x0000009400708947 */ /* 0x002fea0003800000 */
.L_x_67:
[----:B------:R-:W2:Y:S01]  /*3890*/  LDS R8, [UR6+0x120] ;  /* 0x00012006ff087984 */ /* 0x000ea20008000800 */
[----:B------:R-:W-:Y:S01]  /*38a0*/  R2UR UR4, R0 ;  /* 0x00000000000472ca */ /* 0x000fe200000e0000 */
[----:B-1----:R-:W-:Y:S02]  /*38b0*/  IMAD.MOV.U32 R6, RZ, RZ, 0xffff ;  /* 0x0000ffffff067424 */ /* 0x002fe400078e00ff */
[----:B------:R-:W-:-:S10]  /*38c0*/  IMAD.MOV.U32 R5, RZ, RZ, 0x1 ;  /* 0x00000001ff057424 */ /* 0x000fd400078e00ff */
[----:B------:R-:W-:Y:S01]  /*38d0*/  UPRMT UR4, UR4, 0x654, UR7 ;  /* 0x0000065404047896 */ /* 0x000fe20008000007 */
[----:B--2---:R-:W-:Y:S01]  /*38e0*/  IMAD.SHL.U32 R7, R8, 0x20, RZ ;  /* 0x0000002008077824 */ /* 0x004fe200078e00ff */
[-C--:B------:R-:W-:Y:S02]  /*38f0*/  SHF.L.U32 R6, R6, R8.reuse, RZ ;  /* 0x0000000806067219 */ /* 0x080fe400000006ff */
[----:B------:R-:W-:Y:S02]  /*3900*/  SHF.L.U32 R8, R5, R8, RZ ;  /* 0x0000000805087219 */ /* 0x000fe400000006ff */
[----:B------:R2:W-:Y:S04]  /*3910*/  STS [UR6+0x120], R7 ;  /* 0x00012007ff007988 */ /* 0x0005e80008000806 */
[----:B------:R2:W-:Y:S04]  /*3920*/  ATOMS.OR RZ, [UR5+0x14], R6 ;  /* 0x00001406ffff798c */ /* 0x0005e8000b000005 */
[----:B------:R2:W-:Y:S01]  /*3930*/  ATOMS.OR RZ, [UR5+0x18], R8 ;  /* 0x00001808ffff798c */ /* 0x0005e2000b000005 */
[----:B------:R-:W-:Y:S03]  /*3940*/  SYNCS.ARRIVE.TRANS64.RED.A1T0 RZ, [UR4], RZ ;  /* 0x000000ffffff79a7 */ /* 0x000fe60008100404 */
[----:B------:R2:W-:Y:S01]  /*3950*/  ATOMS.XOR RZ, [UR5+0x10], R5 ;  /* 0x00001005ffff798c */ /* 0x0005e2000b800005 */
[----:B------:R-:W-:Y:S05]  /*3960*/  BRA `(.L_x_65) ;  /* 0x0000000000107947 */ /* 0x000fea0003800000 */
.L_x_58:
[----:B------:R-:W-:Y:S02]  /*3970*/  MOV R5, 0xffffffff ;  /* 0xffffffff00057802 */ /* 0x000fe40000000f00 */
[----:B------:R-:W-:-:S03]  /*3980*/  MOV R6, 0x39b0 ;  /* 0x000039b000067802 */ /* 0x000fc60000000f00 */
[----:B------:R1:W-:Y:S04]  /*3990*/  STS [UR6+0x120], R5 ;  /* 0x00012005ff007988 */ /* 0x0003e80008000806 */
[----:B-1---5:R-:W-:Y:S05]  /*39a0*/  CALL.REL.NOINC `($__internal_1_$__cuda_sm10x_tcgen05_guardrail_trap_phase_invalid_during_alloc) ;  /* 0x0000009c00f47944 */ /* 0x022fea0003c00000 */
.L_x_65:
[----:B------:R-:W-:Y:S05]  /*39b0*/  WARPSYNC.ALL ;  /* 0x0000000000007948 */ /* 0x000fea0003800000 */
[----:B------:R-:W3:Y:S01]  /*39c0*/  S2UR UR4, SR_CgaCtaId ;  /* 0x00000000000479c3 */ /* 0x000ee20000008800 */
[----:B------:R-:W-:Y:S01]  /*39d0*/  UMOV UR62, 0x400 ;  /* 0x00000400003e7882 */ /* 0x000fe20000000000 */
[----:B------:R-:W4:Y:S01]  /*39e0*/  LDCU UR7, c[0x0][0x38c] ;  /* 0x00007180ff0777ac */ /* 0x000f220008000800 */
[----:B------:R-:W-:Y:S01]  /*39f0*/  LOP3.LUT R3, R3, 0xffff, RZ, 0xc0, !PT ;  /* 0x0000ffff03037812 */ /* 0x000fe200078ec0ff */
[----:B-1----:R-:W-:Y:S01]  /*3a00*/  IMAD.MOV.U32 R11, RZ, RZ, 0x1 ;  /* 0x00000001ff0b7424 */ /* 0x002fe200078e00ff */
[----:B------:R-:W-:Y:S01]  /*3a10*/  R2UR UR5, R2 ;  /* 0x00000000020572ca */ /* 0x000fe200000e0000 */
[----:B------:R-:W-:Y:S01]  /*3a20*/  IMAD.MOV.U32 R10, RZ, RZ, RZ ;  /* 0x000000ffff0a7224 */ /* 0x000fe200078e00ff */
[----:B------:R-:W-:-:S02]  /*3a30*/  LOP3.LUT R4, R4, 0xffff, RZ, 0xc0, !PT ;  /* 0x0000ffff04047812 */ /* 0x000fc400078ec0ff */
[----:B--2---:R-:W-:Y:S01]  /*3a40*/  CS2R R8, SRZ ;  /* 0x0000000000087805 */ /* 0x004fe2000001ff00 */
[----:B------:R-:W-:Y:S01]  /*3a50*/  UMOV UR9, URZ ;  /* 0x000000ff00097c82 */ /* 0x000fe20008000000 */
[----:B------:R-:W-:Y:S01]  /*3a60*/  UMOV UR60, URZ ;  /* 0x000000ff003c7c82 */ /* 0x000fe20008000000 */
[----:B------:R-:W-:Y:S01]  /*3a70*/  R2UR UR65, R4 ;  /* 0x00000000044172ca */ /* 0x000fe200000e0000 */
[----:B------:R-:W-:Y:S01]  /*3a80*/  UMOV UR76, 0x0 ;  /* 0x00000000004c7882 */ /* 0x000fe20000000000 */
[----:B------:R-:W-:Y:S01]  /*3a90*/  UMOV UR77, 0x8400910 ;  /* 0x08400910004d7882 */ /* 0x000fe20000000000 */
[----:B------:R-:W-:Y:S01]  /*3aa0*/  UMOV UR74, 0x0 ;  /* 0x00000000004a7882 */ /* 0x000fe20000000000 */
[----:B------:R-:W-:Y:S01]  /*3ab0*/  UMOV UR75, 0x8400910 ;  /* 0x08400910004b7882 */ /* 0x000fe20000000000 */
[----:B------:R-:W-:Y:S01]  /*3ac0*/  UMOV UR72, 0x0 ;  /* 0x0000000000487882 */ /* 0x000fe20000000000 */
[----:B------:R-:W-:Y:S01]  /*3ad0*/  UMOV UR73, 0x8400910 ;  /* 0x0840091000497882 */ /* 0x000fe20000000000 */
[----:B------:R-:W-:-:S02]  /*3ae0*/  UISETP.NE.AND UP3, UPT, UR5, URZ, UPT ;  /* 0x000000ff0500728c */ /* 0x000fc4000bf65270 */
[----:B----4-:R-:W-:Y:S01]  /*3af0*/  UIADD3 UR7, UPT, UPT, UR7, 0x7f, URZ ;  /* 0x0000007f07077890 */ /* 0x010fe2000fffe0ff */
[----:B------:R-:W-:Y:S01]  /*3b00*/  UMOV UR70, 0x0 ;  /* 0x0000000000467882 */ /* 0x000fe20000000000 */
[----:B------:R-:W-:Y:S01]  /*3b10*/  UMOV UR71, 0x8400910 ;  /* 0x0840091000477882 */ /* 0x000fe20000000000 */
[----:B---3--:R-:W-:Y:S01]  /*3b20*/  ULEA UR62, UR4, UR62, 0x18 ;  /* 0x0000003e043e7291 */ /* 0x008fe2000f8ec0ff */
[----:B------:R-:W-:Y:S02]  /*3b30*/  UMOV UR68, 0x0 ;  /* 0x0000000000447882 */ /* 0x000fe40000000000 */
[----:B------:R-:W-:Y:S01]  /*3b40*/  UMOV UR4, URZ ;  /* 0x000000ff00047c82 */ /* 0x000fe20008000000 */
[----:B------:R-:W-:Y:S01]  /*3b50*/  UIADD3 UR6, UPT, UPT, UR62, 0x8400, URZ ;  /* 0x000084003e067890 */ /* 0x000fe2000fffe0ff */
[----:B------:R-:W-:Y:S01]  /*3b60*/  IMAD.U32 R14, RZ, RZ, UR4 ;  /* 0x00000004ff0e7e24 */ /* 0x000fe2000f8e00ff */
[----:B------:R-:W-:Y:S02]  /*3b70*/  USHF.R.S32.HI UR4, URZ, 0x1f, UR7 ;  /* 0x0000001fff047899 */ /* 0x000fe40008011407 */
[----:B------:R-:W-:-:S02]  /*3b80*/  UIADD3 UR5, UPT, UPT, UR62, 0x18400, URZ ;  /* 0x000184003e057890 */ /* 0x000fc4000fffe0ff */
[----:B------:R-:W-:Y:S02]  /*3b90*/  ULEA.HI UR4, UR4, UR7, URZ, 0x7 ;  /* 0x0000000704047291 */ /* 0x000fe4000f8f38ff */
[----:B------:R-:W-:Y:S02]  /*3ba0*/  USHF.R.U32.HI UR6, URZ, 0x4, UR6 ;  /* 0x00000004ff067899 */ /* 0x000fe40008011606 */
[----:B------:R-:W-:Y:S02]  /*3bb0*/  USHF.R.S32.HI UR8, URZ, 0x7, UR4 ;  /* 0x00000007ff087899 */ /* 0x000fe40008011404 */
[----:B------:R-:W-:Y:S01]  /*3bc0*/  USHF.R.U32.HI UR5, URZ, 0x4, UR5 ;  /* 0x00000004ff057899 */ /* 0x000fe20008011605 */
[----:B------:R-:W-:Y:S01]  /*3bd0*/  R2UR UR4, R3 ;  /* 0x00000000030472ca */ /* 0x000fe200000e0000 */
[----:B------:R-:W-:Y:S02]  /*3be0*/  UISETP.LT.AND UP0, UPT, UR8, 0x1, UPT ;  /* 0x000000010800788c */ /* 0x000fe4000bf01270 */
[----:B------:R-:W-:Y:S01]  /*3bf0*/  ULOP3.LUT UR6, UR6, 0x3fff, URZ, 0xc0, !UPT ;  /* 0x00003fff06067892 */ /* 0x000fe2000f8ec0ff */
[----:B------:R-:W-:Y:S01]  /*3c00*/  IMAD.U32 R12, RZ, RZ, UR8 ;  /* 0x00000008ff0c7e24 */ /* 0x000fe2000f8e00ff */
[----:B------:R-:W-:-:S02]  /*3c10*/  ULOP3.LUT UR67, UR5, 0x3fff, URZ, 0xc0, !UPT ;  /* 0x00003fff05437892 */ /* 0x000fc4000f8ec0ff */
[----:B------:R-:W-:Y:S02]  /*3c20*/  ULOP3.LUT UR66, UR6, 0x10000, URZ, 0xfc, !UPT ;  /* 0x0001000006427892 */ /* 0x000fe4000f8efcff */
[----:B------:R-:W-:Y:S01]  /*3c30*/  ULOP3.LUT UR67, UR67, 0x10000, URZ, 0xfc, !UPT ;  /* 0x0001000043437892 */ /* 0x000fe2000f8efcff */
[----:B------:R-:W-:-:S03]  /*3c40*/  UMOV UR69, 0x8400910 ;  /* 0x0840091000457882 */ /* 0x000fc60000000000 */
[----:B------:R-:W-:Y:S01]  /*3c50*/  IMAD.U32 R13, RZ, RZ, UR4 ;  /* 0x00000004ff0d7e24 */ /* 0x000fe2000f8e00ff */
[----:B------:R-:W-:Y:S01]  /*3c60*/  NOP ;  /* 0x0000000000007918 */ /* 0x000fe20000000000 */
[----:B------:R-:W-:Y:S06]  /*3c70*/  BAR.ARV 0x6, 0xa0 ;  /* 0x0182800000007b1d */ /* 0x000fec0000002000 */
[----:B------:R-:W1:Y:S02]  /*3c80*/  LDS R5, [UR62+0x120] ;  /* 0x0001203eff057984 */ /* 0x000e640008000800 */
[----:B-1----:R-:W-:-:S13]  /*3c90*/  R2UR UR4, R5 ;  /* 0x00000000050472ca */ /* 0x002fda00000e0000 */
[----:B------:R-:W-:Y:S01]  /*3ca0*/  IMAD.U32 R16, RZ, RZ, UR4 ;  /* 0x00000004ff107e24 */ /* 0x000fe2000f8e00ff */
[----:B------:R-:W-:-:S06]  /*3cb0*/  USEL UR4, UR8, 0x1, !UP0 ;  /* 0x0000000108047887 */ /* 0x000fcc000c000000 */
[----:B------:R-:W-:-:S07]  /*3cc0*/  IMAD.U32 R15, RZ, RZ, UR4 ;  /* 0x00000004ff0f7e24 */ /* 0x000fce000f8e00ff */
.L_x_76:
[C---:B------:R-:W-:Y:S02]  /*3cd0*/  LEA R3, R10.reuse, UR62, 0x3 ;  /* 0x0000003e0a037c11 */ /* 0x040fe4000f8e18ff */
[----:B------:R-:W-:Y:S02]  /*3ce0*/  SHF.L.U32 R4, R9, 0x1f, RZ ;  /* 0x0000001f09047819 */ /* 0x000fe400000006ff */
[----:B------:R-:W-:Y:S02]  /*3cf0*/  LEA R5, R10, UR62, 0x4 ;  /* 0x0000003e0a057c11 */ /* 0x000fe4000f8e20ff */
[----:B------:R-:W1:Y:S02]  /*3d00*/  SYNCS.PHASECHK.TRANS64.TRYWAIT P0, [R3+URZ+0x70], R4 ;  /* 0x00007004030075a7 */ /* 0x000e6400080011ff */
[----:B-1----:R-:W-:Y:S05]  /*3d10*/  @!P0 BRA `(.L_x_69) ;  /* 0x0000009000648947 */ /* 0x002fea0003800000 */
.L_x_201:
[----:B-1----:R-:W1:Y:S01]  /*3d20*/  LDS.128 R4, [R5+0x100] ;  /* 0x0001000005047984 */ /* 0x002e620000000c00 */
[----:B------:R-:W-:Y:S02]  /*3d30*/  VIADD R3, R3, 0x80 ;  /* 0x0000008003037836 */ /* 0x000fe40000000000 */
[----:B------:R-:W-:Y:S01]  /*3d40*/  VIADD R10, R10, 0x1 ;  /* 0x000000010a0a7836 */ /* 0x000fe20000000000 */
[----:B------:R-:W-:Y:S01]  /*3d50*/  @!PT LDS RZ, [RZ] ;  /* 0x00000000fffff984 */ /* 0x000fe20000000800 */
[----:B------:R-:W-:Y:S01]  /*3d60*/  @!PT LDS RZ, [RZ] ;  /* 0x00000000fffff984 */ /* 0x000fe20000000800 */
[----:B------:R-:W-:Y:S01]  /*3d70*/  @!PT LDS RZ, [RZ] ;  /* 0x00000000fffff984 */ /* 0x000fe20000000800 */
[----:B------:R-:W-:Y:S01]  /*3d80*/  @!PT LDS RZ, [RZ] ;  /* 0x00000000fffff984 */ /* 0x000fe20000000800 */
[----:B------:R2:W-:Y:S06]  /*3d90*/  MEMBAR.ALL.CTA ;  /* 0x0000000000007992 */ /* 0x0005ec0000008000 */
[----:B--2---:R-:W2:Y:S01]  /*3da0*/  FENCE.VIEW.ASYNC.S ;  /* 0x00000000000073c6 */ /* 0x004ea20000000000 */
[----:B------:R-:W-:-:S04]  /*3db0*/  PRMT R3, RZ, 0x654, R3 ;  /* 0x00000654ff037816 */ /* 0x000fc80000000003 */
[----:B--2---:R2:W-:Y:S01]  /*3dc0*/  SYNCS.ARRIVE.TRANS64.RED.A1T0 RZ, [R3+URZ], RZ ;  /* 0x000000ff03ff79a7 */ /* 0x0045e200081004ff */
[----:B-1----:R-:W-:Y:S01]  /*3dd0*/  LOP3.LUT P1, RZ, R6, 0x1, RZ, 0xc0, !PT ;  /* 0x0000000106ff7812 */ /* 0x002fe2000782c0ff */
[----:B--2---:R-:W-:-:S12]  /*3de0*/  BRA.U UP3, `(.L_x_70) ;  /* 0x00000009032c7547 */ /* 0x004fd8000b800000 */
[----:B------:R-:W1:Y:S01]  /*3df0*/  LDCU UR4, c[0x0][0x38c] ;  /* 0x00007180ff0477ac */ /* 0x000e620008000800 */
[----:B------:R-:W-:Y:S02]  /*3e00*/  R2UR UR5, R14 ;  /* 0x000000000e0572ca */ /* 0x000fe400000e0000 */
[----:B------:R-:W-:Y:S02]  /*3e10*/  PLOP3.LUT P2, PT, PT, PT, PT, 0x80, 0x8 ;  /* 0x000000000008781c */ /* 0x000fe40003f4f070 */
[----:B------:R-:W-:Y:S02]  /*3e20*/  SHF.L.U32 R5, R11, 0x1f, RZ ;  /* 0x0000001f0b057819 */ /* 0x000fe400000006ff */
[----:B------:R-:W-:-:S07]  /*3e30*/  R2UR UR6, R16 ;  /* 0x00000000100672ca */ /* 0x000fce00000e0000 */
[----:B------:R-:W-:Y:S02]  /*3e40*/  ULEA UR7, UR5, UR62, 0x3 ;  /* 0x0000003e05077291 */ /* 0x000fe4000f8e18ff */
[----:B-1----:R-:W-:-:S04]  /*3e50*/  UISETP.GE.AND UP0, UPT, UR4, 0x1, UPT ;  /* 0x000000010400788c */ /* 0x002fc8000bf06270 */
[----:B------:R-:W-:Y:S01]  /*3e60*/  IMAD.U32 R4, RZ, RZ, UR7 ;  /* 0x00000007ff047e24 */ /* 0x000fe2000f8e00ff */
[----:B------:R-:W-:Y:S01]  /*3e70*/  ULEA UR8, UR5, UR6, 0x7 ;  /* 0x0000000605087291 */ /* 0x000fe2000f8e38ff */
[----:B------:R-:W-:-:S05]  /*3e80*/  PLOP3.LUT P0, PT, PT, PT, UP0, 0x80, 0x8 ;  /* 0x000000000008781c */ /* 0x000fca0003f0f008 */
[----:B------:R-:W-:-:S08]  /*3e90*/  @UP0 ULEA UR4, UR9, UR62, 0x3 ;  /* 0x0000003e09040291 */ /* 0x000fd0000f8e18ff */
[----:B------:R-:W-:-:S04]  /*3ea0*/  @P0 SHF.L.U32 R3, R8, 0x1f, RZ ;  /* 0x0000001f08030819 */ /* 0x000fc800000006ff */
[----:B------:R1:W2:Y:S01]  /*3eb0*/  @P0 SYNCS.PHASECHK.TRANS64.TRYWAIT P2, [UR4], R3 ;  /* 0x00000003ff0005a7 */ /* 0x0002a20008041104 */
[----:B------:R-:W3:Y:S02]  /*3ec0*/  SYNCS.PHASECHK.TRANS64.TRYWAIT P0, [UR7+0xb0], R5 ;  /* 0x0000b005ff0075a7 */ /* 0x000ee40008001107 */
[----:B-123--:R-:W-:Y:S05]  /*3ed0*/  @!P0 BRA `(.L_x_71) ;  /* 0x0000009000088947 */ /* 0x00efea0003800000 */
.L_x_203:
[----:B------:R-:W-:Y:S01]  /*3ee0*/  UMOV UR64, UR60 ;  /* 0x0000003c00407c82 */ /* 0x000fe20008000000 */
[----:B------:R-:W-:Y:S05]  /*3ef0*/  BRA.U !UP0, `(.L_x_72) ;  /* 0x0000000508d07547 */ /* 0x000fea000b800000 */
[----:B------:R-:W-:Y:S01]  /*3f00*/  R2UR UR4, R15 ;  /* 0x000000000f0472ca */ /* 0x000fe200000e0000 */
[----:B------:R-:W-:Y:S01]  /*3f10*/  UPLOP3.LUT UP2, UPT, UPT, UPT, UPT, 0x40, 0x4 ;  /* 0x000000000004789c */ /* 0x000fe20003f4e870 */
[----:B------:R-:W-:Y:S01]  /*3f20*/  R2UR UR61, R12 ;  /* 0x000000000c3d72ca */ /* 0x000fe200000e0000 */
[----:B------:R-:W-:-:S10]  /*3f30*/  UMOV UR7, UR9 ;  /* 0x0000000900077c82 */ /* 0x000fd40008000000 */
[----:B------:R-:W-:-:S12]  /*3f40*/  UIADD3 UR64, UPT, UPT, UR4, UR60, URZ ;  /* 0x0000003c04407290 */ /* 0x000fd8000fffe0ff */
.L_x_75:
[----:B--2---:R-:W-:Y:S01]  /*3f50*/  ULEA UR5, UR7, UR62, 0x3 ;  /* 0x0000003e07057291 */ /* 0x004fe2000f8e18ff */
[----:B------:R-:W-:Y:S11]  /*3f60*/  @P2 BRA `(.L_x_73) ;  /* 0x00000000000c2947 */ /* 0x000ff60003800000 */
[----:B-1----:R-:W-:Y:S04]  /*3f70*/  SHF.L.U32 R5, R8, 0x1f, RZ ;  /* 0x0000001f08057819 */ /* 0x002fe800000006ff */
[----:B------:R-:W1:Y:S02]  /*3f80*/  SYNCS.PHASECHK.TRANS64.TRYWAIT P0, [UR5], R5 ;  /* 0x00000005ff0075a7 */ /* 0x000e640008001105 */
[----:B-1----:R-:W-:Y:S05]  /*3f90*/  @!P0 BRA `(.L_x_74) ;  /* 0x0000008c00f48947 */ /* 0x002fea0003800000 */
.L_x_73:
[----:B------:R-:W-:Y:S01]  /*3fa0*/  UISETP.NE.AND UP0, UPT, UR61, 0x1, UPT ;  /* 0x000000013d00788c */ /* 0x000fe2000bf05270 */
[----:B------:R-:W-:Y:S01]  /*3fb0*/  PLOP3.LUT P2, PT, PT, PT, PT, 0x80, 0x8 ;  /* 0x000000000008781c */ /* 0x000fe20003f4f070 */
[----:B------:R-:W-:Y:S01]  /*3fc0*/  UIADD3 UR9, UPT, UPT, UR7, 0x1, URZ ;  /* 0x0000000107097890 */ /* 0x000fe2000fffe0ff */
[----:B------:R-:W-:Y:S01]  /*3fd0*/  MOV.SPILL R6, UR65 ;  /* 0x0000004100067c02 */ /* 0x000fe20009000f00 */
[----:B------:R-:W-:Y:S01]  /*3fe0*/  UIADD3 UR63, UPT, UPT, UR5, 0x10, URZ ;  /* 0x00000010053f7890 */ /* 0x000fe2000fffe0ff */
[----:B-1----:R-:W-:Y:S01]  /*3ff0*/  MOV.SPILL R5, UR64 ;  /* 0x0000004000057c02 */ /* 0x002fe20009000f00 */
[----:B------:R-:W-:Y:S01]  /*4000*/  UISETP.NE.AND UP1, UPT, UR9, 0x2, UPT ;  /* 0x000000020900788c */ /* 0x000fe2000bf25270 */
[----:B------:R-:W-:Y:S01]  /*4010*/  PLOP3.LUT P0, PT, PT, PT, UP0, 0x80, 0x8 ;  /* 0x000000000008781c */ /* 0x000fe20003f0f008 */
[----:B------:R-:W-:Y:S02]  /*4020*/  ULEA UR6, UR7, UR67, 0xc ;  /* 0x0000004307067291 */ /* 0x000fe4000f8e60ff */
[----:B------:R-:W-:Y:S02]  /*4030*/  USEL UR5, URZ, 0x1, UP1 ;  /* 0x00000001ff057887 */ /* 0x000fe40008800000 */
[----:B------:R-:W-:Y:S02]  /*4040*/  USEL UR9, UR9, URZ, UP1 ;  /* 0x000000ff09097287 */ /* 0x000fe40008800000 */
[----:B------:R-:W-:Y:S02]  /*4050*/  ULEA UR4, UR7, UR66, 0xb ;  /* 0x0000004207047291 */ /* 0x000fe4000f8e58ff */
[----:B------:R-:W-:Y:S01]  /*4060*/  @UP0 ULEA UR7, UR9, UR62, 0x3 ;  /* 0x0000003e09070291 */ /* 0x000fe2000f8e18ff */
[----:B------:R-:W-:Y:S01]  /*4070*/  LOP3.LUT R8, R8, UR5, RZ, 0x3c, !PT ;  /* 0x0000000508087c12 */ /* 0x000fe2000f8e3cff */
[----:B------:R-:W-:Y:S02]  /*4080*/  UIADD3 UR20, UPT, UPT, UR6, 0x2, URZ ;  /* 0x0000000206147890 */ /* 0x000fe4000fffe0ff */
[----:B------:R-:W-:Y:S01]  /*4090*/  UIADD3 UR18, UPT, UPT, UR4, 0x2, URZ ;  /* 0x0000000204127890 */ /* 0x000fe2000fffe0ff */
[----:B------:R-:W-:Y:S01]  /*40a0*/  @P0 SHF.L.U32 R3, R8, 0x1f, RZ ;  /* 0x0000001f08030819 */ /* 0x000fe200000006ff */
[----:B------:R-:W-:Y:S02]  /*40b0*/  UIADD3 UR16, UPT, UPT, UR6, 0x4, URZ ;  /* 0x0000000406107890 */ /* 0x000fe4000fffe0ff */
[----:B------:R-:W-:Y:S01]  /*40c0*/  UIADD3 UR10, UPT, UPT, UR4, 0x4, URZ ;  /* 0x00000004040a7890 */ /* 0x000fe2000fffe0ff */
[----:B------:R2:W3:Y:S01]  /*40d0*/  @P0 SYNCS.PHASECHK.TRANS64.TRYWAIT P2, [UR7], R3 ;  /* 0x00000003ff0005a7 */ /* 0x0004e20008041107 */
[----:B------:R-:W-:Y:S02]  /*40e0*/  UIADD3 UR14, UPT, UPT, UR6, 0x6, URZ ;  /* 0x00000006060e7890 */ /* 0x000fe4000fffe0ff */
        /* <DEDUP_REMOVED lines=21> */
[----:B------:R-:W-:Y:S01]  /*4240*/  UIADD3 UR61, UPT, UPT, UR61, -0x1, URZ ;  /* 0xffffffff3d3d7890 */ /* 0x000fe2000fffe0ff */
[----:B------:R-:W-:Y:S01]  /*4250*/  UMOV UR7, 0x40004040 ;  /* 0x4000404000077882 */ /* 0x000fe20000000000 */
[----:B------:R-:W-:Y:S01]  /*4260*/  UMOV UR64, 0x0 ;  /* 0x0000000000407882 */ /* 0x000fe20000000000 */
[----:B------:R-:W-:Y:S01]  /*4270*/  UMOV UR65, 0x8400910 ;  /* 0x0840091000417882 */ /* 0x000fe20000000000 */
[----:B------:R-:W-:Y:S01]  /*4280*/  UMOV UR5, 0x40004040 ;  /* 0x4000404000057882 */ /* 0x000fe20000000000 */
[----:B------:R-:W-:Y:S01]  /*4290*/  UMOV UR21, 0x40004040 ;  /* 0x4000404000157882 */ /* 0x000fe20000000000 */
[----:B------:R1:W-:Y:S01]  /*42a0*/  UTCHMMA.2CTA gdesc[UR4], gdesc[UR6], tmem[UR8], tmem[UR64], idesc[UR65], UP2 ;  /* 0x00ff4006040075ea */ /* 0x0003e20009200008 */
[----:B------:R-:W-:Y:S01]  /*42b0*/  UPLOP3.LUT UP2, UPT, UPT, UPT, UPT, 0x80, 0x8 ;  /* 0x000000000008789c */ /* 0x000fe20003f4f070 */
[----:B------:R-:W-:Y:S01]  /*42c0*/  UMOV UR19, 0x40004040 ;  /* 0x4000404000137882 */ /* 0x000fe20000000000 */
[----:B------:R-:W-:Y:S01]  /*42d0*/  UMOV UR17, 0x40004040 ;  /* 0x4000404000117882 */ /* 0x000fe20000000000 */
[----:B------:R4:W-:Y:S01]  /*42e0*/  UTCHMMA.2CTA gdesc[UR18], gdesc[UR20], tmem[UR8], tmem[UR64], idesc[UR65], UPT ;  /* 0x00ff4014120075ea */ /* 0x0009e2000ba00008 */
        /* <DEDUP_REMOVED lines=19> */
[----:B-1----:R-:W-:Y:S01]  /*4420*/  UMOV UR7, 0x8400910 ;  /* 0x0840091000077882 */ /* 0x002fe20000000000 */
[----:B------:R-:W-:Y:S01]  /*4430*/  UMOV UR35, 0x40004040 ;  /* 0x4000404000237882 */ /* 0x000fe20000000000 */
[----:B------:R-:W-:Y:S01]  /*4440*/  UMOV UR33, 0x40004040 ;  /* 0x4000404000217882 */ /* 0x000fe20000000000 */
[----:B------:R-:W-:Y:S01]  /*4450*/  UMOV UR27, 0x40004040 ;  /* 0x40004040001b7882 */ /* 0x000fe20000000000 */
[----:B------:R-:W-:Y:S01]  /*4460*/  UMOV UR25, 0x40004040 ;  /* 0x4000404000197882 */ /* 0x000fe20000000000 */
[----:B----4-:R-:W-:Y:S02]  /*4470*/  UIADD3 UR20, UPT, UPT, UR4, 0x602, URZ ;  /* 0x0000060204147890 */ /* 0x010fe4000fffe0ff */
[----:B------:R-:W-:Y:S02]  /*4480*/  UIADD3 UR18, UPT, UPT, UR6, 0xc04, URZ ;  /* 0x00000c0406127890 */ /* 0x000fe4000fffe0ff */
[----:B--2---:R-:W-:Y:S02]  /*4490*/  UIADD3 UR16, UPT, UPT, UR4, 0x604, URZ ;  /* 0x0000060404107890 */ /* 0x004fe4000fffe0ff */
[----:B------:R-:W-:Y:S01]  /*44a0*/  UIADD3 UR10, UPT, UPT, UR6, 0xc06, URZ ;  /* 0x00000c06060a7890 */ /* 0x000fe2000fffe0ff */
[----:B------:R-:W-:Y:S01]  /*44b0*/  R2UR.FILL UR65, R6 ;  /* 0x00000000064172ca */ /* 0x000fe200004e0000 */
[----:B------:R-:W-:Y:S01]  /*44c0*/  UMOV UR14, 0x0 ;  /* 0x00000000000e7882 */ /* 0x000fe20000000000 */
[----:B------:R-:W-:Y:S01]  /*44d0*/  UMOV UR15, 0x8400910 ;  /* 0x08400910000f7882 */ /* 0x000fe20000000000 */
[----:B------:R-:W-:Y:S01]  /*44e0*/  UMOV UR12, 0x0 ;  /* 0x00000000000c7882 */ /* 0x000fe20000000000 */
[----:B------:R-:W-:Y:S01]  /*44f0*/  UTCHMMA.2CTA gdesc[UR28], gdesc[UR30], tmem[UR8], tmem[UR14], idesc[UR15], UPT ;  /* 0x00ff0e1e1c0075ea */ /* 0x000fe2000ba00008 */
[----:B------:R-:W-:Y:S01]  /*4500*/  UTCHMMA.2CTA gdesc[UR56], gdesc[UR58], tmem[UR8], tmem[UR14], idesc[UR15], UPT ;  /* 0x00ff0e3a380075ea */ /* 0x000fe2000ba00008 */
[----:B------:R-:W-:Y:S01]  /*4510*/  UMOV UR13, 0x8400910 ;  /* 0x08400910000d7882 */ /* 0x000fe20000000000 */
[----:B------:R-:W-:Y:S01]  /*4520*/  UTCHMMA.2CTA gdesc[UR52], gdesc[UR54], tmem[UR8], tmem[UR14], idesc[UR15], UPT ;  /* 0x00ff0e36340075ea */ /* 0x000fe2000ba00008 */
[----:B------:R-:W-:Y:S01]  /*4530*/  UIADD3 UR4, UPT, UPT, UR4, 0x606, URZ ;  /* 0x0000060604047890 */ /* 0x000fe2000fffe0ff */
[----:B------:R-:W-:Y:S01]  /*4540*/  UTCHMMA.2CTA gdesc[UR48], gdesc[UR50], tmem[UR8], tmem[UR12], idesc[UR13], UPT ;  /* 0x00ff0c32300075ea */ /* 0x000fe2000ba00008 */
[----:B------:R-:W-:Y:S01]  /*4550*/  UTCHMMA.2CTA gdesc[UR44], gdesc[UR46], tmem[UR8], tmem[UR12], idesc[UR13], UPT ;  /* 0x00ff0c2e2c0075ea */ /* 0x000fe2000ba00008 */
[----:B------:R-:W-:Y:S01]  /*4560*/  UMOV UR6, 0x0 ;  /* 0x0000000000067882 */ /* 0x000fe20000000000 */
[----:B------:R-:W-:Y:S01]  /*4570*/  UTCHMMA.2CTA gdesc[UR40], gdesc[UR42], tmem[UR8], tmem[UR12], idesc[UR13], UPT ;  /* 0x00ff0c2a280075ea */ /* 0x000fe2000ba00008 */
[----:B------:R1:W-:Y:S01]  /*4580*/  UTCHMMA.2CTA gdesc[UR36], gdesc[UR38], tmem[UR8], tmem[UR6], idesc[UR7], UPT ;  /* 0x00ff0626240075ea */ /* 0x0003e2000ba00008 */
[----:B------:R2:W-:Y:S01]  /*4590*/  UTCHMMA.2CTA gdesc[UR32], gdesc[UR34], tmem[UR8], tmem[UR76], idesc[UR77], UPT ;  /* 0x00ff4c22200075ea */ /* 0x0005e2000ba00008 */
[----:B------:R-:W-:Y:S01]  /*45a0*/  UMOV UR23, 0x40004040 ;  /* 0x4000404000177882 */ /* 0x000fe20000000000 */
[----:B------:R2:W-:Y:S01]  /*45b0*/  UTCHMMA.2CTA gdesc[UR24], gdesc[UR26], tmem[UR8], tmem[UR74], idesc[UR75], UPT ;  /* 0x00ff4a1a180075ea */ /* 0x0005e2000ba00008 */
[----:B------:R-:W-:Y:S01]  /*45c0*/  R2UR.FILL UR64, R5 ;  /* 0x00000000054072ca */ /* 0x000fe200004e0000 */
[----:B------:R2:W-:Y:S01]  /*45d0*/  UTCHMMA.2CTA gdesc[UR20], gdesc[UR22], tmem[UR8], tmem[UR72], idesc[UR73], UPT ;  /* 0x00ff4816140075ea */ /* 0x0005e2000ba00008 */
[----:B------:R2:W-:Y:S01]  /*45e0*/  UTCHMMA.2CTA gdesc[UR16], gdesc[UR18], tmem[UR8], tmem[UR70], idesc[UR71], UPT ;  /* 0x00ff4612100075ea */ /* 0x0005e2000ba00008 */
[----:B------:R2:W-:Y:S01]  /*45f0*/  UTCHMMA.2CTA gdesc[UR4], gdesc[UR10], tmem[UR8], tmem[UR68], idesc[UR69], UPT ;  /* 0x00ff440a040075ea */ /* 0x0005e2000ba00008 */
[----:B------:R2:W-:Y:S09]  /*4600*/  UTCBAR.2CTA.MULTICAST [UR63], URZ, UR65 ;  /* 0x000000ff3f0073e9 */ /* 0x0005f20008200841 */
[----:B------:R-:W-:Y:S01]  /*4610*/  UISETP.NE.AND UP0, UPT, UR60, UR64, UPT ;  /* 0x000000403c00728c */ /* 0x000fe2000bf05270 */
[----:B-1----:R-:W-:Y:S08]  /*4620*/  UMOV UR7, UR9 ;  /* 0x0000000900077c82 */ /* 0x002ff00008000000 */
[----:B---3--:R-:W-:Y:S05]  /*4630*/  BRA.U UP0, `(.L_x_75) ;  /* 0xfffffff900447547 */ /* 0x008fea000b83ffff */
.L_x_72:
[----:B--2---:R-:W-:Y:S01]  /*4640*/  R2UR UR4, R4 ;  /* 0x00000000040472ca */ /* 0x004fe200000e0000 */
[----:B------:R-:W-:Y:S01]  /*4650*/  UMOV UR60, UR64 ;  /* 0x00000040003c7c82 */ /* 0x000fe20008000000 */
[----:B------:R-:W-:-:S11]  /*4660*/  R2UR UR5, R13 ;  /* 0x000000000d0572ca */ /* 0x000fd600000e0000 */
[----:B------:R-:W-:-:S09]  /*4670*/  UIADD3 UR4, UPT, UPT, UR4, 0x90, URZ ;  /* 0x0000009004047890 */ /* 0x000fd2000fffe0ff */
[----:B------:R2:W-:Y:S01]  /*4680*/  UTCBAR.2CTA.MULTICAST [UR4], URZ, UR5 ;  /* 0x000000ff040073e9 */ /* 0x0005e20008200805 */
[----:B------:R-:W-:Y:S02]  /*4690*/  NOP ;  /* 0x0000000000007918 */ /* 0x000fe40000000000 */
.L_x_70:
[----:B--2---:R-:W-:Y:S02]  /*46a0*/  R2UR UR4, R14 ;  /* 0x000000000e0472ca */ /* 0x004fe400000e0000 */
[----:B------:R-:W-:-:S04]  /*46b0*/  ISETP.NE.AND P0, PT, R10, 0x2, PT ;  /* 0x000000020a00780c */ /* 0x000fc80003f05270 */
[----:B-1----:R-:W-:Y:S02]  /*46c0*/  SEL R3, RZ, 0x1, P0 ;  /* 0x00000001ff037807 */ /* 0x002fe40000000000 */
[----:B------:R-:W-:Y:S02]  /*46d0*/  SEL R10, R10, RZ, P0 ;  /* 0x000000ff0a0a7207 */ /* 0x000fe40000000000 */
[----:B------:R-:W-:-:S03]  /*46e0*/  LOP3.LUT R9, R9, R3, RZ, 0x3c, !PT ;  /* 0x0000000309097212 */ /* 0x000fc600078e3cff */
[----:B------:R-:W-:-:S04]  /*46f0*/  UIADD3 UR4, UPT, UPT, UR4, 0x1, URZ ;  /* 0x0000000104047890 */ /* 0x000fc8000fffe0ff */
[----:B------:R-:W-:-:S04]  /*4700*/  UISETP.NE.AND UP0, UPT, UR4, 0x4, UPT ;  /* 0x000000040400788c */ /* 0x000fc8000bf05270 */
[----:B------:R-:W-:Y:S02]  /*4710*/  USEL UR5, URZ, 0x1, UP0 ;  /* 0x00000001ff057887 */ /* 0x000fe40008000000 */
[----:B------:R-:W-:-:S04]  /*4720*/  USEL UR4, UR4, URZ, UP0 ;  /* 0x000000ff04047287 */ /* 0x000fc80008000000 */
[----:B------:R-:W-:Y:S02]  /*4730*/  LOP3.LUT R11, R11, UR5, RZ, 0x3c, !PT ;  /* 0x000000050b0b7c12 */ /* 0x000fe4000f8e3cff */
[----:B------:R-:W-:Y:S01]  /*4740*/  IMAD.U32 R14, RZ, RZ, UR4 ;  /* 0x00000004ff0e7e24 */ /* 0x000fe2000f8e00ff */
[----:B------:R-:W-:Y:S06]  /*4750*/  @P1 BRA `(.L_x_76) ;  /* 0xfffffff4005c1947 */ /* 0x000fec000383ffff */
[----:B------:R-:W1:Y:S01]  /*4760*/  S2UR UR8, SR_CgaCtaId ;  /* 0x00000000000879c3 */ /* 0x000e620000008800 */
[----:B------:R-:W-:Y:S02]  /*4770*/  ELECT P0, URZ, PT ;  /* 0x0000000000ff782f */ /* 0x000fe40003800000 */
[----:B------:R-:W-:Y:S01]  /*4780*/  R2UR UR5, R2 ;  /* 0x00000000020572ca */ /* 0x000fe200000e0000 */
[----:B------:R-:W-:Y:S01]  /*4790*/  UMOV UR4, 0x40 ;  /* 0x0000004000047882 */ /* 0x000fe20000000000 */
[----:B------:R-:W-:-:S03]  /*47a0*/  IMAD.MOV.U32 R2, RZ, RZ, 0x1 ;  /* 0x00000001ff027424 */ /* 0x000fc600078e00ff */
[----:B------:R-:W-:Y:S08]  /*47b0*/  UVIRTCOUNT.DEALLOC.SMPOOL 0x80 ;  /* 0x000000800000784c */ /* 0x000ff00000000000 */
[----:B------:R-:W-:Y:S02]  /*47c0*/  UISETP.NE.AND UP1, UPT, UR5, URZ, UPT ;  /* 0x000000ff0500728c */ /* 0x000fe4000bf25270 */
[----:B-1----:R-:W-:-:S09]  /*47d0*/  ULEA UR8, UR8, UR4, 0x18 ;  /* 0x0000000408087291 */ /* 0x002fd2000f8ec0ff */
[----:B------:R1:W-:Y:S01]  /*47e0*/  @P0 STS.U8 [UR8+0x1c], R2 ;  /* 0x00001c02ff000988 */ /* 0x0003e20008000008 */
[----:B------:R-:W-:Y:S05]  /*47f0*/  BRA.U UP1, `(.L_x_77) ;  /* 0x0000000101a87547 */ /* 0x000fea000b800000 */
[----:B------:R-:W-:Y:S01]  /*4800*/  R2UR UR4, R14 ;  /* 0x000000000e0472ca */ /* 0x000fe200000e0000 */
[----:B------:R-:W-:Y:S01]  /*4810*/  UIADD3 UR7, UPT, UPT, UR62, 0xb0, URZ ;  /* 0x000000b03e077890 */ /* 0x000fe2000fffe0ff */
[----:B------:R-:W-:-:S11]  /*4820*/  SHF.L.U32 R3, R11, 0x1f, RZ ;  /* 0x0000001f0b037819 */ /* 0x000fd600000006ff */
[----:B------:R-:W-:-:S09]  /*4830*/  ULEA UR4, UR4, UR7, 0x3 ;  /* 0x0000000704047291 */ /* 0x000fd2000f8e18ff */
[----:B------:R-:W2:Y:S02]  /*4840*/  SYNCS.PHASECHK.TRANS64.TRYWAIT P0, [UR4], R3 ;  /* 0x00000003ff0075a7 */ /* 0x000ea40008001104 */
[----:B--2---:R-:W-:Y:S05]  /*4850*/  @!P0 BRA `(.L_x_78) ;  /* 0x0000008400dc8947 */ /* 0x004fea0003800000 */
.L_x_206:
[----:B------:R-:W-:-:S13]  /*4860*/  R2UR UR4, R14 ;  /* 0x000000000e0472ca */ /* 0x000fda00000e0000 */
[----:B------:R-:W-:-:S04]  /*4870*/  UIADD3 UR4, UPT, UPT, UR4, 0x1, URZ ;  /* 0x0000000104047890 */ /* 0x000fc8000fffe0ff */
[----:B------:R-:W-:-:S04]  /*4880*/  UISETP.NE.AND UP0, UPT, UR4, 0x4, UPT ;  /* 0x000000040400788c */ /* 0x000fc8000bf05270 */
[----:B------:R-:W-:Y:S02]  /*4890*/  USEL UR6, URZ, 0x1, UP0 ;  /* 0x00000001ff067887 */ /* 0x000fe40008000000 */
[----:B------:R-:W-:-:S04]  /*48a0*/  USEL UR4, UR4, URZ, UP0 ;  /* 0x000000ff04047287 */ /* 0x000fc80008000000 */
[----:B------:R-:W-:Y:S01]  /*48b0*/  ULEA UR5, UR4, UR7, 0x3 ;  /* 0x0000000704057291 */ /* 0x000fe2000f8e18ff */
[----:B-1----:R-:W-:-:S04]  /*48c0*/  LOP3.LUT R3, R11, UR6, RZ, 0x3c, !PT ;  /* 0x000000060b037c12 */ /* 0x002fc8000f8e3cff */
[----:B------:R-:W-:-:S04]  /*48d0*/  SHF.L.U32 R4, R3, 0x1f, RZ ;  /* 0x0000001f03047819 */ /* 0x000fc800000006ff */
[----:B------:R-:W1:Y:S02]  /*48e0*/  SYNCS.PHASECHK.TRANS64.TRYWAIT P0, [UR5], R4 ;  /* 0x00000004ff0075a7 */ /* 0x000e640008001105 */
[----:B-1----:R-:W-:Y:S05]  /*48f0*/  @!P0 BRA `(.L_x_79) ;  /* 0x0000008400cc8947 */ /* 0x002fea0003800000 */
.L_x_208:
[----:B------:R-:W-:-:S04]  /*4900*/  UIADD3 UR4, UPT, UPT, UR4, 0x1, URZ ;  /* 0x0000000104047890 */ /* 0x000fc8000fffe0ff */
[----:B------:R-:W-:-:S04]  /*4910*/  UISETP.NE.AND UP0, UPT, UR4, 0x4, UPT ;  /* 0x000000040400788c */ /* 0x000fc8000bf05270 */
[----:B------:R-:W-:Y:S02]  /*4920*/  USEL UR6, URZ, 0x1, UP0 ;  /* 0x00000001ff067887 */ /* 0x000fe40008000000 */
[----:B------:R-:W-:-:S04]  /*4930*/  USEL UR4, UR4, URZ, UP0 ;  /* 0x000000ff04047287 */ /* 0x000fc80008000000 */
[----:B------:R-:W-:Y:S01]  /*4940*/  ULEA UR5, UR4, UR7, 0x3 ;  /* 0x0000000704057291 */ /* 0x000fe2000f8e18ff */
[----:B------:R-:W-:-:S04]  /*4950*/  LOP3.LUT R3, R3, UR6, RZ, 0x3c, !PT ;  /* 0x0000000603037c12 */ /* 0x000fc8000f8e3cff */
[----:B-1----:R-:W-:-:S04]  /*4960*/  SHF.L.U32 R4, R3, 0x1f, RZ ;  /* 0x0000001f03047819 */ /* 0x002fc800000006ff */
[----:B------:R-:W1:Y:S02]  /*4970*/  SYNCS.PHASECHK.TRANS64.TRYWAIT P0, [UR5], R4 ;  /* 0x00000004ff0075a7 */ /* 0x000e640008001105 */
[----:B-1----:R-:W-:Y:S05]  /*4980*/  @!P0 BRA `(.L_x_80) ;  /* 0x0000008400c08947 */ /* 0x002fea0003800000 */
.L_x_210:
[----:B------:R-:W-:-:S04]  /*4990*/  UIADD3 UR4, UPT, UPT, UR4, 0x1, URZ ;  /* 0x0000000104047890 */ /* 0x000fc8000fffe0ff */
[----:B------:R-:W-:-:S04]  /*49a0*/  UISETP.NE.AND UP0, UPT, UR4, 0x4, UPT ;  /* 0x000000040400788c */ /* 0x000fc8000bf05270 */
[----:B------:R-:W-:Y:S02]  /*49b0*/  USEL UR5, URZ, 0x1, UP0 ;  /* 0x00000001ff057887 */ /* 0x000fe40008000000 */
[----:B------:R-:W-:-:S04]  /*49c0*/  USEL UR4, UR4, URZ, UP0 ;  /* 0x000000ff04047287 */ /* 0x000fc80008000000 */
[----:B------:R-:W-:Y:S01]  /*49d0*/  ULEA UR4, UR4, UR7, 0x3 ;  /* 0x0000000704047291 */ /* 0x000fe2000f8e18ff */
[----:B------:R-:W-:-:S04]  /*49e0*/  LOP3.LUT R3, R3, UR5, RZ, 0x3c, !PT ;  /* 0x0000000503037c12 */ /* 0x000fc8000f8e3cff */
[----:B------:R-:W-:Y:S01]  /*49f0*/  SHF.L.U32 R3, R3, 0x1f, RZ ;  /* 0x0000001f03037819 */ /* 0x000fe200000006ff */
[----:B-1----:R-:W-:-:S04]  /*4a00*/  IMAD.U32 R2, RZ, RZ, UR4 ;  /* 0x00000004ff027e24 */ /* 0x002fc8000f8e00ff */
[----:B------:R1:W2:Y:S03]  /*4a10*/  SYNCS.PHASECHK.TRANS64.TRYWAIT P0, [R2+URZ], R3 ;  /* 0x00000003020075a7 */ /* 0x0002a600080011ff */
[----:B--2---:R-:W-:Y:S05]  /*4a20*/  @!P0 NANOSLEEP.SYNCS 0x989680 ;  /* 0x009896800000895d */ /* 0x004fea0003900000 */
[----:B------:R-:W2:Y:S02]  /*4a30*/  @!P0 SYNCS.PHASECHK.TRANS64 P0, [R2+URZ], R3 ;  /* 0x00000003020085a7 */ /* 0x000ea400080010ff */
[----:B--2---:R-:W-:Y:S05]  /*4a40*/  @P0 BRA `(.L_x_81) ;  /* 0x0000000000240947 */ /* 0x004fea0003800000 */
.L_x_82:
[----:B--2---:R2:W3:Y:S02]  /*4a50*/  SYNCS.PHASECHK.TRANS64.TRYWAIT P0, [R2+URZ], R3 ;  /* 0x00000003020075a7 */ /* 0x0044e400080011ff */
[----:B---3--:R-:W-:Y:S05]  /*4a60*/  @!P0 NANOSLEEP.SYNCS 0x989680 ;  /* 0x009896800000895d */ /* 0x008fea0003900000 */
[----:B------:R-:W3:Y:S02]  /*4a70*/  @!P0 SYNCS.PHASECHK.TRANS64 P0, [R2+URZ], R3 ;  /* 0x00000003020085a7 */ /* 0x000ee400080010ff */
[----:B---3--:R-:W-:Y:S05]  /*4a80*/  @!P0 BRA `(.L_x_82) ;  /* 0xfffffffc00f08947 */ /* 0x008fea000383ffff */
[----:B------:R-:W-:Y:S05]  /*4a90*/  BRA `(.L_x_81) ;  /* 0x0000000000107947 */ /* 0x000fea0003800000 */
.L_x_77:
[----:B------:R-:W-:Y:S01]  /*4aa0*/  R2UR UR5, R0 ;  /* 0x00000000000572ca */ /* 0x000fe200000e0000 */
[----:B------:R-:W-:-:S12]  /*4ab0*/  UIADD3 UR4, UPT, UPT, UR62, 0xf0, URZ ;  /* 0x000000f03e047890 */ /* 0x000fd8000fffe0ff */
[----:B------:R-:W-:-:S09]  /*4ac0*/  UPRMT UR4, UR5, 0x654, UR4 ;  /* 0x0000065405047896 */ /* 0x000fd20008000004 */
[----:B------:R-:W-:Y:S03]  /*4ad0*/  SYNCS.ARRIVE.TRANS64.RED.A1T0 RZ, [UR4], RZ ;  /* 0x000000ffffff79a7 */ /* 0x000fe60008100404 */
.L_x_81:
[----:B-12---:R-:W-:Y:S01]  /*4ae0*/  SHF.L.U32 R3, RZ, 0x1f, RZ ;  /* 0x0000001fff037819 */ /* 0x006fe200000006ff */
[----:B------:R-:W-:Y:S01]  /*4af0*/  UIADD3 UR4, UPT, UPT, UR62, 0xf0, URZ ;  /* 0x000000f03e047890 */ /* 0x000fe2000fffe0ff */
[----:B------:R-:W-:Y:S02]  /*4b00*/  PLOP3.LUT P0, PT, PT, PT, UP1, 0x80, 0x8 ;  /* 0x000000000008781c */ /* 0x000fe40003f0f018 */
[----:B------:R-:W1:Y:S02]  /*4b10*/  SYNCS.PHASECHK.TRANS64.TRYWAIT P1, [UR62+0xf0], R3 ;  /* 0x0000f003ff0075a7 */ /* 0x000e64000802113e */
[----:B-1----:R-:W-:Y:S09]  /*4b20*/  @!P1 BRA `(.L_x_83) ;  /* 0x0000008400709947 */ /* 0x002ff20003800000 */
.L_x_212:
[----:B------:R-:W-:Y:S02]  /*4b30*/  R2UR UR6, R0 ;  /* 0x00000000000672ca */ /* 0x000fe400000e0000 */
[----:B------:R-:W-:-:S11]  /*4b40*/  R2UR UR5, R16 ;  /* 0x00000000100572ca */ /* 0x000fd600000e0000 */
[----:B------:R-:W-:-:S03]  /*4b50*/  @!UP1 UPRMT UR4, UR6, 0x654, UR4 ;  /* 0x0000065406049896 */ /* 0x000fc60008000004 */
[----:B------:R-:W-:-:S06]  /*4b60*/  UMOV UR6, 0x1 ;  /* 0x0000000100067882 */ /* 0x000fcc0000000000 */
[----:B------:R-:W-:Y:S01]  /*4b70*/  @!P0 SYNCS.ARRIVE.TRANS64.RED.A1T0 RZ, [UR4], RZ ;  /* 0x000000ffffff89a7 */ /* 0x000fe20008100404 */
[----:B------:R-:W-:Y:S01]  /*4b80*/  NOP ;  /* 0x0000000000007918 */ /* 0x000fe20000000000 */
[----:B------:R-:W2:Y:S01]  /*4b90*/  LDS R0, [UR8+0x14] ;  /* 0x00001408ff007984 */ /* 0x000ea20008000800 */
[----:B------:R-:W-:-:S03]  /*4ba0*/  ULOP3.LUT UR4, UR5, 0xffff, URZ, 0xc0, !UPT ;  /* 0x0000ffff05047892 */ /* 0x000fc6000f8ec0ff */
[----:B------:R-:W-:Y:S01]  /*4bb0*/  UMOV UR5, 0xffff ;  /* 0x0000ffff00057882 */ /* 0x000fe20000000000 */
[----:B------:R-:W-:-:S04]  /*4bc0*/  USHF.R.U32.HI UR4, URZ, 0x5, UR4 ;  /* 0x00000005ff047899 */ /* 0x000fc80008011604 */
[----:B------:R-:W-:Y:S02]  /*4bd0*/  USHF.L.U32 UR5, UR5, UR4, URZ ;  /* 0x0000000405057299 */ /* 0x000fe400080006ff */
[----:B------:R-:W-:-:S04]  /*4be0*/  USHF.L.U32 UR4, UR6, UR4, URZ ;  /* 0x0000000406047299 */ /* 0x000fc800080006ff */
[----:B--2---:R-:W-:-:S04]  /*4bf0*/  LOP3.LUT R0, R0, UR5, RZ, 0xc0, !PT ;  /* 0x0000000500007c12 */ /* 0x004fc8000f8ec0ff */
[----:B------:R-:W-:-:S13]  /*4c00*/  ISETP.NE.AND P0, PT, R0, UR5, PT ;  /* 0x0000000500007c0c */ /* 0x000fda000bf05270 */
[----:B------:R-:W-:Y:S05]  /*4c10*/  @P0 BRA `(.L_x_84) ;  /* 0x0000000000580947 */ /* 0x000fea0003800000 */
[----:B------:R-:W2:Y:S02]  /*4c20*/  LDS R0, [UR8+0x18] ;  /* 0x00001808ff007984 */ /* 0x000ea40008000800 */
[----:B--2---:R-:W-:-:S04]  /*4c30*/  LOP3.LUT R0, R0, UR4, RZ, 0xc0, !PT ;  /* 0x0000000400007c12 */ /* 0x004fc8000f8ec0ff */
[----:B------:R-:W-:-:S13]  /*4c40*/  ISETP.NE.AND P0, PT, R0, UR4, PT ;  /* 0x0000000400007c0c */ /* 0x000fda000bf05270 */
[----:B------:R-:W-:Y:S05]  /*4c50*/  @P0 BRA `(.L_x_85) ;  /* 0x00000000003c0947 */ /* 0x000fea0003800000 */
[----:B-1----:R-:W1:Y:S01]  /*4c60*/  S2R R2, SR_LANEID ;  /* 0x0000000000027919 */ /* 0x002e620000000000 */
[----:B------:R-:W-:-:S06]  /*4c70*/  ULOP3.LUT UR5, URZ, UR5, URZ, 0x33, !UPT ;  /* 0x00000005ff057292 */ /* 0x000fcc000f8e33ff */
[----:B------:R-:W-:-:S04]  /*4c80*/  IMAD.U32 R0, RZ, RZ, UR5 ;  /* 0x00000005ff007e24 */ /* 0x000fc8000f8e00ff */
[----:B------:R2:W3:Y:S02]  /*4c90*/  REDUX UR7, R0 ;  /* 0x00000000000773c4 */ /* 0x0004e40000000000 */
[----:B------:R4:W-:Y:S01]  /*4ca0*/  UTCATOMSWS.AND URZ, UR5 ;  /* 0x0000000500ff79e3 */ /* 0x0009e20008000000 */
[----:B--2---:R-:W-:Y:S01]  /*4cb0*/  LOP3.LUT R0, RZ, UR4, RZ, 0x33, !PT ;  /* 0x00000004ff007c12 */ /* 0x004fe2000f8e33ff */
[----:B------:R-:W-:Y:S02]  /*4cc0*/  VOTEU.ANY UR4, UPT, PT ;  /* 0x0000000000047886 */ /* 0x000fe400038e0100 */
[----:B------:R-:W-:Y:S02]  /*4cd0*/  UFLO.U32 UR4, UR4 ;  /* 0x00000004000472bd */ /* 0x000fe400080e0000 */
[----:B------:R-:W2:Y:S04]  /*4ce0*/  REDUX UR6, R0 ;  /* 0x00000000000673c4 */ /* 0x000ea80000000000 */
[----:B-1----:R-:W-:-:S02]  /*4cf0*/  ISETP.EQ.U32.AND P0, PT, R2, UR4, PT ;  /* 0x0000000402007c0c */ /* 0x002fc4000bf02070 */
[----:B---3--:R-:W-:-:S11]  /*4d00*/  MOV R2, UR7 ;  /* 0x0000000700027c02 */ /* 0x008fd60008000f00 */
[----:B------:R4:W-:Y:S01]  /*4d10*/  @P0 ATOMS.AND RZ, [UR8+0x14], R2 ;  /* 0x00001402ffff098c */ /* 0x0009e2000a800008 */
[----:B--2---:R-:W-:-:S05]  /*4d20*/  IMAD.U32 R0, RZ, RZ, UR6 ;  /* 0x00000006ff007e24 */ /* 0x004fca000f8e00ff */
[----:B------:R4:W-:Y:S01]  /*4d30*/  @P0 ATOMS.AND RZ, [UR8+0x18], R0 ;  /* 0x00001800ffff098c */ /* 0x0009e2000a800008 */
[----:B------:R-:W-:Y:S05]  /*4d40*/  BRA `(.L_x_86) ;  /* 0x0000000000147947 */ /* 0x000fea0003800000 */
.L_x_85:
[----:B-1----:R-:W-:Y:S02]  /*4d50*/  MOV R2, 0x4d70 ;  /* 0x00004d7000027802 */ /* 0x002fe40000000f00 */
[----:B-----5:R-:W-:Y:S05]  /*4d60*/  CALL.REL.NOINC `($__internal_0_$__cuda_sm10x_tcgen05_guardrail_trap_col_being_dealloced_not_returned_by_alloc) ;  /* 0x0000008800f87944 */ /* 0x020fea0003c00000 */
[----:B------:R-:W-:Y:S05]  /*4d70*/  BRA `(.L_x_86) ;  /* 0x0000000000087947 */ /* 0x000fea0003800000 */
.L_x_84:
[----:B-1----:R-:W-:Y:S02]  /*4d80*/  MOV R2, 0x4da0 ;  /* 0x00004da000027802 */ /* 0x002fe40000000f00 */
[----:B-----5:R-:W-:Y:S05]  /*4d90*/  CALL.REL.NOINC `($__internal_2_$__cuda_sm10x_tcgen05_guardrail_trap_unallocated_columns_being_dealloced) ;  /* 0x0000008c00047944 */ /* 0x020fea0003c00000 */
.L_x_86:
[----:B------:R-:W-:Y:S01]  /*4da0*/  NOP ;  /* 0x0000000000007918 */ /* 0x000fe20000000000 */
[----:B----4-:R-:W-:Y:S05]  /*4db0*/  EXIT ;  /* 0x000000000000794d */ /* 0x010fea0003800000 */
.L_x_57:
[----:B------:R-:W-:-:S09]  /*4dc0*/  UISETP.NE.OR UP0, UPT, UR18, 0x3, !UP3 ;  /* 0x000000031200788c */ /* 0x000fd2000df05670 */
[----:B------:R-:W-:Y:S05]  /*4dd0*/  BRA.U UP0, `(.L_x_87) ;  /* 0x0000001900987547 */ /* 0x000fea000b800000 */
[----:B------:R-:W1:Y:S01]  /*4de0*/  LDCU UR38, c[0x0][0x370] ;  /* 0x00006e00ff2677ac */ /* 0x000e620008000800 */
[----:B------:R-:W2:Y:S01]  /*4df0*/  LDC.64 R16, c[0x0][0x348] ;  /* 0x0000d200ff107b82 */ /* 0x000ea20000000a00 */
[----:B------:R-:W-:Y:S01]  /*4e00*/  HFMA2 R14, -RZ, RZ, 0, 0 ;  /* 0x00000000ff0e7431 */ /* 0x000fe200000001ff */
[----:B------:R-:W-:Y:S01]  /*4e10*/  MOV R13, RZ ;  /* 0x000000ff000d7202 */ /* 0x000fe20000000f00 */
[----:B------:R-:W1:Y:S01]  /*4e20*/  LDCU.128 UR56, c[0x0][0xb10] ;  /* 0x00016200ff3877ac */ /* 0x000e620008000c00 */
[----:B------:R-:W-:Y:S01]  /*4e30*/  HFMA2 R7, -RZ, RZ, 0, 0.0078125 ;  /* 0x00002000ff077431 */ /* 0x000fe200000001ff */
[----:B------:R-:W3:Y:S03]  /*4e40*/  LDCU UR37, c[0x0][0x374] ;  /* 0x00006e80ff2577ac */ /* 0x000ee60008000800 */
[----:B------:R-:W4:Y:S01]  /*4e50*/  LDC.64 R2, c[0x0][0x888] ;  /* 0x00022200ff027b82 */ /* 0x000f220000000a00 */
[----:B------:R-:W3:Y:S01]  /*4e60*/  LDCU UR15, c[0x0][0xb0c] ;  /* 0x00016180ff0f77ac */ /* 0x000ee20008000800 */
[----:B------:R-:W2:Y:S06]  /*4e70*/  LDCU UR53, c[0x0][0xb20] ;  /* 0x00016400ff3577ac */ /* 0x000eac0008000800 */
[----:B------:R-:W4:Y:S01]  /*4e80*/  LDC.64 R4, c[0x0][0x890] ;  /* 0x00022400ff047b82 */ /* 0x000f220000000a00 */
[----:B------:R-:W2:Y:S01]  /*4e90*/  LDCU UR4, c[0x0][0xb30] ;  /* 0x00016600ff0477ac */ /* 0x000ea20008000800 */
[----:B-1----:R-:W-:-:S02]  /*4ea0*/  UIMAD.WIDE.U32 UR8, UR38, UR56, URZ ;  /* 0x00000038260872a5 */ /* 0x002fc4000f8e00ff */
[----:B---3--:R-:W-:Y:S01]  /*4eb0*/  UIMAD.WIDE.U32 UR6, UR37, UR59, URZ ;  /* 0x0000003b250672a5 */ /* 0x008fe2000f8e00ff */
[----:B------:R-:W-:Y:S01]  /*4ec0*/  UMOV UR21, 0x400 ;  /* 0x0000040000157882 */ /* 0x000fe20000000000 */
[----:B------:R-:W-:Y:S02]  /*4ed0*/  UPLOP3.LUT UP1, UPT, UPT, UPT, UPT, 0x40, 0x4 ;  /* 0x000000000004789c */ /* 0x000fe40003f2e870 */
[----:B------:R-:W-:Y:S01]  /*4ee0*/  ULEA UR21, UR61, UR21, 0x18 ;  /* 0x000000153d157291 */ /* 0x000fe2000f8ec0ff */
[----:B------:R-:W-:Y:S02]  /*4ef0*/  UMOV UR8, UR9 ;  /* 0x0000000900087c82 */ /* 0x000fe40008000000 */
[----:B------:R-:W-:Y:S01]  /*4f00*/  UMOV UR6, UR7 ;  /* 0x0000000700067c82 */ /* 0x000fe20008000000 */
[----:B------:R-:W-:Y:S02]  /*4f10*/  UISETP.GE.AND UP0, UPT, UR39, 0x1, UPT ;  /* 0x000000012700788c */ /* 0x000fe4000bf06270 */
[----:B------:R-:W-:Y:S01]  /*4f20*/  UISETP.NE.AND UP4, UPT, UR39, 0x1, UPT ;  /* 0x000000012700788c */ /* 0x000fe2000bf85270 */
[----:B------:R-:W1:Y:S01]  /*4f30*/  LDCU.64 UR22, c[0x0][0xb28] ;  /* 0x00016500ff1677ac */ /* 0x000e620008000a00 */
[----:B------:R-:W-:-:S02]  /*4f40*/  UISETP.NE.AND UP6, UPT, UR15, 0x1, UPT ;  /* 0x000000010f00788c */ /* 0x000fc4000bfc5270 */
[----:B------:R-:W-:Y:S02]  /*4f50*/  UISETP.NE.AND UP5, UPT, UR58, 0x1, UPT ;  /* 0x000000013a00788c */ /* 0x000fe4000bfa5270 */
[----:B------:R-:W-:Y:S02]  /*4f60*/  UIADD3 UR49, UPT, UPT, UR21, 0x20, URZ ;  /* 0x0000002015317890 */ /* 0x000fe4000fffe0ff */
[----:B------:R-:W-:Y:S02]  /*4f70*/  UIADD3 UR41, UPT, UPT, UR21, 0x28, URZ ;  /* 0x0000002815297890 */ /* 0x000fe4000fffe0ff */
[----:B------:R-:W-:Y:S02]  /*4f80*/  UIADD3 UR33, UPT, UPT, UR21, 0x30, URZ ;  /* 0x0000003015217890 */ /* 0x000fe4000fffe0ff */
[----:B------:R-:W-:Y:S02]  /*4f90*/  UIADD3 UR25, UPT, UPT, UR21, 0x38, URZ ;  /* 0x0000003815197890 */ /* 0x000fe4000fffe0ff */
[----:B------:R-:W-:-:S02]  /*4fa0*/  USHF.R.U32.HI UR46, URZ, UR57, UR8 ;  /* 0x00000039ff2e7299 */ /* 0x000fc40008011608 */
[----:B--2---:R-:W-:Y:S02]  /*4fb0*/  USHF.R.U32.HI UR45, URZ, UR53, UR6 ;  /* 0x00000035ff2d7299 */ /* 0x004fe40008011606 */
[----:B------:R-:W-:-:S11]  /*4fc0*/  UISETP.NE.AND UP3, UPT, UR4, 0x1, UPT ;  /* 0x000000010400788c */ /* 0x000fd6000bf65270 */
.L_x_102:
[C---:B------:R-:W-:Y:S02]  /*4fd0*/  LEA R12, R14.reuse, UR21, 0x3 ;  /* 0x000000150e0c7c11 */ /* 0x040fe4000f8e18ff */
[----:B------:R-:W-:Y:S02]  /*4fe0*/  SHF.L.U32 R0, R13, 0x1f, RZ ;  /* 0x0000001f0d007819 */ /* 0x000fe400000006ff */
[----:B------:R-:W-:Y:S02]  /*4ff0*/  LEA R8, R14, UR21, 0x4 ;  /* 0x000000150e087c11 */ /* 0x000fe4000f8e20ff */
[----:B--2---:R-:W2:Y:S02]  /*5000*/  SYNCS.PHASECHK.TRANS64.TRYWAIT P0, [R12+URZ+0x70], R0 ;  /* 0x000070000c0075a7 */ /* 0x004ea400080011ff */
[----:B--2---:R-:W-:Y:S05]  /*5010*/  @!P0 BRA `(.L_x_88) ;  /* 0x00000080004c8947 */ /* 0x004fea0003800000 */
.L_x_213:
[----:B------:R-:W3:Y:S01]  /*5020*/  LDS.128 R8, [R8+0x100] ;  /* 0x0001000008087984 */ /* 0x000ee20000000c00 */
[----:B------:R-:W-:Y:S01]  /*5030*/  UISETP.GE.AND UP0, UPT, UR39, 0x1, UPT ;  /* 0x000000012700788c */ /* 0x000fe2000bf06270 */
[----:B------:R-:W-:Y:S01]  /*5040*/  @!PT LDS RZ, [RZ] ;  /* 0x00000000fffff984 */ /* 0x000fe20000000800 */
[----:B------:R-:W-:Y:S01]  /*5050*/  @!PT LDS RZ, [RZ] ;  /* 0x00000000fffff984 */ /* 0x000fe20000000800 */
[----:B------:R-:W-:Y:S01]  /*5060*/  @!PT LDS RZ, [RZ] ;  /* 0x00000000fffff984 */ /* 0x000fe20000000800 */
[----:B------:R-:W-:Y:S01]  /*5070*/  @!PT LDS RZ, [RZ] ;  /* 0x00000000fffff984 */ /* 0x000fe20000000800 */
[----:B------:R1:W-:Y:S06]  /*5080*/  MEMBAR.ALL.CTA ;  /* 0x0000000000007992 */ /* 0x0003ec0000008000 */
[----:B-1----:R-:W1:Y:S01]  /*5090*/  FENCE.VIEW.ASYNC.S ;  /* 0x00000000000073c6 */ /* 0x002e620000000000 */
[----:B---3--:R-:W-:Y:S11]  /*50a0*/  LOP3.LUT P0, RZ, R10, 0x1, RZ, 0xc0, !PT ;  /* 0x000000010aff7812 */ /* 0x008ff6000780c0ff */
[----:B------:R-:W-:Y:S02]  /*50b0*/  @!UPT UIADD3 URZ, UPT, UPT, URZ, URZ, URZ ;  /* 0x000000fffffff290 */ /* 0x000fe4000fffe0ff */
[----:B-1----:R-:W-:Y:S01]  /*50c0*/  VOTEU.ANY UP2, P0 ;  /* 0x0000000000ff7886 */ /* 0x002fe20000040100 */
[----:B------:R-:W-:Y:S11]  /*50d0*/  PLOP3.LUT P0, PT, PT, PT, UP2, 0x80, 0x8 ;  /* 0x000000000008781c */ /* 0x000ff60003f0f028 */
[----:B------:R-:W-:Y:S02]  /*50e0*/  @!UPT UIADD3 URZ, UPT, UPT, URZ, URZ, URZ ;  /* 0x000000fffffff290 */ /* 0x000fe4000fffe0ff */
[----:B--2---:R-:W-:Y:S02]  /*50f0*/  @P0 SHF.R.U32.HI R0, RZ, 0x10, R9 ;  /* 0x00000010ff000819 */ /* 0x004fe40000011609 */
[----:B------:R-:W-:Y:S02]  /*5100*/  @P0 MOV R6, R8 ;  /* 0x0000000800060202 */ /* 0x000fe40000000f00 */
[----:B------:R-:W-:Y:S01]  /*5110*/  @P0 R2UR UR4, R0 ;  /* 0x00000000000402ca */ /* 0x000fe200000e0000 */
[----:B------:R-:W-:Y:S01]  /*5120*/  VIADD R0, R12, 0x80 ;  /* 0x000000800c007836 */ /* 0x000fe20000000000 */
[----:B------:R-:W-:Y:S02]  /*5130*/  @P0 LOP3.LUT R8, R9, 0xffff, RZ, 0xc0, !PT ;  /* 0x0000ffff09080812 */ /* 0x000fe400078ec0ff */
[----:B------:R-:W-:Y:S02]  /*5140*/  @P0 R2UR UR6, R6 ;  /* 0x00000000060602ca */ /* 0x000fe400000e0000 */
[----:B------:R-:W-:Y:S02]  /*5150*/  PRMT R0, RZ, 0x654, R0 ;  /* 0x00000654ff007816 */ /* 0x000fe40000000000 */
[----:B------:R-:W-:Y:S02]  /*5160*/  @P0 R2UR UR5, R8 ;  /* 0x00000000080502ca */ /* 0x000fe400000e0000 */
[----:B------:R1:W-:Y:S03]  /*5170*/  SYNCS.ARRIVE.TRANS64.RED.A1T0 RZ, [R0+URZ], RZ ;  /* 0x000000ff00ff79a7 */ /* 0x0003e600081004ff */
[----:B------:R-:W-:Y:S04]  /*5180*/  @UP2 UMOV UR31, UR4 ;  /* 0x00000004001f2c82 */ /* 0x000fe80008000000 */
[----:B------:R-:W-:Y:S04]  /*5190*/  @UP2 UMOV UR14, UR6 ;  /* 0x00000006000e2c82 */ /* 0x000fe80008000000 */
[----:B------:R-:W-:Y:S01]  /*51a0*/  @UP2 UMOV UR13, UR5 ;  /* 0x00000005000d2c82 */ /* 0x000fe20008000000 */
[----:B------:R-:W-:Y:S05]  /*51b0*/  BRA.U !UP0, `(.L_x_89) ;  /* 0x0000000108a47547 */ /* 0x000fea000b800000 */
[----:B------:R-:W-:Y:S02]  /*51c0*/  UIMAD.WIDE.U32 UR16, UR13, UR59, URZ ;  /* 0x0000003b0d1072a5 */ /* 0x000fe4000f8e00ff */
[----:B------:R-:W-:Y:S02]  /*51d0*/  UIMAD.WIDE.U32 UR18, UR14, UR56, URZ ;  /* 0x000000380e1272a5 */ /* 0x000fe4000f8e00ff */
[----:B------:R-:W-:Y:S02]  /*51e0*/  USEL UR4, UR37, UR45, !UP5 ;  /* 0x0000002d25047287 */ /* 0x000fe4000e800000 */
[----:B------:R-:W-:Y:S02]  /*51f0*/  USEL UR7, UR38, UR46, !UP6 ;  /* 0x0000002e26077287 */ /* 0x000fe4000f000000 */
[----:B------:R-:W-:Y:S02]  /*5200*/  UIMAD.WIDE.U32 UR8, UR4, UR22, URZ ;  /* 0x00000016040872a5 */ /* 0x000fe4000f8e00ff */
[----:B------:R-:W-:Y:S01]  /*5210*/  UIMAD.WIDE.U32 UR10, UR7, UR22, URZ ;  /* 0x00000016070a72a5 */ /* 0x000fe2000f8e00ff */
[----:B------:R-:W-:Y:S02]  /*5220*/  UMOV UR5, UR17 ;  /* 0x0000001100057c82 */ /* 0x000fe40008000000 */
[----:B------:R-:W-:Y:S03]  /*5230*/  USHF.R.U32.HI UR6, URZ, UR53, UR5 ;  /* 0x00000035ff067299 */ /* 0x000fe60008011605 */
[----:B------:R-:W-:Y:S01]  /*5240*/  UMOV UR5, UR19 ;  /* 0x0000001300057c82 */ /* 0x000fe20008000000 */
[----:B------:R-:W-:Y:S02]  /*5250*/  USEL UR6, UR13, UR6, !UP5 ;  /* 0x000000060d067287 */ /* 0x000fe4000e800000 */
[----:B------:R-:W-:Y:S03]  /*5260*/  USHF.R.U32.HI UR12, URZ, UR57, UR5 ;  /* 0x00000039ff0c7299 */ /* 0x000fe60008011605 */
[----:B------:R-:W-:Y:S02]  /*5270*/  UMOV UR5, UR9 ;  /* 0x0000000900057c82 */ /* 0x000fe40008000000 */
[----:B------:R-:W-:Y:S03]  /*5280*/  @UP4 USHF.R.U32.HI UR4, URZ, UR23, UR5 ;  /* 0x00000017ff044299 */ /* 0x000fe60008011605 */
[----:B------:R-:W-:Y:S01]  /*5290*/  UMOV UR5, UR11 ;  /* 0x0000000b00057c82 */ /* 0x000fe20008000000 */
[----:B------:R-:W-:Y:S02]  /*52a0*/  UIMAD UR4, UR39, UR4, URZ ;  /* 0x00000004270472a4 */ /* 0x000fe4000f8e02ff */
[----:B------:R-:W-:Y:S02]  /*52b0*/  @UP4 USHF.R.U32.HI UR7, URZ, UR23, UR5 ;  /* 0x00000017ff074299 */ /* 0x000fe40008011605 */
[----:B------:R-:W-:Y:S02]  /*52c0*/  UIMAD.WIDE.U32 UR10, UR6, UR22, URZ ;  /* 0x00000016060a72a5 */ /* 0x000fe4000f8e00ff */
[----:B------:R-:W-:Y:S02]  /*52d0*/  USEL UR5, UR14, UR12, !UP6 ;  /* 0x0000000c0e057287 */ /* 0x000fe4000f000000 */
[----:B------:R-:W-:Y:S02]  /*52e0*/  UIMAD UR8, UR39, UR7, URZ ;  /* 0x00000007270872a4 */ /* 0x000fe4000f8e02ff */
[----:B------:R-:W-:Y:S03]  /*52f0*/  UISETP.GE.AND UP0, UPT, UR6, UR4, UPT ;  /* 0x000000040600728c */ /* 0x000fe6000bf06270 */
[----:B------:R-:W-:Y:S01]  /*5300*/  UMOV UR4, UR11 ;  /* 0x0000000b00047c82 */ /* 0x000fe20008000000 */
[----:B------:R-:W-:Y:S02]  /*5310*/  UISETP.GE.OR UP0, UPT, UR5, UR8, UP0 ;  /* 0x000000080500728c */ /* 0x000fe40008706670 */
[----:B------:R-:W-:Y:S02]  /*5320*/  USHF.R.U32.HI UR4, URZ, UR23, UR4 ;  /* 0x00000017ff047299 */ /* 0x000fe40008011604 */
[----:B------:R-:W-:Y:S02]  /*5330*/  UIMAD.WIDE.U32 UR8, UR5, UR22, URZ ;  /* 0x00000016050872a5 */ /* 0x000fe4000f8e00ff */
[----:B------:R-:W-:Y:S04]  /*5340*/  USEL UR10, UR6, UR4, !UP4 ;  /* 0x00000004060a7287 */ /* 0x000fe8000e000000 */
[----:B------:R-:W-:Y:S01]  /*5350*/  UIADD3 UR11, UPT, UPT, -UR10, URZ, URZ ;  /* 0x000000ff0a0b7290 */ /* 0x000fe2000fffe1ff */
[----:B------:R-:W-:Y:S02]  /*5360*/  @!UP0 UMOV UR4, UR9 ;  /* 0x0000000900048c82 */ /* 0x000fe40008000000 */
[----:B------:R-:W-:Y:S02]  /*5370*/  @!UP0 USHF.R.U32.HI UR4, URZ, UR23, UR4 ;  /* 0x00000017ff048299 */ /* 0x000fe40008011604 */
[----:B------:R-:W-:Y:S02]  /*5380*/  UIMAD UR8, UR39, UR11, UR6 ;  /* 0x0000000b270872a4 */ /* 0x000fe4000f8e0206 */
[----:B------:R-:W-:Y:S04]  /*5390*/  @!UP0 USEL UR4, UR5, UR4, !UP4 ;  /* 0x0000000405048287 */ /* 0x000fe8000e000000 */
[----:B------:R-:W-:Y:S02]  /*53a0*/  @!UP0 UIMAD UR7, UR7, UR8, UR4 ;  /* 0x00000008070782a4 */ /* 0x000fe4000f8e0204 */
[----:B------:R-:W-:Y:S02]  /*53b0*/  @!UP0 UIADD3 UR9, UPT, UPT, UR10, -UR4, URZ ;  /* 0x800000040a098290 */ /* 0x000fe4000fffe0ff */
[----:B------:R-:W-:Y:S02]  /*53c0*/  UIADD3 UR8, UPT, UPT, -UR6, URZ, URZ ;  /* 0x000000ff06087290 */ /* 0x000fe4000fffe1ff */
[----:B------:R-:W-:Y:S02]  /*53d0*/  UIADD3 UR4, UPT, UPT, -UR5, URZ, URZ ;  /* 0x000000ff05047290 */ /* 0x000fe4000fffe1ff */
[----:B------:R-:W-:Y:S03]  /*53e0*/  @!UP0 UIMAD UR6, UR9, UR39, UR5 ;  /* 0x00000027090682a4 */ /* 0x000fe6000f8e0205 */
[----:B------:R-:W-:Y:S01]  /*53f0*/  @!UP0 UMOV UR5, UR7 ;  /* 0x0000000700058c82 */ /* 0x000fe20008000000 */
[----:B------:R-:W-:Y:S02]  /*5400*/  UIMAD UR7, UR15, UR4, UR14 ;  /* 0x000000040f0772a4 */ /* 0x000fe4000f8e020e */
[----:B------:R-:W-:Y:S02]  /*5410*/  UIMAD UR4, UR58, UR8, UR13 ;  /* 0x000000083a0472a4 */ /* 0x000fe4000f8e020d */
[----:B------:R-:W-:Y:S02]  /*5420*/  UIMAD UR14, UR5, UR15, UR7 ;  /* 0x0000000f050e72a4 */ /* 0x000fe4000f8e0207 */
[----:B------:R-:W-:Y:S11]  /*5430*/  UIMAD UR13, UR6, UR58, UR4 ;  /* 0x0000003a060d72a4 */ /* 0x000ff6000f8e0204 */
[----:B------:R-:W-:Y:S01]  /*5440*/  @!UPT UIADD3 URZ, UPT, UPT, URZ, URZ, URZ ;  /* 0x000000fffffff290 */ /* 0x000fe2000fffe0ff */
.L_x_89:
[----:B------:R-:W2:Y:S01]  /*5450*/  @!UP3 LDCU.128 UR8, c[0x0][0xb10] ;  /* 0x00016200ff08b7ac */ /* 0x000ea20008000c00 */
[----:B------:R-:W-:Y:S01]  /*5460*/  IMAD.MOV.U32 R10, RZ, RZ, 0x1 ;  /* 0x00000001ff0a7424 */ /* 0x000fe200078e00ff */
[C---:B----4-:R-:W-:Y:S02]  /*5470*/  ISETP.NE.U32.AND P1, PT, R4.reuse, RZ, PT ;  /* 0x000000ff0400720c */ /* 0x050fe40003f25070 */
[----:B------:R-:W-:Y:S02]  /*5480*/  ISETP.NE.U32.AND P0, PT, R4, RZ, PT ;  /* 0x000000ff0400720c */ /* 0x000fe40003f05070 */
[C---:B------:R-:W-:Y:S01]  /*5490*/  ISETP.NE.AND.EX P1, PT, R5.reuse, RZ, PT, P1 ;  /* 0x000000ff0500720c */ /* 0x040fe20003f25310 */
[----:B------:R-:W3:Y:S01]  /*54a0*/  @!UP3 LDCU UR5, c[0x0][0xb0c] ;  /* 0x00016180ff05b7ac */ /* 0x000ee20008000800 */
[----:B------:R-:W-:Y:S02]  /*54b0*/  ISETP.NE.AND.EX P0, PT, R5, RZ, PT, P0 ;  /* 0x000000ff0500720c */ /* 0x000fe40003f05300 */
[----:B------:R-:W-:Y:S01]  /*54c0*/  SHF.L.U32 R10, R10, 0x1f, RZ ;  /* 0x0000001f0a0a7819 */ /* 0x000fe200000006ff */
[----:B------:R-:W-:Y:S02]  /*54d0*/  USHF.L.U32 UR50, UR27, 0x8, URZ ;  /* 0x000000081b327899 */ /* 0x000fe400080006ff */
[----:B------:R-:W-:Y:S02]  /*54e0*/  USHF.L.U32 UR51, UR20, 0x6, URZ ;  /* 0x0000000614337899 */ /* 0x000fe400080006ff */
[----:B--2---:R-:W-:Y:S07]  /*54f0*/  UIMAD.WIDE.U32 UR6, UR14, UR8, URZ ;  /* 0x000000080e0672a5 */ /* 0x004fee000f8e00ff */
[----:B------:R-:W-:Y:S01]  /*5500*/  @!UP3 UMOV UR4, UR7 ;  /* 0x000000070004bc82 */ /* 0x000fe20008000000 */
[----:B---3--:R-:W-:Y:S02]  /*5510*/  @!UP3 UISETP.NE.AND UP0, UPT, UR5, 0x1, UPT ;  /* 0x000000010500b88c */ /* 0x008fe4000bf05270 */
[----:B------:R-:W-:Y:S02]  /*5520*/  @!UP3 USHF.R.U32.HI UR4, URZ, UR9, UR4 ;  /* 0x00000009ff04b299 */ /* 0x000fe40008011604 */
[----:B------:R-:W-:Y:S02]  /*5530*/  UIMAD.WIDE.U32 UR6, UR13, UR11, URZ ;  /* 0x0000000b0d0672a5 */ /* 0x000fe4000f8e00ff */
[----:B------:R-:W-:Y:S02]  /*5540*/  @!UP3 USEL UR8, UR14, UR4, !UP0 ;  /* 0x000000040e08b287 */ /* 0x000fe4000c000000 */
[----:B------:R-:W-:Y:S03]  /*5550*/  @!UP3 UISETP.NE.AND UP0, UPT, UR10, 0x1, UPT ;  /* 0x000000010a00b88c */ /* 0x000fe6000bf05270 */
[----:B------:R-:W-:Y:S02]  /*5560*/  @!UP3 UMOV UR6, UR7 ;  /* 0x000000070006bc82 */ /* 0x000fe40008000000 */
[----:B------:R-:W2:Y:S02]  /*5570*/  @!UP3 LDCU UR4, c[0x0][0xb20] ;  /* 0x00016400ff04b7ac */ /* 0x000ea40008000800 */
[----:B--2---:R-:W-:Y:S04]  /*5580*/  @!UP3 USHF.R.U32.HI UR6, URZ, UR4, UR6 ;  /* 0x00000004ff06b299 */ /* 0x004fe80008011606 */
[----:B------:R-:W-:Y:S04]  /*5590*/  @!UP3 USEL UR6, UR13, UR6, !UP0 ;  /* 0x000000060d06b287 */ /* 0x000fe8000c000000 */
[----:B------:R-:W-:Y:S02]  /*55a0*/  @!UP3 UIADD3 UR4, UPT, UPT, -UR8, UR6, URZ ;  /* 0x000000060804b290 */ /* 0x000fe4000fffe1ff */
[----:B------:R-:W-:Y:S02]  /*55b0*/  @!UP3 UIADD3 UR6, UPT, UPT, UR8, -UR6, URZ ;  /* 0x800000060806b290 */ /* 0x000fe4000fffe0ff */
[----:B------:R-:W-:Y:S02]  /*55c0*/  @!UP3 UIMAD UR14, UR4, UR5, UR14 ;  /* 0x00000005040eb2a4 */ /* 0x000fe4000f8e020e */
[----:B------:R-:W-:Y:S01]  /*55d0*/  @!UP3 UIMAD UR13, UR6, UR10, UR13 ;  /* 0x0000000a060db2a4 */ /* 0x000fe2000f8e020d */
[----:B------:R-:W-:Y:S11]  /*55e0*/  BRA.U UP1, `(.L_x_90) ;  /* 0x0000000101107547 */ /* 0x000ff6000b800000 */
[----:B------:R-:W-:Y:S04]  /*55f0*/  MOV R6, UR47 ;  /* 0x0000002f00067c02 */ /* 0x000fe80008000f00 */
[----:B------:R-:W-:Y:S04]  /*5600*/  SHF.L.U32 R6, R6, 0x1f, RZ ;  /* 0x0000001f06067819 */ /* 0x000fe800000006ff */
[----:B------:R-:W2:Y:S02]  /*5610*/  SYNCS.PHASECHK.TRANS64.TRYWAIT P2, [UR21+0x68], R6 ;  /* 0x00006806ff0075a7 */ /* 0x000ea40008041115 */
[----:B--2---:R-:W-:Y:S05]  /*5620*/  @!P2 BRA `(.L_x_91) ;  /* 0x0000007800dca947 */ /* 0x004fea0003800000 */
.L_x_90:
[----:B------:R-:W-:Y:S05]  /*5630*/  @!P1 BRA `(.L_x_92) ;  /* 0x0000000000309947 */ /* 0x000fea0003800000 */
[----:B------:R-:W-:Y:S01]  /*5640*/  ISETP.NE.U32.AND P1, PT, R2, RZ, PT ;  /* 0x000000ff0200720c */ /* 0x000fe20003f25070 */
[----:B------:R-:W2:Y:S01]  /*5650*/  LDCU.64 UR4, c[0x0][0x358] ;  /* 0x00006b00ff0477ac */ /* 0x000ea20008000a00 */
[----:B------:R-:W-:Y:S02]  /*5660*/  IMAD.MOV.U32 R52, RZ, RZ, 0x1 ;  /* 0x00000001ff347424 */ /* 0x000fe400078e00ff */
[----:B------:R-:W-:Y:S11]  /*5670*/  ISETP.NE.AND.EX P1, PT, R3, RZ, PT, P1 ;  /* 0x000000ff0300720c */ /* 0x000ff60003f25310 */
[----:B------:R-:W-:Y:S02]  /*5680*/  @!UPT UIADD3 URZ, UPT, UPT, URZ, URZ, URZ ;  /* 0x000000fffffff290 */ /* 0x000fe4000fffe0ff */
[----:B------:R-:W3:Y:S01]  /*5690*/  @P1 LDC.64 R8, c[0x0][0x888] ;  /* 0x00022200ff081b82 */ /* 0x000ee20000000a00 */
[----:B-1----:R-:W-:Y:S04]  /*56a0*/  @P1 IMAD R0, R4, UR60, RZ ;  /* 0x0000003c04001c24 */ /* 0x002fe8000f8e02ff */
[----:B---3--:R-:W-:Y:S04]  /*56b0*/  @P1 IMAD.WIDE R8, R0, 0x4, R8 ;  /* 0x0000000400081825 */ /* 0x008fe800078e0208 */
[----:B------:R-:W-:Y:S01]  /*56c0*/  HFMA2 R0, -RZ, RZ, 0, 5.9604644775390625e-08 ;  /* 0x00000001ff007431 */ /* 0x000fe200000001ff */
[----:B--2--5:R2:W5:Y:S04]  /*56d0*/  @P1 LDG.E R27, desc[UR4][R8.64] ;  /* 0x00000004081b1981 */ /* 0x024568000c1e1900 */
[----:B------:R-:W-:Y:S01]  /*56e0*/  @!P1 PRMT R52, R0, 0x7610, R52 ;  /* 0x0000761000349816 */ /* 0x000fe20000000034 */
[----:B--2---:R-:W3:Y:S06]  /*56f0*/  @!P1 LDC R27, c[0x0][0x880] ;  /* 0x00022000ff1b9b82 */ /* 0x004eec0000000800 */
.L_x_92:
[----:B---3-5:R-:W-:Y:S01]  /*5700*/  @!P0 FSETP.EQ.AND P1, PT, R27, RZ, PT ;  /* 0x000000ff1b00820b */ /* 0x028fe20003f22000 */
[----:B------:R-:W-:Y:S01]  /*5710*/  @!UPT UIADD3 URZ, UPT, UPT, URZ, URZ, URZ ;  /* 0x000000fffffff290 */ /* 0x000fe2000fffe0ff */
[----:B------:R-:W-:Y:S11]  /*5720*/  @!P0 BRA `(.L_x_93) ;  /* 0x0000000000188947 */ /* 0x000ff60003800000 */
[----:B------:R-:W-:Y:S02]  /*5730*/  LOP3.LUT P0, RZ, R52, 0xff, RZ, 0xc0, !PT ;  /* 0x000000ff34ff7812 */ /* 0x000fe4000780c0ff */
[----:B------:R-:W-:Y:S04]  /*5740*/  ISETP.NE.U32.AND P1, PT, R2, RZ, PT ;  /* 0x000000ff0200720c */ /* 0x000fe80003f25070 */
[----:B------:R-:W-:Y:S04]  /*5750*/  ISETP.NE.AND.EX P1, PT, R3, RZ, PT, P1 ;  /* 0x000000ff0300720c */ /* 0x000fe80003f25310 */
[----:B------:R-:W-:Y:S03]  /*5760*/  PLOP3.LUT P1, PT, P1, PT, PT, 0x8, 0x80 ;  /* 0x000000000080781c */ /* 0x000fe60000f2e170 */
[----:B------:R-:W-:Y:S11]  /*5770*/  @P0 FSETP.EQ.AND P1, PT, R27, RZ, PT ;  /* 0x000000ff1b00020b */ /* 0x000ff60003f22000 */
[----:B------:R-:W-:Y:S02]  /*5780*/  @!UPT UIADD3 URZ, UPT, UPT, URZ, URZ, URZ ;  /* 0x000000fffffff290 */ /* 0x000fe4000fffe0ff */
.L_x_93:
[----:B------:R-:W2:Y:S01]  /*5790*/  SYNCS.PHASECHK.TRANS64.TRYWAIT P2, [UR21+0x40], R10 ;  /* 0x0000400aff0075a7 */ /* 0x000ea20008041115 */
[----:B------:R-:W-:Y:S04]  /*57a0*/  ELECT P0, URZ, PT ;  /* 0x0000000000ff782f */ /* 0x000fe80003800000 */
[----:B------:R-:W-:Y:S11]  /*57b0*/  PLOP3.LUT P1, PT, P1, P0, PT, 0xf2, 0x2f ;  /* 0x00000000002f781c */ /* 0x000ff60000f21e72 */
[----:B------:R-:W-:Y:S02]  /*57c0*/  @!UPT UIADD3 URZ, UPT, UPT, URZ, URZ, URZ ;  /* 0x000000fffffff290 */ /* 0x000fe4000fffe0ff */
[----:B------:R-:W-:Y:S05]  /*57d0*/  @!P1 IADD3 R8, P0, PT, R16, 0x580, RZ ;  /* 0x0000058010089810 */ /* 0x000fea0007f1e0ff */
[----:B-1----:R-:W-:Y:S01]  /*57e0*/  @!P1 IMAD.X R6, RZ, RZ, R17, P0 ;  /* 0x000000ffff069224 */ /* 0x002fe200000e0611 */
[----:B--2---:R-:W-:Y:S07]  /*57f0*/  @!P2 BRA `(.L_x_94) ;  /* 0x000000780080a947 */ /* 0x004fee0003800000 */
.L_x_216:
[----:B------:R-:W-:Y:S01]  /*5800*/  @!P1 R2UR UR5, R8 ;  /* 0x00000000080592ca */ /* 0x000fe200000e0000 */
[----:B------:R-:W-:Y:S01]  /*5810*/  VOTEU.ALL UP0, P1 ;  /* 0x0000000000ff7886 */ /* 0x000fe20000800000 */
[----:B------:R-:W-:Y:S01]  /*5820*/  @!P1 R2UR UR4, R6 ;  /* 0x00000000060492ca */ /* 0x000fe200000e0000 */
[----:B------:R-:W-:Y:S01]  /*5830*/  UMOV UR16, 0x0 ;  /* 0x0000000000107882 */ /* 0x000fe20000000000 */
[----:B------:R-:W-:Y:S01]  /*5840*/  UMOV UR17, 0x10000000 ;  /* 0x1000000000117882 */ /* 0x000fe20000000000 */
[----:B------:R-:W-:Y:S01]  /*5850*/  UMOV UR52, UR60 ;  /* 0x0000003c00347c82 */ /* 0x000fe20008000000 */
[----:B------:R-:W-:Y:S01]  /*5860*/  @!UP0 UIADD3 UR48, UPT, UPT, UR21, 0x200, URZ ;  /* 0x0000020015308890 */ /* 0x000fe2000fffe0ff */
[----:B-1----:R-:W-:Y:S01]  /*5870*/  @!P1 IMAD.MOV.U32 R0, RZ, RZ, 0x2000 ;  /* 0x00002000ff009424 */ /* 0x002fe200078e00ff */
[----:B------:R-:W-:Y:S02]  /*5880*/  @!UP0 UIADD3 UR10, UPT, UPT, UR50, 0x80, URZ ;  /* 0x00000080320a8890 */ /* 0x000fe4000fffe0ff */
[----:B------:R-:W-:Y:S01]  /*5890*/  @!UP0 UIADD3 UR8, UPT, UPT, UR21, 0x1200, URZ ;  /* 0x0000120015088890 */ /* 0x000fe2000fffe0ff */
[----:B------:R-:W-:Y:S02]  /*58a0*/  VOTEU.ALL UP0, P1 ;  /* 0x0000000000ff7886 */ /* 0x000fe40000800000 */
[----:B------:R-:W-:Y:S01]  /*58b0*/  IMAD.U32 R8, RZ, RZ, UR5 ;  /* 0x00000005ff087e24 */ /* 0x000fe2000f8e00ff */
[----:B------:R-:W-:Y:S01]  /*58c0*/  UMOV UR9, UR49 ;  /* 0x0000003100097c82 */ /* 0x000fe20008000000 */
[----:B------:R-:W-:Y:S01]  /*58d0*/  IMAD.U32 R9, RZ, RZ, UR4 ;  /* 0x00000004ff097e24 */ /* 0x000fe2000f8e00ff */
[----:B------:R-:W-:Y:S01]  /*58e0*/  UMOV UR11, UR51 ;  /* 0x00000033000b7c82 */ /* 0x000fe20008000000 */
[----:B------:R-:W-:Y:S01]  /*58f0*/  UMOV UR12, UR60 ;  /* 0x0000003c000c7c82 */ /* 0x000fe20008000000 */
[----:B------:R-:W-:Y:S01]  /*5900*/  @!P1 R2UR UR4, R8 ;  /* 0x00000000080492ca */ /* 0x000fe200000e0000 */
[----:B------:R-:W-:Y:S01]  /*5910*/  UPRMT UR6, UR61, 0x654, UR49 ;  /* 0x000006543d067896 */ /* 0x000fe20008000031 */
[----:B------:R-:W-:Y:S02]  /*5920*/  @!P1 R2UR UR5, R9 ;  /* 0x00000000090592ca */ /* 0x000fe400000e0000 */
[----:B------:R-:W-:Y:S05]  /*5930*/  @!P1 IADD3 R8, P0, PT, R16, 0x580, RZ ;  /* 0x0000058010089810 */ /* 0x000fea0007f1e0ff */
[----:B------:R-:W-:Y:S06]  /*5940*/  @!P1 IMAD.X R6, RZ, RZ, R17, P0 ;  /* 0x000000ffff069224 */ /* 0x000fec00000e0611 */
[----:B------:R1:W-:Y:S01]  /*5950*/  @!UP0 UTMALDG.3D [UR48], [UR4], desc[UR16] ;  /* 0x00001030040085b4 */ /* 0x0003e20008011000 */
[----:B------:R-:W-:Y:S05]  /*5960*/  VOTEU.ALL UP0, P1 ;  /* 0x0000000000ff7886 */ /* 0x000fea0000800000 */
[----:B------:R1:W-:Y:S01]  /*5970*/  @!UP0 UTMALDG.3D [UR8], [UR4], desc[UR16] ;  /* 0x00001008040085b4 */ /* 0x0003e20008011000 */
[----:B------:R1:W-:Y:S01]  /*5980*/  @!P1 SYNCS.ARRIVE.TRANS64.RED.A0TR RZ, [UR21+0x20], R0 ;  /* 0x00002000ffff99a7 */ /* 0x0003e20008300415 */
[----:B------:R-:W-:Y:S01]  /*5990*/  SYNCS.ARRIVE.TRANS64.RED.A1T0 RZ, [UR6], RZ ;  /* 0x000000ffffff79a7 */ /* 0x000fe20008100406 */
[----:B------:R-:W2:Y:S02]  /*59a0*/  SYNCS.PHASECHK.TRANS64.TRYWAIT P2, [UR21+0x48], R10 ;  /* 0x0000480aff0075a7 */ /* 0x000ea40008041115 */
[----:B-12---:R-:W-:Y:S05]  /*59b0*/  @!P2 BRA `(.L_x_95) ;  /* 0x000000780028a947 */ /* 0x006fea0003800000 */
.L_x_218:
        /* <DEDUP_REMOVED lines=9> */
[----:B------:R-:W-:Y:S02]  /*5a50*/  @!UP0 UIADD3 UR10, UPT, UPT, UR50, 0x90, URZ ;  /* 0x00000090320a8890 */ /* 0x000fe4000fffe0ff */
[----:B------:R-:W-:Y:S01]  /*5a60*/  @!UP0 UIADD3 UR8, UPT, UPT, UR21, 0x3200, URZ ;  /* 0x0000320015088890 */ /* 0x000fe2000fffe0ff */
[----:B------:R-:W-:Y:S01]  /*5a70*/  IMAD.U32 R8, RZ, RZ, UR5 ;  /* 0x00000005ff087e24 */ /* 0x000fe2000f8e00ff */
[----:B------:R-:W-:Y:S01]  /*5a80*/  VOTEU.ALL UP0, P1 ;  /* 0x0000000000ff7886 */ /* 0x000fe20000800000 */
[----:B------:R-:W-:Y:S01]  /*5a90*/  IMAD.U32 R9, RZ, RZ, UR4 ;  /* 0x00000004ff097e24 */ /* 0x000fe2000f8e00ff */
[----:B------:R-:W-:Y:S01]  /*5aa0*/  UMOV UR44, UR60 ;  /* 0x0000003c002c7c82 */ /* 0x000fe20008000000 */
[----:B------:R-:W-:Y:S01]  /*5ab0*/  UMOV UR9, UR41 ;  /* 0x0000002900097c82 */ /* 0x000fe20008000000 */
[----:B------:R-:W-:Y:S01]  /*5ac0*/  @!P1 R2UR UR4, R8 ;  /* 0x00000000080492ca */ /* 0x000fe200000e0000 */
[----:B------:R-:W-:Y:S01]  /*5ad0*/  UMOV UR11, UR51 ;  /* 0x00000033000b7c82 */ /* 0x000fe20008000000 */
[----:B------:R-:W-:Y:S01]  /*5ae0*/  @!P1 R2UR UR5, R9 ;  /* 0x00000000090592ca */ /* 0x000fe200000e0000 */
[----:B------:R-:W-:Y:S01]  /*5af0*/  UMOV UR12, UR60 ;  /* 0x0000003c000c7c82 */ /* 0x000fe20008000000 */
[----:B------:R-:W-:Y:S01]  /*5b00*/  UPRMT UR7, UR61, 0x654, UR41 ;  /* 0x000006543d077896 */ /* 0x000fe20008000029 */
[----:B------:R-:W-:Y:S05]  /*5b10*/  @!P1 IADD3 R8, P0, PT, R16, 0x580, RZ ;  /* 0x0000058010089810 */ /* 0x000fea0007f1e0ff */
[----:B------:R-:W-:Y:S05]  /*5b20*/  @!P1 IMAD.X R6, RZ, RZ, R17, P0 ;  /* 0x000000ffff069224 */ /* 0x000fea00000e0611 */
[----:B------:R1:W-:Y:S01]  /*5b30*/  @!UP0 UTMALDG.3D [UR40], [UR4], desc[UR16] ;  /* 0x00001028040085b4 */ /* 0x0003e20008011000 */
[----:B------:R-:W-:Y:S05]  /*5b40*/  VOTEU.ALL UP0, P1 ;  /* 0x0000000000ff7886 */ /* 0x000fea0000800000 */
[----:B------:R1:W-:Y:S01]  /*5b50*/  @!UP0 UTMALDG.3D [UR8], [UR4], desc[UR16] ;  /* 0x00001008040085b4 */ /* 0x0003e20008011000 */
[----:B------:R1:W-:Y:S01]  /*5b60*/  @!P1 SYNCS.ARRIVE.TRANS64.RED.A0TR RZ, [UR21+0x28], R0 ;  /* 0x00002800ffff99a7 */ /* 0x0003e20008300415 */
[----:B------:R-:W-:Y:S01]  /*5b70*/  SYNCS.ARRIVE.TRANS64.RED.A1T0 RZ, [UR7], RZ ;  /* 0x000000ffffff79a7 */ /* 0x000fe20008100407 */
[----:B------:R-:W2:Y:S02]  /*5b80*/  SYNCS.PHASECHK.TRANS64.TRYWAIT P2, [UR21+0x50], R10 ;  /* 0x0000500aff0075a7 */ /* 0x000ea40008041115 */
[----:B-12---:R-:W-:Y:S05]  /*5b90*/  @!P2 BRA `(.L_x_96) ;  /* 0x0000007400c8a947 */ /* 0x006fea0003800000 */
.L_x_220:
        /* <DEDUP_REMOVED lines=30> */
.L_x_222:
        /* <DEDUP_REMOVED lines=21> */
[----:B------:R-:W-:Y:S02]  /*5ed0*/  SHF.L.U32 R9, RZ, 0x1f, RZ ;  /* 0x0000001fff097819 */ /* 0x000fe400000006ff */
[----:B------:R-:W-:Y:S05]  /*5ee0*/  @!P1 IADD3 R8, P0, PT, R16, 0x580, RZ ;  /* 0x0000058010089810 */ /* 0x000fea0007f1e0ff */
[----:B------:R-:W-:Y:S03]  /*5ef0*/  @!P1 IMAD.X R6, RZ, RZ, R17, P0 ;  /* 0x000000ffff069224 */ /* 0x000fe600000e0611 */
[----:B------:R1:W-:Y:S01]  /*5f00*/  @!UP0 UTMALDG.3D [UR24], [UR4], desc[UR16] ;  /* 0x00001018040085b4 */ /* 0x0003e20008011000 */
[----:B------:R-:W-:Y:S05]  /*5f10*/  VOTEU.ALL UP0, P1 ;  /* 0x0000000000ff7886 */ /* 0x000fea0000800000 */
[----:B------:R1:W-:Y:S01]  /*5f20*/  @!UP0 UTMALDG.3D [UR8], [UR4], desc[UR16] ;  /* 0x00001008040085b4 */ /* 0x0003e20008011000 */
[----:B------:R1:W-:Y:S01]  /*5f30*/  @!P1 SYNCS.ARRIVE.TRANS64.RED.A0TR RZ, [UR21+0x38], R0 ;  /* 0x00003800ffff99a7 */ /* 0x0003e20008300415 */
[----:B------:R-:W-:Y:S01]  /*5f40*/  SYNCS.ARRIVE.TRANS64.RED.A1T0 RZ, [UR30], RZ ;  /* 0x000000ffffff79a7 */ /* 0x000fe2000810041e */
[----:B------:R-:W2:Y:S02]  /*5f50*/  SYNCS.PHASECHK.TRANS64.TRYWAIT P2, [UR21+0x40], R9 ;  /* 0x00004009ff0075a7 */ /* 0x000ea40008041115 */
[----:B-12---:R-:W-:Y:S05]  /*5f60*/  @!P2 BRA `(.L_x_98) ;  /* 0x000000740004a947 */ /* 0x006fea0003800000 */
.L_x_224:
        /* <DEDUP_REMOVED lines=8> */
[----:B------:R-:W-:Y:S01]  /*5ff0*/  @!UP0 UIADD3 UR16, UPT, UPT, UR21, 0x200, URZ ;  /* 0x0000020015108890 */ /* 0x000fe2000fffe0ff */
[----:B------:R-:W-:Y:S01]  /*6000*/  @!P1 IADD3 R8, P0, PT, R16, 0x580, RZ ;  /* 0x0000058010089810 */ /* 0x000fe20007f1e0ff */
        /* <DEDUP_REMOVED lines=11> */
[----:B------:R-:W-:Y:S01]  /*60c0*/  UMOV UR12, UR60 ;  /* 0x0000003c000c7c82 */ /* 0x000fe20008000000 */
[----:B------:R-:W-:Y:S10]  /*60d0*/  @!P1 IMAD.X R6, RZ, RZ, R17, P0 ;  /* 0x000000ffff069224 */ /* 0x000ff400000e0611 */
[----:B------:R1:W-:Y:S01]  /*60e0*/  @!UP0 UTMALDG.3D [UR16], [UR4], desc[UR26] ;  /* 0x00001a10040085b4 */ /* 0x0003e20008011000 */
[----:B------:R-:W-:Y:S05]  /*60f0*/  VOTEU.ALL UP0, P1 ;  /* 0x0000000000ff7886 */ /* 0x000fea0000800000 */
[----:B------:R1:W-:Y:S01]  /*6100*/  @!UP0 UTMALDG.3D [UR8], [UR4], desc[UR26] ;  /* 0x00001a08040085b4 */ /* 0x0003e20008011000 */
[----:B------:R1:W-:Y:S01]  /*6110*/  @!P1 SYNCS.ARRIVE.TRANS64.RED.A0TR RZ, [UR21+0x20], R0 ;  /* 0x00002000ffff99a7 */ /* 0x0003e20008300415 */
[----:B------:R-:W-:Y:S01]  /*6120*/  SYNCS.ARRIVE.TRANS64.RED.A1T0 RZ, [UR6], RZ ;  /* 0x000000ffffff79a7 */ /* 0x000fe20008100406 */
[----:B------:R-:W2:Y:S02]  /*6130*/  SYNCS.PHASECHK.TRANS64.TRYWAIT P2, [UR21+0x48], R9 ;  /* 0x00004809ff0075a7 */ /* 0x000ea40008041115 */
[----:B-12---:R-:W-:Y:S05]  /*6140*/  @!P2 BRA `(.L_x_99) ;  /* 0x0000007000a4a947 */ /* 0x006fea0003800000 */
.L_x_226:
        /* <DEDUP_REMOVED lines=30> */
.L_x_228:
        /* <DEDUP_REMOVED lines=9> */
[----:B------:R-:W-:Y:S01]  /*63c0*/  VIADD R14, R14, 0x1 ;  /* 0x000000010e0e7836 */ /* 0x000fe20000000000 */
        /* <DEDUP_REMOVED lines=11> */
[----:B------:R-:W-:Y:S11]  /*6480*/  UMOV UR12, UR60 ;  /* 0x0000003c000c7c82 */ /* 0x000ff60008000000 */
[----:B------:R1:W-:Y:S01]  /*6490*/  @!UP0 UTMALDG.3D [UR16], [UR4], desc[UR6] ;  /* 0x00000610040085b4 */ /* 0x0003e20008011000 */
[----:B------:R-:W-:Y:S05]  /*64a0*/  VOTEU.ALL UP0, P1 ;  /* 0x0000000000ff7886 */ /* 0x000fea0000800000 */
[----:B------:R1:W-:Y:S01]  /*64b0*/  @!UP0 UTMALDG.3D [UR8], [UR4], desc[UR6] ;  /* 0x00000608040085b4 */ /* 0x0003e20008011000 */
[----:B------:R1:W-:Y:S01]  /*64c0*/  @!P1 SYNCS.ARRIVE.TRANS64.RED.A0TR RZ, [UR21+0x30], R0 ;  /* 0x00003000ffff99a7 */ /* 0x0003e20008300415 */
[----:B------:R-:W-:Y:S01]  /*64d0*/  SYNCS.ARRIVE.TRANS64.RED.A1T0 RZ, [UR29], RZ ;  /* 0x000000ffffff79a7 */ /* 0x000fe2000810041d */
[----:B------:R-:W2:Y:S02]  /*64e0*/  SYNCS.PHASECHK.TRANS64.TRYWAIT P0, [UR21+0x58], R9 ;  /* 0x00005809ff0075a7 */ /* 0x000ea40008001115 */
[----:B-12---:R-:W-:Y:S05]  /*64f0*/  @!P0 BRA `(.L_x_101) ;  /* 0x0000006c00e88947 */ /* 0x006fea0003800000 */
.L_x_230:
[----:B------:R-:W-:Y:S01]  /*6500*/  UPLOP3.LUT UP1, UPT, UPT, UPT, UPT, 0x80, 0x8 ;  /* 0x000000000008789c */ /* 0x000fe20003f2f070 */
[----:B------:R-:W-:Y:S01]  /*6510*/  @!P1 IADD3 R6, P0, PT, R16, 0x580, RZ ;  /* 0x0000058010069810 */ /* 0x000fe20007f1e0ff */
[----:B------:R-:W-:Y:S01]  /*6520*/  UMOV UR6, 0x0 ;  /* 0x0000000000067882 */ /* 0x000fe20000000000 */
[----:B------:R-:W-:Y:S01]  /*6530*/  VOTEU.ALL UP0, P1 ;  /* 0x0000000000ff7886 */ /* 0x000fe20000800000 */
[----:B------:R-:W-:Y:S01]  /*6540*/  UMOV UR7, 0x10000000 ;  /* 0x1000000000077882 */ /* 0x000fe20000000000 */
[----:B------:R-:W-:Y:S01]  /*6550*/  @!P1 R2UR UR5, R6 ;  /* 0x00000000060592ca */ /* 0x000fe200000e0000 */
[----:B-1----:R-:W-:Y:S01]  /*6560*/  @!P1 IMAD.X R0, RZ, RZ, R17, P0 ;  /* 0x000000ffff009224 */ /* 0x002fe200000e0611 */
[----:B------:R-:W-:Y:S01]  /*6570*/  UMOV UR17, UR25 ;  /* 0x0000001900117c82 */ /* 0x000fe20008000000 */
[----:B------:R-:W-:Y:S01]  /*6580*/  @!UP0 UIADD3 UR18, UPT, UPT, UR50, 0x70, URZ ;  /* 0x0000007032128890 */ /* 0x000fe2000fffe0ff */
[----:B------:R-:W-:Y:S01]  /*6590*/  R2UR UR26, R54 ;  /* 0x00000000361a72ca */ /* 0x000fe200000e0000 */
[----:B------:R-:W-:Y:S01]  /*65a0*/  @!UP0 UIADD3 UR16, UPT, UPT, UR21, 0x6200, URZ ;  /* 0x0000620015108890 */ /* 0x000fe2000fffe0ff */
[----:B------:R-:W-:Y:S01]  /*65b0*/  @!P1 R2UR UR4, R0 ;  /* 0x00000000000492ca */ /* 0x000fe200000e0000 */
[----:B------:R-:W-:Y:S01]  /*65c0*/  @!UP0 UIADD3 UR10, UPT, UPT, UR50, 0xf0, URZ ;  /* 0x000000f0320a8890 */ /* 0x000fe2000fffe0ff */
[----:B------:R-:W-:Y:S01]  /*65d0*/  R2UR UR24, R55 ;  /* 0x00000000371872ca */ /* 0x000fe200000e0000 */
[----:B------:R-:W-:Y:S01]  /*65e0*/  @!UP0 UIADD3 UR8, UPT, UPT, UR21, 0x7200, URZ ;  /* 0x0000720015088890 */ /* 0x000fe2000fffe0ff */
[----:B------:R-:W-:Y:S01]  /*65f0*/  ISETP.NE.AND P0, PT, R14, 0x2, PT ;  /* 0x000000020e00780c */ /* 0x000fe20003f05270 */
[----:B------:R-:W-:Y:S01]  /*6600*/  VOTEU.ALL UP0, P1 ;  /* 0x0000000000ff7886 */ /* 0x000fe20000800000 */
[----:B------:R-:W-:Y:S01]  /*6610*/  UMOV UR19, UR51 ;  /* 0x0000003300137c82 */ /* 0x000fe20008000000 */
[----:B------:R-:W-:Y:S01]  /*6620*/  IMAD.U32 R8, RZ, RZ, UR5 ;  /* 0x00000005ff087e24 */ /* 0x000fe2000f8e00ff */
[----:B------:R-:W-:Y:S01]  /*6630*/  UMOV UR20, UR60 ;  /* 0x0000003c00147c82 */ /* 0x000fe20008000000 */
[----:B------:R-:W-:Y:S01]  /*6640*/  UMOV UR9, UR25 ;  /* 0x0000001900097c82 */ /* 0x000fe20008000000 */
[----:B------:R-:W-:Y:S01]  /*6650*/  UMOV UR11, UR51 ;  /* 0x00000033000b7c82 */ /* 0x000fe20008000000 */
[----:B------:R-:W-:Y:S01]  /*6660*/  UMOV UR12, UR60 ;  /* 0x0000003c000c7c82 */ /* 0x000fe20008000000 */
[----:B------:R-:W-:Y:S01]  /*6670*/  SEL R0, RZ, 0x1, P0 ;  /* 0x00000001ff007807 */ /* 0x000fe20000000000 */
[----:B------:R-:W-:Y:S01]  /*6680*/  IMAD.U32 R9, RZ, RZ, UR4 ;  /* 0x00000004ff097e24 */ /* 0x000fe2000f8e00ff */
[----:B------:R-:W-:Y:S01]  /*6690*/  @!P1 R2UR UR4, R8 ;  /* 0x00000000080492ca */ /* 0x000fe200000e0000 */
[----:B------:R-:W-:Y:S01]  /*66a0*/  UIADD3 UR27, UPT, UPT, UR13, UR26, URZ ;  /* 0x0000001a0d1b7290 */ /* 0x000fe2000fffe0ff */
[----:B------:R-:W-:Y:S01]  /*66b0*/  LOP3.LUT R13, R13, R0, RZ, 0x3c, !PT ;  /* 0x000000000d0d7212 */ /* 0x000fe200078e3cff */
[----:B------:R-:W-:Y:S01]  /*66c0*/  UMOV UR60, UR31 ;  /* 0x0000001f003c7c82 */ /* 0x000fe20008000000 */
[----:B------:R-:W-:Y:S02]  /*66d0*/  @!P1 R2UR UR5, R9 ;  /* 0x00000000090592ca */ /* 0x000fe400000e0000 */
[----:B------:R-:W-:Y:S11]  /*66e0*/  SEL R14, R14, RZ, P0 ;  /* 0x000000ff0e0e7207 */ /* 0x000ff60000000000 */
[----:B------:R1:W-:Y:S01]  /*66f0*/  @!UP0 UTMALDG.3D [UR16], [UR4], desc[UR6] ;  /* 0x00000610040085b4 */ /* 0x0003e20008011000 */
[----:B------:R-:W-:Y:S05]  /*6700*/  VOTEU.ALL UP0, P1 ;  /* 0x0000000000ff7886 */ /* 0x000fea0000800000 */
[----:B------:R2:W-:Y:S01]  /*6710*/  @!UP0 UTMALDG.3D [UR8], [UR4], desc[UR6] ;  /* 0x00000608040085b4 */ /* 0x0005e20008011000 */
[----:B------:R2:W-:Y:S01]  /*6720*/  @!P1 SYNCS.ARRIVE.TRANS64.RED.A0TR RZ, [UR21+0x38], R7 ;  /* 0x00003807ffff99a7 */ /* 0x0005e20008300415 */
[----:B------:R-:W-:Y:S01]  /*6730*/  SYNCS.ARRIVE.TRANS64.RED.A1T0 RZ, [UR30], RZ ;  /* 0x000000ffffff79a7 */ /* 0x000fe2000810041e */
[----:B-1----:R-:W-:Y:S01]  /*6740*/  UIADD3 UR20, UPT, UPT, UR14, UR24, URZ ;  /* 0x000000180e147290 */ /* 0x002fe2000fffe0ff */
[----:B------:R-:W-:Y:S11]  /*6750*/  BRA.U UP2, `(.L_x_102) ;  /* 0xffffffe9021c7547 */ /* 0x000ff6000b83ffff */
[----:B------:R-:W1:Y:S02]  /*6760*/  SYNCS.PHASECHK.TRANS64.TRYWAIT P0, [UR21+0x40], R10 ;  /* 0x0000400aff0075a7 */ /* 0x000e640008001115 */
[----:B-1----:R-:W-:Y:S05]  /*6770*/  @!P0 BRA `(.L_x_103) ;  /* 0x0000006c00608947 */ /* 0x002fea0003800000 */
.L_x_232:
[----:B------:R-:W3:Y:S02]  /*6780*/  SYNCS.PHASECHK.TRANS64.TRYWAIT P0, [UR21+0x48], R10 ;  /* 0x0000480aff0075a7 */ /* 0x000ee40008001115 */
[----:B---3--:R-:W-:Y:S05]  /*6790*/  @!P0 BRA `(.L_x_104) ;  /* 0x0000006c00708947 */ /* 0x008fea0003800000 */
.L_x_234:
[----:B------:R-:W3:Y:S01]  /*67a0*/  SYNCS.PHASECHK.TRANS64.TRYWAIT P0, [UR21+0x50], R10 ;  /* 0x0000500aff0075a7 */ /* 0x000ee20008001115 */
[----:B-1----:R-:W-:Y:S01]  /*67b0*/  HFMA2 R0, -RZ, RZ, 0, 5.9604644775390625e-08 ;  /* 0x00000001ff007431 */ /* 0x002fe200000001ff */
[----:B---3--:R-:W-:Y:S06]  /*67c0*/  @!P0 BRA `(.L_x_105) ;  /* 0x0000006c007c8947 */ /* 0x008fec0003800000 */
.L_x_236:
[----:B-1----:R-:W-:Y:S02]  /*67d0*/  MOV R2, UR21 ;  /* 0x0000001500027c02 */ /* 0x002fe40008000f00 */
[----:B------:R-:W-:-:S07]  /*67e0*/  SHF.L.U32 R0, R0, 0x1f, RZ ;  /* 0x0000001f00007819 */ /* 0x000fce00000006ff */
.L_x_106:
[----:B-1----:R1:W3:Y:S02]  /*67f0*/  SYNCS.PHASECHK.TRANS64.TRYWAIT P0, [R2+URZ+0x58], R0 ;  /* 0x00005800020075a7 */ /* 0x0022e400080011ff */
[----:B---3--:R-:W-:Y:S05]  /*6800*/  @!P0 NANOSLEEP.SYNCS 0x989680 ;  /* 0x009896800000895d */ /* 0x008fea0003900000 */
[----:B------:R-:W3:Y:S02]  /*6810*/  @!P0 SYNCS.PHASECHK.TRANS64 P0, [R2+URZ+0x58], R0 ;  /* 0x00005800020085a7 */ /* 0x000ee400080010ff */
[----:B--23--:R-:W-:Y:S05]  /*6820*/  @P0 EXIT ;  /* 0x000000000000094d */ /* 0x00cfea0003800000 */
[----:B------:R-:W-:Y:S05]  /*6830*/  BRA `(.L_x_106) ;  /* 0xfffffffc00ec7947 */ /* 0x000fea000383ffff */
.L_x_87:
[----:B------:R-:W-:-:S06]  /*6840*/  UISETP.GE.AND UP0, UPT, UR18, 0x4, UPT ;  /* 0x000000041200788c */ /* 0x000fcc000bf06270 */
[----:B------:R-:W-:-:S13]  /*6850*/  PLOP3.LUT P0, PT, PT, PT, UP0, 0x80, 0x8 ;  /* 0x000000000008781c */ /* 0x000fda0003f0f008 */
[----:B------:R-:W-:Y:S05]  /*6860*/  @!P0 EXIT ;  /* 0x000000000000894d */ /* 0x000fea0003800000 */
[----:B------:R-:W-:Y:S01]  /*6870*/  BAR.SYNC.DEFER_BLOCKING 0x6, 0xa0 ;  /* 0x0182800000007b1d */ /* 0x000fe20000010000 */
[C---:B------:R-:W-:Y:S01]  /*6880*/  IMAD.SHL.U32 R3, R66.reuse, 0x10, RZ ;  /* 0x0000001042037824 */ /* 0x040fe200078e00ff */
[C---:B------:R-:W-:Y:S01]  /*6890*/  SHF.L.U32 R2, R66.reuse, 0x1, RZ ;  /* 0x0000000142027819 */ /* 0x040fe200000006ff */
[C---:B------:R-:W-:Y:S01]  /*68a0*/  IMAD.SHL.U32 R5, R53.reuse, 0x200, RZ ;  /* 0x0000020035057824 */ /* 0x040fe200078e00ff */
[C---:B------:R-:W-:Y:S01]  /*68b0*/  LOP3.LUT R67, R66.reuse, 0x60, RZ, 0xc0, !PT ;  /* 0x0000006042437812 */ /* 0x040fe200078ec0ff */
[----:B------:R-:W-:Y:S01]  /*68c0*/  IMAD.SHL.U32 R4, R53, 0x200000, RZ ;  /* 0x0020000035047824 */ /* 0x000fe200078e00ff */
[----:B------:R-:W-:Y:S02]  /*68d0*/  UMOV UR43, 0x400 ;  /* 0x00000400002b7882 */ /* 0x000fe40000000000 */
[----:B------:R-:W1:Y:S01]  /*68e0*/  LDC.64 R50, c[0x0][0x8b0] ;  /* 0x00022c00ff327b82 */ /* 0x000e620000000a00 */
[----:B------:R-:W-:Y:S01]  /*68f0*/  ULEA UR43, UR61, UR43, 0x18 ;  /* 0x0000002b3d2b7291 */ /* 0x000fe2000f8ec0ff */
[C---:B------:R-:W-:Y:S01]  /*6900*/  LOP3.LUT R65, R3.reuse, 0x590, RZ, 0xc0, !PT ;  /* 0x0000059003417812 */ /* 0x040fe200078ec0ff */
[----:B------:R-:W2:Y:S01]  /*6910*/  LDCU.64 UR6, c[0x0][0x890] ;  /* 0x00011200ff0677ac */ /* 0x000ea20008000a00 */
[----:B------:R-:W-:Y:S01]  /*6920*/  LOP3.LUT R3, R3, 0x60, RZ, 0xc0, !PT ;  /* 0x0000006003037812 */ /* 0x000fe200078ec0ff */
[----:B------:R-:W-:Y:S01]  /*6930*/  IMAD.U32 R23, R66, 0x10000, RZ ;  /* 0x0001000042177824 */ /* 0x000fe200078e00ff */
[----:B------:R-:W-:Y:S01]  /*6940*/  LOP3.LUT R65, R65, 0x200, R5, 0xf8, !PT ;  /* 0x0000020041417812 */ /* 0x000fe200078ef805 */
[----:B------:R-:W-:Y:S01]  /*6950*/  UIADD3 UR4, UPT, UPT, UR43, 0x200, URZ ;  /* 0x000002002b047890 */ /* 0x000fe2000fffe0ff */
[----:B------:R-:W3:Y:S01]  /*6960*/  LDC.64 R48, c[0x0][0x8a8] ;  /* 0x00022a00ff307b82 */ /* 0x000ee20000000a00 */
[----:B------:R-:W-:Y:S01]  /*6970*/  LOP3.LUT R2, R3, 0xc, R2, 0xf8, !PT ;  /* 0x0000000c03027812 */ /* 0x000fe200078ef802 */
[----:B------:R-:W-:Y:S01]  /*6980*/  IMAD.MOV.U32 R22, RZ, RZ, RZ ;  /* 0x000000ffff167224 */ /* 0x000fe200078e00ff */
[----:B------:R-:W-:Y:S01]  /*6990*/  LOP3.LUT R4, R4, 0x200000, RZ, 0xc0, !PT ;  /* 0x0020000004047812 */ /* 0x000fe200078ec0ff */
[----:B------:R-:W-:Y:S01]  /*69a0*/  IMAD.MOV.U32 R62, RZ, RZ, RZ ;  /* 0x000000ffff3e7224 */ /* 0x000fe200078e00ff */
[----:B------:R-:W-:Y:S01]  /*69b0*/  LOP3.LUT R65, R65, R2, RZ, 0xfc, !PT ;  /* 0x0000000241417212 */ /* 0x000fe200078efcff */
[----:B------:R-:W-:Y:S01]  /*69c0*/  IMAD.U32 R57, RZ, RZ, UR4 ;  /* 0x00000004ff397e24 */ /* 0x000fe2000f8e00ff */
[----:B------:R-:W-:Y:S01]  /*69d0*/  LOP3.LUT R64, R66, 0x2, RZ, 0xc0, !PT ;  /* 0x0000000242407812 */ /* 0x000fe200078ec0ff */
[----:B------:R-:W-:Y:S01]  /*69e0*/  IMAD.MOV.U32 R61, RZ, RZ, RZ ;  /* 0x000000ffff3d7224 */ /* 0x000fe200078e00ff */
[----:B------:R-:W4:Y:S01]  /*69f0*/  LDS R0, [UR43+0x120] ;  /* 0x0001202bff007984 */ /* 0x000f220008000800 */
[----:B------:R-:W-:Y:S01]  /*6a00*/  LOP3.LUT R23, R4, 0x400000, R23, 0xf8, !PT ;  /* 0x0040000004177812 */ /* 0x000fe200078ef817 */
[----:B------:R-:W1:Y:S01]  /*6a10*/  LDCU UR59, c[0x0][0x370] ;  /* 0x00006e00ff3b77ac */ /* 0x000e620008000800 */
[----:B------:R-:W-:Y:S01]  /*6a20*/  LOP3.LUT R66, R66, 0x4, RZ, 0xc0, !PT ;  /* 0x0000000442427812 */ /* 0x000fe200078ec0ff */
[----:B--2---:R-:W-:Y:S01]  /*6a30*/  IMAD.U32 R68, RZ, RZ, UR7 ;  /* 0x00000007ff447e24 */ /* 0x004fe2000f8e00ff */
[----:B------:R-:W-:Y:S01]  /*6a40*/  LEA R65, R65, R57, 0x2 ;  /* 0x0000003941417211 */ /* 0x000fe200078e10ff */
[----:B------:R-:W2:Y:S01]  /*6a50*/  LDCU.64 UR50, c[0x0][0x348] ;  /* 0x00006900ff3277ac */ /* 0x000ea20008000a00 */
[----:B------:R-:W-:-:S02]  /*6a60*/  MOV R69, UR6 ;  /* 0x0000000600457c02 */ /* 0x000fc40008000f00 */
[----:B------:R-:W-:Y:S01]  /*6a70*/  MOV R59, RZ ;  /* 0x000000ff003b7202 */ /* 0x000fe20000000f00 */
[--C-:B------:R-:W-:Y:S01]  /*6a80*/  IMAD R64, R64, -0x10, R65.reuse ;  /* 0xfffffff040407824 */ /* 0x100fe200078e0241 */
[----:B------:R-:W1:Y:S01]  /*6a90*/  LDCU UR42, c[0x0][0xb0c] ;  /* 0x00016180ff2a77ac */ /* 0x000e620008000800 */
[----:B------:R-:W-:Y:S01]  /*6aa0*/  IMAD R63, R66, -0x10, R65 ;  /* 0xfffffff0423f7824 */ /* 0x000fe200078e0241 */
[----:B------:R-:W1:Y:S01]  /*6ab0*/  LDCU UR38, c[0x0][0xb30] ;  /* 0x00016600ff2677ac */ /* 0x000e620008000800 */
[----:B------:R-:W1:Y:S01]  /*6ac0*/  LDCU.64 UR56, c[0x0][0x888] ;  /* 0x00011100ff3877ac */ /* 0x000e620008000a00 */
[----:B------:R-:W1:Y:S01]  /*6ad0*/  LDCU.64 UR40, c[0x0][0xb28] ;  /* 0x00016500ff2877ac */ /* 0x000e620008000a00 */
[----:B------:R-:W1:Y:S01]  /*6ae0*/  LDCU.128 UR52, c[0x0][0xb10] ;  /* 0x00016200ff3477ac */ /* 0x000e620008000c00 */
[----:B------:R-:W1:Y:S01]  /*6af0*/  LDCU UR58, c[0x0][0x374] ;  /* 0x00006e80ff3a77ac */ /* 0x000e620008000800 */
[----:B------:R-:W-:Y:S01]  /*6b00*/  UMOV UR49, URZ ;  /* 0x000000ff00317c82 */ /* 0x000fe20008000000 */
[----:B------:R-:W-:Y:S01]  /*6b10*/  UMOV UR48, URZ ;  /* 0x000000ff00307c82 */ /* 0x000fe20008000000 */
[----:B-1234-:R-:W-:-:S07]  /*6b20*/  IMAD.IADD R23, R0, 0x1, R23 ;  /* 0x0000000100177824 */ /* 0x01efce00078e0217 */
.L_x_182:
[----:B------:R-:W-:Y:S02]  /*6b30*/  LEA R3, R59, UR43, 0x3 ;  /* 0x0000002b3b037c11 */ /* 0x000fe4000f8e18ff */
[----:B------:R-:W-:Y:S02]  /*6b40*/  SHF.L.U32 R0, R61, 0x1f, RZ ;  /* 0x0000001f3d007819 */ /* 0x000fe400000006ff */
[----:B-1----:R-:W-:Y:S02]  /*6b50*/  LEA R4, R59, UR43, 0x4 ;  /* 0x0000002b3b047c11 */ /* 0x002fe4000f8e20ff */
[----:B------:R-:W1:Y:S02]  /*6b60*/  SYNCS.PHASECHK.TRANS64.TRYWAIT P0, [R3+URZ+0x70], R0 ;  /* 0x00007000030075a7 */ /* 0x000e6400080011ff */
[----:B-1----:R-:W-:Y:S05]  /*6b70*/  @!P0 BRA `(.L_x_107) ;  /* 0x0000006800a88947 */ /* 0x002fea0003800000 */
.L_x_237:
[----:B------:R-:W2:Y:S01]  /*6b80*/  LDS.128 R4, [R4+0x100] ;  /* 0x0001000004047984 */ /* 0x000ea20000000c00 */
[----:B------:R-:W-:Y:S01]  /*6b90*/  UISETP.GE.AND UP0, UPT, UR39, 0x1, UPT ;  /* 0x000000012700788c */ /* 0x000fe2000bf06270 */
[----:B------:R-:W-:Y:S01]  /*6ba0*/  @!PT LDS RZ, [RZ] ;  /* 0x00000000fffff984 */ /* 0x000fe20000000800 */
[----:B------:R-:W-:Y:S01]  /*6bb0*/  @!PT LDS RZ, [RZ] ;  /* 0x00000000fffff984 */ /* 0x000fe20000000800 */
[----:B------:R-:W-:Y:S01]  /*6bc0*/  @!PT LDS RZ, [RZ] ;  /* 0x00000000fffff984 */ /* 0x000fe20000000800 */
[----:B------:R-:W-:Y:S01]  /*6bd0*/  @!PT LDS RZ, [RZ] ;  /* 0x00000000fffff984 */ /* 0x000fe20000000800 */
[----:B------:R3:W-:Y:S06]  /*6be0*/  MEMBAR.ALL.CTA ;  /* 0x0000000000007992 */ /* 0x0007ec0000008000 */
[----:B---3--:R-:W3:Y:S01]  /*6bf0*/  FENCE.VIEW.ASYNC.S ;  /* 0x00000000000073c6 */ /* 0x008ee20000000000 */
[----:B--2---:R-:W-:Y:S11]  /*6c00*/  LOP3.LUT P0, RZ, R6, 0x1, RZ, 0xc0, !PT ;  /* 0x0000000106ff7812 */ /* 0x004ff6000780c0ff */
[----:B------:R-:W-:Y:S02]  /*6c10*/  @!UPT UIADD3 URZ, UPT, UPT, URZ, URZ, URZ ;  /* 0x000000fffffff290 */ /* 0x000fe4000fffe0ff */
[----:B---3--:R-:W-:Y:S01]  /*6c20*/  VOTEU.ANY UP1, P0 ;  /* 0x0000000000ff7886 */ /* 0x008fe20000020100 */
[----:B------:R-:W-:Y:S01]  /*6c30*/  PLOP3.LUT P0, PT, PT, PT, UP1, 0x80, 0x8 ;  /* 0x000000000008781c */ /* 0x000fe20003f0f018 */
[----:B------:R-:W-:Y:S11]  /*6c40*/  UP2UR UR63, UPR, URZ, 0x2 ;  /* 0x00000002ff3f7883 */ /* 0x000ff60008000000 */
[----:B------:R-:W-:Y:S01]  /*6c50*/  @!UPT UIADD3 URZ, UPT, UPT, URZ, URZ, URZ ;  /* 0x000000fffffff290 */ /* 0x000fe2000fffe0ff */
[----:B-1----:R-:W-:Y:S02]  /*6c60*/  @P0 SHF.R.U32.HI R0, RZ, 0x10, R5 ;  /* 0x00000010ff000819 */ /* 0x002fe40000011605 */
        /* <DEDUP_REMOVED lines=12> */
[----:B------:R-:W2:Y:S01]  /*6d30*/  LDCU UR12, c[0x0][0xb20] ;  /* 0x00016400ff0c77ac */ /* 0x000ea20008000800 */
[----:B------:R-:W-:Y:S02]  /*6d40*/  UIMAD.WIDE.U32 UR4, UR58, UR55, URZ ;  /* 0x000000373a0472a5 */ /* 0x000fe4000f8e00ff */
[----:B------:R-:W-:Y:S02]  /*6d50*/  UIMAD.WIDE.U32 UR6, UR59, UR52, URZ ;  /* 0x000000343b0672a5 */ /* 0x000fe4000f8e00ff */
[----:B------:R-:W-:Y:S02]  /*6d60*/  UISETP.NE.AND UP0, UPT, UR54, 0x1, UPT ;  /* 0x000000013600788c */ /* 0x000fe4000bf05270 */
[----:B------:R-:W-:Y:S02]  /*6d70*/  UIMAD.WIDE.U32 UR8, UR36, UR55, URZ ;  /* 0x00000037240872a5 */ /* 0x000fe4000f8e00ff */
[----:B------:R-:W-:Y:S02]  /*6d80*/  UIMAD.WIDE.U32 UR10, UR37, UR52, URZ ;  /* 0x00000034250a72a5 */ /* 0x000fe4000f8e00ff */
[----:B------:R-:W-:Y:S02]  /*6d90*/  UISETP.NE.AND UP1, UPT, UR42, 0x1, UPT ;  /* 0x000000012a00788c */ /* 0x000fe4000bf25270 */
[----:B------:R-:W-:Y:S01]  /*6da0*/  UISETP.NE.AND UP2, UPT, UR39, 0x1, UPT ;  /* 0x000000012700788c */ /* 0x000fe2000bf45270 */
[----:B------:R-:W-:Y:S02]  /*6db0*/  UMOV UR4, UR5 ;  /* 0x0000000500047c82 */ /* 0x000fe40008000000 */
[----:B--2---:R-:W-:Y:S03]  /*6dc0*/  USHF.R.U32.HI UR5, URZ, UR12, UR4 ;  /* 0x0000000cff057299 */ /* 0x004fe60008011604 */
[----:B------:R-:W-:Y:S02]  /*6dd0*/  UMOV UR4, UR7 ;  /* 0x0000000700047c82 */ /* 0x000fe40008000000 */
[----:B------:R-:W-:Y:S02]  /*6de0*/  USHF.R.U32.HI UR7, URZ, UR53, UR4 ;  /* 0x00000035ff077299 */ /* 0x000fe40008011604 */
[----:B------:R-:W-:Y:S02]  /*6df0*/  USEL UR4, UR58, UR5, !UP0 ;  /* 0x000000053a047287 */ /* 0x000fe4000c000000 */
[----:B------:R-:W-:Y:S01]  /*6e00*/  USEL UR7, UR59, UR7, !UP1 ;  /* 0x000000073b077287 */ /* 0x000fe2000c800000 */
[----:B------:R-:W-:Y:S01]  /*6e10*/  UMOV UR5, UR9 ;  /* 0x0000000900057c82 */ /* 0x000fe20008000000 */
[----:B------:R-:W-:Y:S02]  /*6e20*/  UIMAD.WIDE.U32 UR8, UR4, UR40, URZ ;  /* 0x00000028040872a5 */ /* 0x000fe4000f8e00ff */
[----:B------:R-:W-:Y:S03]  /*6e30*/  USHF.R.U32.HI UR6, URZ, UR12, UR5 ;  /* 0x0000000cff067299 */ /* 0x000fe60008011605 */
[----:B------:R-:W-:Y:S01]  /*6e40*/  UMOV UR5, UR11 ;  /* 0x0000000b00057c82 */ /* 0x000fe20008000000 */
[----:B------:R-:W-:Y:S02]  /*6e50*/  UIMAD.WIDE.U32 UR10, UR7, UR40, URZ ;  /* 0x00000028070a72a5 */ /* 0x000fe4000f8e00ff */
[----:B------:R-:W-:Y:S02]  /*6e60*/  USHF.R.U32.HI UR12, URZ, UR53, UR5 ;  /* 0x00000035ff0c7299 */ /* 0x000fe40008011605 */
[----:B------:R-:W-:Y:S01]  /*6e70*/  USEL UR6, UR36, UR6, !UP0 ;  /* 0x0000000624067287 */ /* 0x000fe2000c000000 */
[----:B------:R-:W-:Y:S02]  /*6e80*/  UMOV UR5, UR9 ;  /* 0x0000000900057c82 */ /* 0x000fe40008000000 */
[----:B------:R-:W-:Y:S01]  /*6e90*/  UMOV UR10, UR11 ;  /* 0x0000000b000a7c82 */ /* 0x000fe20008000000 */
[----:B------:R-:W-:Y:S02]  /*6ea0*/  @UP2 USHF.R.U32.HI UR4, URZ, UR41, UR5 ;  /* 0x00000029ff042299 */ /* 0x000fe40008011605 */
[----:B------:R-:W-:Y:S02]  /*6eb0*/  @UP2 USHF.R.U32.HI UR7, URZ, UR41, UR10 ;  /* 0x00000029ff072299 */ /* 0x000fe4000801160a */
[----:B------:R-:W-:Y:S02]  /*6ec0*/  UIMAD UR4, UR39, UR4, URZ ;  /* 0x00000004270472a4 */ /* 0x000fe4000f8e02ff */
        /* <DEDUP_REMOVED lines=8> */
[----:B------:R-:W-:Y:S02]  /*6f50*/  USEL UR11, UR6, UR4, !UP2 ;  /* 0x00000004060b7287 */ /* 0x000fe4000d000000 */
[----:B------:R-:W-:Y:S02]  /*6f60*/  UIADD3 UR8, UPT, UPT, -UR5, URZ, URZ ;  /* 0x000000ff05087290 */ /* 0x000fe4000fffe1ff */
[----:B------:R-:W-:Y:S01]  /*6f70*/  UIADD3 UR10, UPT, UPT, -UR11, URZ, URZ ;  /* 0x000000ff0b0a7290 */ /* 0x000fe2000fffe1ff */
[----:B------:R-:W-:Y:S01]  /*6f80*/  @!UP0 UMOV UR4, UR9 ;  /* 0x0000000900048c82 */ /* 0x000fe20008000000 */
[----:B------:R-:W-:Y:S02]  /*6f90*/  UIADD3 UR9, UPT, UPT, -UR6, URZ, URZ ;  /* 0x000000ff06097290 */ /* 0x000fe4000fffe1ff */
[----:B------:R-:W-:Y:S02]  /*6fa0*/  @!UP0 USHF.R.U32.HI UR4, URZ, UR41, UR4 ;  /* 0x00000029ff048299 */ /* 0x000fe40008011604 */
[----:B------:R-:W-:Y:S02]  /*6fb0*/  UIMAD UR10, UR39, UR10, UR6 ;  /* 0x0000000a270a72a4 */ /* 0x000fe4000f8e0206 */
[----:B------:R-:W-:Y:S04]  /*6fc0*/  @!UP0 USEL UR4, UR5, UR4, !UP2 ;  /* 0x0000000405048287 */ /* 0x000fe8000d000000 */
[----:B------:R-:W-:Y:S02]  /*6fd0*/  @!UP0 UIMAD UR10, UR7, UR10, UR4 ;  /* 0x0000000a070a82a4 */ /* 0x000fe4000f8e0204 */
[----:B------:R-:W-:Y:S02]  /*6fe0*/  @!UP0 UIADD3 UR11, UPT, UPT, UR11, -UR4, URZ ;  /* 0x800000040b0b8290 */ /* 0x000fe4000fffe0ff */
[----:B------:R-:W-:Y:S02]  /*6ff0*/  UIMAD UR7, UR42, UR8, UR37 ;  /* 0x000000082a0772a4 */ /* 0x000fe4000f8e0225 */
[----:B------:R-:W-:Y:S02]  /*7000*/  @!UP0 UIMAD UR6, UR11, UR39, UR5 ;  /* 0x000000270b0682a4 */ /* 0x000fe4000f8e0205 */
[----:B------:R-:W-:Y:S01]  /*7010*/  UIMAD UR4, UR54, UR9, UR36 ;  /* 0x00000009360472a4 */ /* 0x000fe2000f8e0224 */
[----:B------:R-:W-:Y:S02]  /*7020*/  @!UP0 UMOV UR5, UR10 ;  /* 0x0000000a00058c82 */ /* 0x000fe40008000000 */
[----:B------:R-:W-:Y:S02]  /*7030*/  UIMAD UR37, UR5, UR42, UR7 ;  /* 0x0000002a052572a4 */ /* 0x000fe4000f8e0207 */
[----:B------:R-:W-:Y:S11]  /*7040*/  UIMAD UR36, UR6, UR54, UR4 ;  /* 0x00000036062472a4 */ /* 0x000ff6000f8e0204 */
[----:B------:R-:W-:Y:S01]  /*7050*/  @!UPT UIADD3 URZ, UPT, UPT, URZ, URZ, URZ ;  /* 0x000000fffffff290 */ /* 0x000fe2000fffe0ff */
.L_x_108:
[----:B------:R-:W-:Y:S01]  /*7060*/  UISETP.NE.AND UP0, UPT, UR38, 0x1, UPT ;  /* 0x000000012600788c */ /* 0x000fe2000bf05270 */
[----:B------:R-:W-:Y:S01]  /*7070*/  LOP3.LUT P0, RZ, R57, 0x1b0, RZ, 0xc0, !PT ;  /* 0x000001b039ff7812 */ /* 0x000fe2000780c0ff */
[----:B------:R-:W-:Y:S01]  /*7080*/  USHF.L.U32 UR46, UR20, 0x6, URZ ;  /* 0x00000006142e7899 */ /* 0x000fe200080006ff */
[----:B------:R-:W-:Y:S01]  /*7090*/  BSSY.RECONVERGENT B6, `(.L_x_109) ;  /* 0x0000034000067945 */ /* 0x000fe20003800200 */
[----:B------:R-:W-:Y:S01]  /*70a0*/  USHF.L.U32 UR45, UR27, 0x8, URZ ;  /* 0x000000081b2d7899 */ /* 0x000fe200080006ff */
[----:B------:R-:W-:Y:S06]  /*70b0*/  IADD3 R59, PT, PT, R59, 0x1, RZ ;  /* 0x000000013b3b7810 */ /* 0x000fec0007ffe0ff */
[----:B------:R-:W2:Y:S01]  /*70c0*/  @!UP0 LDCU.128 UR12, c[0x0][0xb10] ;  /* 0x00016200ff0c87ac */ /* 0x000ea20008000c00 */
[----:B------:R-:W3:Y:S01]  /*70d0*/  @!UP0 LDCU UR5, c[0x0][0xb0c] ;  /* 0x00016180ff0587ac */ /* 0x000ee20008000800 */
[----:B------:R-:W4:Y:S01]  /*70e0*/  @!UP0 LDCU UR10, c[0x0][0xb20] ;  /* 0x00016400ff0a87ac */ /* 0x000f220008000800 */
[----:B--2---:R-:W-:Y:S02]  /*70f0*/  UIMAD.WIDE.U32 UR8, UR37, UR12, URZ ;  /* 0x0000000c250872a5 */ /* 0x004fe4000f8e00ff */
[----:B------:R-:W-:Y:S02]  /*7100*/  UIMAD.WIDE.U32 UR6, UR36, UR15, URZ ;  /* 0x0000000f240672a5 */ /* 0x000fe4000f8e00ff */
[----:B------:R-:W-:Y:S03]  /*7110*/  @!UP0 UISETP.NE.AND UP1, UPT, UR14, 0x1, UPT ;  /* 0x000000010e00888c */ /* 0x000fe6000bf25270 */
[----:B------:R-:W-:Y:S01]  /*7120*/  @!UP0 UMOV UR4, UR9 ;  /* 0x0000000900048c82 */ /* 0x000fe20008000000 */
[----:B---3--:R-:W-:Y:S02]  /*7130*/  @!UP0 UISETP.NE.AND UP2, UPT, UR5, 0x1, UPT ;  /* 0x000000010500888c */ /* 0x008fe4000bf45270 */
[----:B------:R-:W-:Y:S01]  /*7140*/  @!UP0 USHF.R.U32.HI UR4, URZ, UR13, UR4 ;  /* 0x0000000dff048299 */ /* 0x000fe20008011604 */
[----:B------:R-:W-:Y:S02]  /*7150*/  @!UP0 UMOV UR6, UR7 ;  /* 0x0000000700068c82 */ /* 0x000fe40008000000 */
[----:B----4-:R-:W-:Y:S02]  /*7160*/  @!UP0 USHF.R.U32.HI UR6, URZ, UR10, UR6 ;  /* 0x0000000aff068299 */ /* 0x010fe40008011606 */
[----:B------:R-:W-:Y:S02]  /*7170*/  @!UP0 USEL UR7, UR37, UR4, !UP2 ;  /* 0x0000000425078287 */ /* 0x000fe4000d000000 */
[----:B------:R-:W-:Y:S04]  /*7180*/  @!UP0 USEL UR6, UR36, UR6, !UP1 ;  /* 0x0000000624068287 */ /* 0x000fe8000c800000 */
[----:B------:R-:W-:Y:S02]  /*7190*/  @!UP0 UIADD3 UR4, UPT, UPT, -UR7, UR6, URZ ;  /* 0x0000000607048290 */ /* 0x000fe4000fffe1ff */
[----:B------:R-:W-:Y:S02]  /*71a0*/  @!UP0 UIADD3 UR6, UPT, UPT, UR7, -UR6, URZ ;  /* 0x8000000607068290 */ /* 0x000fe4000fffe0ff */
[----:B------:R-:W-:Y:S02]  /*71b0*/  @!UP0 UIMAD UR37, UR4, UR5, UR37 ;  /* 0x00000005042582a4 */ /* 0x000fe4000f8e0225 */
[----:B------:R-:W-:Y:S01]  /*71c0*/  @!UP0 UIMAD UR36, UR6, UR14, UR36 ;  /* 0x0000000e062482a4 */ /* 0x000fe2000f8e0224 */
[----:B------:R-:W-:Y:S11]  /*71d0*/  @!P0 BRA `(.L_x_110) ;  /* 0x00000000007c8947 */ /* 0x000ff60003800000 */
[----:B------:R-:W2:Y:S01]  /*71e0*/  LDCU.64 UR8, c[0x4][0x80] ;  /* 0x01001000ff0877ac */ /* 0x000ea20008000a00 */
[----:B------:R-:W-:Y:S01]  /*71f0*/  MOV R2, 0x0 ;  /* 0x0000000000027802 */ /* 0x000fe20000000f00 */
[----:B------:R-:W-:Y:S02]  /*7200*/  HFMA2 R12, -RZ, RZ, 0, 5.9604644775390625e-08 ;  /* 0x00000001ff0c7431 */ /* 0x000fe400000001ff */
[----:B------:R-:W-:Y:S01]  /*7210*/  IMAD.MOV.U32 R8, RZ, RZ, 0x70 ;  /* 0x00000070ff087424 */ /* 0x000fe200078e00ff */
[----:B------:R3:W4:Y:S01]  /*7220*/  LDC.64 R14, c[0x4][R2] ;  /* 0x01000000020e7b82 */ /* 0x0007220000000a00 */
[----:B------:R-:W1:Y:S01]  /*7230*/  LDCU.64 UR6, c[0x4][0x88] ;  /* 0x01001100ff0677ac */ /* 0x000e620008000a00 */
[----:B------:R-:W-:Y:S01]  /*7240*/  IMAD.MOV.U32 R13, RZ, RZ, RZ ;  /* 0x000000ffff0d7224 */ /* 0x000fe200078e00ff */
[----:B------:R-:W1:Y:S01]  /*7250*/  LDCU.64 UR4, c[0x4][0x8] ;  /* 0x01000100ff0477ac */ /* 0x000e620008000a00 */
[----:B--2---:R-:W-:Y:S01]  /*7260*/  MOV R5, UR9 ;  /* 0x0000000900057c02 */ /* 0x004fe20008000f00 */
[----:B------:R-:W-:Y:S01]  /*7270*/  IMAD.U32 R4, RZ, RZ, UR8 ;  /* 0x00000008ff047e24 */ /* 0x000fe2000f8e00ff */
[----:B-1----:R-:W-:Y:S01]  /*7280*/  MOV R7, UR7 ;  /* 0x0000000700077c02 */ /* 0x002fe20008000f00 */
[----:B------:R-:W-:Y:S01]  /*7290*/  IMAD.U32 R6, RZ, RZ, UR6 ;  /* 0x00000006ff067e24 */ /* 0x000fe2000f8e00ff */
[----:B------:R-:W-:Y:S01]  /*72a0*/  MOV R11, UR5 ;  /* 0x00000005000b7c02 */ /* 0x000fe20008000f00 */
[----:B------:R-:W-:Y:S02]  /*72b0*/  IMAD.U32 R10, RZ, RZ, UR4 ;  /* 0x00000004ff0a7e24 */ /* 0x000fe4000f8e00ff */
[----:B------:R-:W-:Y:S07]  /*72c0*/  LEPC R20, `(.L_x_111) ;  /* 0x000000001014794e */ /* 0x000fee0000000000 */
[----:B---345:R-:W-:Y:S05]  /*72d0*/  CALL.ABS.NOINC R14 ;  /* 0x000000000e007343 */ /* 0x038fea0003c00000 */
.L_x_111:
[----:B------:R-:W1:Y:S01]  /*72e0*/  LDCU.64 UR8, c[0x4][0x80] ;  /* 0x01001000ff0877ac */ /* 0x000e620008000a00 */
[----:B------:R-:W2:Y:S01]  /*72f0*/  LDC.64 R2, c[0x4][R2] ;  /* 0x0100000002027b82 */ /* 0x000ea20000000a00 */
[----:B------:R-:W-:Y:S02]  /*7300*/  HFMA2 R12, -RZ, RZ, 0, 5.9604644775390625e-08 ;  /* 0x00000001ff0c7431 */ /* 0x000fe400000001ff */
[----:B------:R-:W-:Y:S02]  /*7310*/  IMAD.MOV.U32 R8, RZ, RZ, 0x70 ;  /* 0x00000070ff087424 */ /* 0x000fe400078e00ff */
[----:B------:R-:W-:Y:S01]  /*7320*/  IMAD.MOV.U32 R13, RZ, RZ, RZ ;  /* 0x000000ffff0d7224 */ /* 0x000fe200078e00ff */
[----:B------:R-:W3:Y:S01]  /*7330*/  LDCU.64 UR6, c[0x4][0x88] ;  /* 0x01001100ff0677ac */ /* 0x000ee20008000a00 */
[----:B------:R-:W4:Y:S01]  /*7340*/  LDCU.64 UR4, c[0x4][0x8] ;  /* 0x01000100ff0477ac */ /* 0x000f220008000a00 */
[----:B-1----:R-:W-:Y:S02]  /*7350*/  MOV R4, UR8 ;  /* 0x0000000800047c02 */ /* 0x002fe40008000f00 */
[----:B------:R-:W-:Y:S02]  /*7360*/  MOV R5, UR9 ;  /* 0x0000000900057c02 */ /* 0x000fe40008000f00 */
[----:B---3--:R-:W-:Y:S01]  /*7370*/  MOV R7, UR7 ;  /* 0x0000000700077c02 */ /* 0x008fe20008000f00 */
[----:B------:R-:W-:Y:S01]  /*7380*/  IMAD.U32 R6, RZ, RZ, UR6 ;  /* 0x00000006ff067e24 */ /* 0x000fe2000f8e00ff */
[----:B----4-:R-:W-:Y:S01]  /*7390*/  MOV R11, UR5 ;  /* 0x00000005000b7c02 */ /* 0x010fe20008000f00 */
[----:B------:R-:W-:Y:S02]  /*73a0*/  IMAD.U32 R10, RZ, RZ, UR4 ;  /* 0x00000004ff0a7e24 */ /* 0x000fe4000f8e00ff */
[----:B------:R-:W-:Y:S07]  /*73b0*/  LEPC R20, `(.L_x_110) ;  /* 0x000000001014794e */ /* 0x000fee0000000000 */
[----:B--2---:R-:W-:Y:S05]  /*73c0*/  CALL.ABS.NOINC R2 ;  /* 0x0000000002007343 */ /* 0x004fea0003c00000 */
.L_x_110:
[----:B------:R-:W-:Y:S05]  /*73d0*/  BSYNC.RECONVERGENT B6 ;  /* 0x0000000000067941 */ /* 0x000fea0003800200 */
.L_x_109:
[----:B------:R-:W-:Y:S02]  /*73e0*/  R2UR UR6, R56 ;  /* 0x00000000380672ca */ /* 0x000fe400000e0000 */
[----:B------:R-:W-:Y:S02]  /*73f0*/  R2UR UR5, R69 ;  /* 0x00000000450572ca */ /* 0x000fe400000e0000 */
[----:B------:R-:W-:Y:S02]  /*7400*/  R2UR UR4, R68 ;  /* 0x00000000440472ca */ /* 0x000fe400000e0000 */
[----:B------:R-:W-:Y:S02]  /*7410*/  ISETP.NE.U32.AND P4, PT, R50, RZ, PT ;  /* 0x000000ff3200720c */ /* 0x000fe40003f85070 */
[----:B------:R-:W-:Y:S02]  /*7420*/  ISETP.NE.U32.AND P2, PT, RZ, UR56, PT ;  /* 0x00000038ff007c0c */ /* 0x000fe4000bf45070 */
[----:B------:R-:W-:Y:S02]  /*7430*/  ISETP.NE.AND.EX P4, PT, R51, RZ, PT, P4 ;  /* 0x000000ff3300720c */ /* 0x000fe40003f85340 */
[----:B------:R-:W-:Y:S01]  /*7440*/  ISETP.NE.AND.EX P2, PT, RZ, UR57, PT, P2 ;  /* 0x00000039ff007c0c */ /* 0x000fe2000bf45320 */
[----:B------:R-:W-:Y:S02]  /*7450*/  UISETP.NE.AND UP2, UPT, UR6, URZ, UPT ;  /* 0x000000ff0600728c */ /* 0x000fe4000bf45270 */
[----:B------:R-:W-:Y:S04]  /*7460*/  UISETP.NE.U32.AND UP0, UPT, UR5, URZ, UPT ;  /* 0x000000ff0500728c */ /* 0x000fe8000bf05070 */
[----:B------:R-:W-:Y:S01]  /*7470*/  UISETP.NE.AND.EX UP1, UPT, UR4, URZ, UPT, UP0 ;  /* 0x000000ff0400728c */ /* 0x000fe2000bf25300 */
[----:B------:R-:W-:Y:S01]  /*7480*/  PLOP3.LUT P1, PT, PT, PT, UP2, 0x80, 0x8 ;  /* 0x000000000008781c */ /* 0x000fe20003f2f028 */
[----:B------:R-:W-:Y:S03]  /*7490*/  UPLOP3.LUT UP0, UPT, UPT, UPT, UPT, 0x40, 0x4 ;  /* 0x000000000004789c */ /* 0x000fe60003f0e870 */
[----:B------:R-:W-:Y:S06]  /*74a0*/  @UP2 UPLOP3.LUT UP0, UPT, UPT, UPT, UP1, 0x80, 0x8 ;  /* 0x000000000008289c */ /* 0x000fec0003f0f010 */
[----:B------:R-:W-:Y:S01]  /*74b0*/  PLOP3.LUT P0, PT, PT, PT, UP0, 0x80, 0x8 ;  /* 0x000000000008781c */ /* 0x000fe20003f0f008 */
[----:B------:R-:W-:Y:S01]  /*74c0*/  @!UPT UIADD3 URZ, UPT, UPT, URZ, URZ, URZ ;  /* 0x000000fffffff290 */ /* 0x000fe2000fffe0ff */
[----:B------:R-:W-:Y:S11]  /*74d0*/  BRA.U !UP1, `(.L_x_112) ;  /* 0x0000000109407547 */ /* 0x000ff6000b800000 */
[----:B------:R-:W-:Y:S01]  /*74e0*/  UISETP.NE.U32.AND UP0, UPT, UR56, URZ, UPT ;  /* 0x000000ff3800728c */ /* 0x000fe2000bf05070 */
[----:B------:R-:W-:Y:S01]  /*74f0*/  R2UR UR6, R69 ;  /* 0x00000000450672ca */ /* 0x000fe200000e0000 */
[----:B------:R-:W2:Y:S01]  /*7500*/  LDCU.64 UR8, c[0x0][0x358] ;  /* 0x00006b00ff0877ac */ /* 0x000ea20008000a00 */
[----:B------:R-:W-:Y:S02]  /*7510*/  HFMA2 R52, -RZ, RZ, 0, 5.9604644775390625e-08 ;  /* 0x00000001ff347431 */ /* 0x000fe400000001ff */
[----:B-1----:R-:W-:Y:S01]  /*7520*/  IMAD.MOV.U32 R0, RZ, RZ, 0x1 ;  /* 0x00000001ff007424 */ /* 0x002fe200078e00ff */
[----:B------:R-:W-:Y:S06]  /*7530*/  UISETP.NE.AND.EX UP0, UPT, UR57, URZ, UPT, UP0 ;  /* 0x000000ff3900728c */ /* 0x000fec000bf05300 */
[----:B------:R-:W-:Y:S05]  /*7540*/  PLOP3.LUT P3, PT, PT, PT, UP0, 0x80, 0x8 ;  /* 0x000000000008781c */ /* 0x000fea0003f6f008 */
[----:B------:R-:W1:Y:S01]  /*7550*/  @UP0 LDCU.64 UR4, c[0x0][0x888] ;  /* 0x00011100ff0407ac */ /* 0x000e620008000a00 */
[----:B------:R-:W-:Y:S07]  /*7560*/  @UP0 UIMAD UR6, UR60, UR6, URZ ;  /* 0x000000063c0602a4 */ /* 0x000fee000f8e02ff */
[----:B------:R-:W-:Y:S01]  /*7570*/  @!P3 PRMT R52, R0, 0x7610, R52 ;  /* 0x000076100034b816 */ /* 0x000fe20000000034 */
[----:B-1----:R-:W-:Y:S06]  /*7580*/  @UP0 UIMAD.WIDE UR4, UR6, 0x4, UR4 ;  /* 0x00000004060408a5 */ /* 0x002fec000f8e0204 */
[----:B------:R-:W-:Y:S02]  /*7590*/  IMAD.U32 R2, RZ, RZ, UR4 ;  /* 0x00000004ff027e24 */ /* 0x000fe4000f8e00ff */
[----:B------:R-:W-:Y:S03]  /*75a0*/  IMAD.U32 R3, RZ, RZ, UR5 ;  /* 0x00000005ff037e24 */ /* 0x000fe6000f8e00ff */
[----:B------:R-:W1:Y:S02]  /*75b0*/  @!UP0 LDCU UR4, c[0x0][0x880] ;  /* 0x00011000ff0487ac */ /* 0x000e640008000800 */
[----:B--2--5:R2:W5:Y:S02]  /*75c0*/  @P3 LDG.E R27, desc[UR8][R2.64] ;  /* 0x00000008021b3981 */ /* 0x024564000c1e1900 */
[----:B-12---:R-:W-:Y:S02]  /*75d0*/  @!P3 MOV R27, UR4 ;  /* 0x00000004001bbc02 */ /* 0x006fe40008000f00 */
.L_x_112:
[----:B------:R-:W-:Y:S05]  /*75e0*/  @!P4 BRA `(.L_x_113) ;  /* 0x000000000024c947 */ /* 0x000fea0003800000 */
[----:B------:R-:W-:Y:S01]  /*75f0*/  ISETP.NE.U32.AND P3, PT, R48, RZ, PT ;  /* 0x000000ff3000720c */ /* 0x000fe20003f65070 */
[----:B------:R-:W2:Y:S03]  /*7600*/  LDCU.64 UR4, c[0x0][0x358] ;  /* 0x00006b00ff0477ac */ /* 0x000ea60008000a00 */
[----:B------:R-:W-:Y:S11]  /*7610*/  ISETP.NE.AND.EX P3, PT, R49, RZ, PT, P3 ;  /* 0x000000ff3100720c */ /* 0x000ff60003f65330 */
[----:B------:R-:W-:Y:S02]  /*7620*/  @!UPT UIADD3 URZ, UPT, UPT, URZ, URZ, URZ ;  /* 0x000000fffffff290 */ /* 0x000fe4000fffe0ff */
[----:B------:R-:W3:Y:S01]  /*7630*/  @P3 LDC.64 R2, c[0x0][0x8a8] ;  /* 0x00022a00ff023b82 */ /* 0x000ee20000000a00 */
[----:B-1----:R-:W-:Y:S04]  /*7640*/  @P3 IMAD R0, R50, UR60, RZ ;  /* 0x0000003c32003c24 */ /* 0x002fe8000f8e02ff */
[----:B---3--:R-:W-:Y:S05]  /*7650*/  @P3 IMAD.WIDE R2, R0, 0x4, R2 ;  /* 0x0000000400023825 */ /* 0x008fea00078e0202 */
[----:B--2--5:R2:W5:Y:S02]  /*7660*/  @P3 LDG.E R24, desc[UR4][R2.64] ;  /* 0x0000000402183981 */ /* 0x024564000c1e1900 */
[----:B--2---:R-:W3:Y:S02]  /*7670*/  @!P3 LDC R24, c[0x0][0x8a0] ;  /* 0x00022800ff18bb82 */ /* 0x004ee40000000800 */
.L_x_113:
[----:B-----5:R-:W-:Y:S01]  /*7680*/  FSETP.NEU.AND P3, PT, R27, RZ, PT ;  /* 0x000000ff1b00720b */ /* 0x020fe20003f6d000 */
[----:B------:R-:W-:Y:S01]  /*7690*/  BSSY B1, `(.L_x_114) ;  /* 0x0000038000017945 */ /* 0x000fe20003800000 */
[----:B------:R-:W-:Y:S01]  /*76a0*/  SEL R3, RZ, 0xffffffff, P2 ;  /* 0xffffffffff037807 */ /* 0x000fe20001000000 */
[----:B------:R-:W-:Y:S01]  /*76b0*/  IMAD.MOV.U32 R72, RZ, RZ, 0x1 ;  /* 0x00000001ff487424 */ /* 0x000fe200078e00ff */
[----:B------:R-:W-:Y:S01]  /*76c0*/  @P1 LOP3.LUT P2, RZ, R52, 0xff, RZ, 0xc0, !PT ;  /* 0x000000ff34ff1812 */ /* 0x000fe2000784c0ff */
[----:B------:R-:W-:Y:S01]  /*76d0*/  IMAD R25, R22, 0x80, R23 ;  /* 0x0000008016197824 */ /* 0x000fe200078e0217 */
[----:B-1----:R-:W-:Y:S01]  /*76e0*/  @P1 SEL R0, RZ, 0xffffffff, P3 ;  /* 0xffffffffff001807 */ /* 0x002fe20001800000 */
[----:B------:R-:W-:Y:S01]  /*76f0*/  IMAD R60, R66, -0x10, R64 ;  /* 0xfffffff0423c7824 */ /* 0x000fe200078e0240 */
[----:B------:R-:W-:Y:S01]  /*7700*/  LEA R71, R22, UR43, 0x3 ;  /* 0x0000002b16477c11 */ /* 0x000fe2000f8e18ff */
[----:B------:R-:W-:Y:S01]  /*7710*/  IMAD.MOV.U32 R26, RZ, RZ, RZ ;  /* 0x000000ffff1a7224 */ /* 0x000fe200078e00ff */
[C---:B------:R-:W-:Y:S02]  /*7720*/  @P0 SEL R0, R3.reuse, R0, !P2 ;  /* 0x0000000003000207 */ /* 0x040fe40005000000 */
[----:B------:R-:W-:Y:S02]  /*7730*/  CS2R R38, SRZ ;  /* 0x0000000000267805 */ /* 0x000fe4000001ff00 */
[----:B------:R-:W-:Y:S02]  /*7740*/  PLOP3.LUT P2, PT, PT, PT, UP1, 0x80, 0x8 ;  /* 0x000000000008781c */ /* 0x000fe40003f4f018 */
[----:B------:R-:W-:Y:S02]  /*7750*/  CS2R R36, SRZ ;  /* 0x0000000000247805 */ /* 0x000fe4000001ff00 */
[----:B------:R-:W-:Y:S02]  /*7760*/  @P1 LOP3.LUT R0, R0, 0x1, RZ, 0xc0, !PT ;  /* 0x0000000100001812 */ /* 0x000fe400078ec0ff */
[----:B------:R-:W-:Y:S02]  /*7770*/  CS2R R34, SRZ ;  /* 0x0000000000227805 */ /* 0x000fe4000001ff00 */
[----:B------:R-:W-:Y:S02]  /*7780*/  LOP3.LUT P4, R58, R52, 0xff, RZ, 0xc0, !PT ;  /* 0x000000ff343a7812 */ /* 0x000fe4000788c0ff */
[----:B------:R-:W-:Y:S02]  /*7790*/  CS2R R32, SRZ ;  /* 0x0000000000207805 */ /* 0x000fe4000001ff00 */
[----:B------:R-:W-:Y:S02]  /*77a0*/  ISETP.NE.U32.OR P5, PT, R0, 0x1, !P1 ;  /* 0x000000010000780c */ /* 0x000fe40004fa5470 */
[----:B------:R-:W-:Y:S02]  /*77b0*/  CS2R R42, SRZ ;  /* 0x00000000002a7805 */ /* 0x000fe4000001ff00 */
[----:B------:R-:W-:Y:S02]  /*77c0*/  SEL R2, RZ, 0xffffffff, P3 ;  /* 0xffffffffff027807 */ /* 0x000fe40001800000 */
[----:B------:R-:W-:Y:S02]  /*77d0*/  CS2R R40, SRZ ;  /* 0x0000000000287805 */ /* 0x000fe4000001ff00 */
[----:B------:R-:W-:Y:S02]  /*77e0*/  P2R R70, PR, RZ, 0x20 ;  /* 0x00000020ff467803 */ /* 0x000fe40000000000 */
[----:B------:R-:W-:Y:S02]  /*77f0*/  CS2R R46, SRZ ;  /* 0x00000000002e7805 */ /* 0x000fe4000001ff00 */
[----:B------:R-:W-:Y:S02]  /*7800*/  CS2R R44, SRZ ;  /* 0x00000000002c7805 */ /* 0x000fe4000001ff00 */
[----:B------:R-:W-:Y:S04]  /*7810*/  @P2 SEL R2, R3, R2, !P4 ;  /* 0x0000000203022207 */ /* 0x000fe80006000000 */
[----:B------:R-:W-:Y:S02]  /*7820*/  LOP3.LUT R2, R2, 0x1, RZ, 0xc0, !PT ;  /* 0x0000000102027812 */ /* 0x000fe400078ec0ff */
[----:B------:R-:W-:Y:S02]  /*7830*/  @P5 SHF.L.U32 R0, RZ, 0x1f, RZ ;  /* 0x0000001fff005819 */ /* 0x000fe400000006ff */
[----:B------:R-:W-:Y:S02]  /*7840*/  ISETP.NE.U32.AND P2, PT, R2, 0x1, PT ;  /* 0x000000010200780c */ /* 0x000fe40003f45070 */
[----:B------:R1:W2:Y:S02]  /*7850*/  @P5 SYNCS.PHASECHK.TRANS64.TRYWAIT P1, [UR43+0x20], R0 ;  /* 0x00002000ff0055a7 */ /* 0x0002a4000802112b */
[----:B------:R-:W-:Y:S02]  /*7860*/  P2R R73, PR, RZ, 0x4 ;  /* 0x00000004ff497803 */ /* 0x000fe40000000000 */
[----:B-1----:R-:W-:Y:S04]  /*7870*/  SHF.L.U32 R0, R62, 0x1f, RZ ;  /* 0x0000001f3e007819 */ /* 0x002fe800000006ff */
[----:B------:R1:W4:Y:S01]  /*7880*/  SYNCS.PHASECHK.TRANS64.TRYWAIT P0, [R71+URZ+0x90], R0 ;  /* 0x00009000470075a7 */ /* 0x00032200080011ff */
[----:B--2---:R-:W-:Y:S01]  /*7890*/  @P5 SEL R72, RZ, 0x1, !P1 ;  /* 0x00000001ff485807 */ /* 0x004fe20004800000 */
[----:B-1----:R-:W-:Y:S06]  /*78a0*/  @!P5 BRA `(.L_x_115) ;  /* 0x000000000058d947 */ /* 0x002fec0003800000 */
[----:B------:R-:W-:Y:S01]  /*78b0*/  IMAD.MOV.U32 R39, RZ, RZ, RZ ;  /* 0x000000ffff277224 */ /* 0x000fe200078e00ff */
[----:B------:R-:W-:Y:S01]  /*78c0*/  ISETP.NE.AND P1, PT, R72, RZ, PT ;  /* 0x000000ff4800720c */ /* 0x000fe20003f25270 */
[----:B------:R-:W-:Y:S01]  /*78d0*/  BSSY B0, `(.L_x_116) ;  /* 0x000000c000007945 */ /* 0x000fe20003800000 */
[----:B------:R-:W-:Y:S02]  /*78e0*/  CS2R R46, SRZ ;  /* 0x00000000002e7805 */ /* 0x000fe4000001ff00 */
[----:B------:R-:W-:Y:S02]  /*78f0*/  CS2R R44, SRZ ;  /* 0x00000000002c7805 */ /* 0x000fe4000001ff00 */
[----:B------:R-:W-:Y:S02]  /*7900*/  CS2R R42, SRZ ;  /* 0x00000000002a7805 */ /* 0x000fe4000001ff00 */
[----:B------:R-:W-:Y:S02]  /*7910*/  CS2R R40, SRZ ;  /* 0x0000000000287805 */ /* 0x000fe4000001ff00 */
[----:B------:R-:W-:Y:S02]  /*7920*/  CS2R R34, SRZ ;  /* 0x0000000000227805 */ /* 0x000fe4000001ff00 */
[----:B------:R-:W-:Y:S02]  /*7930*/  CS2R R32, SRZ ;  /* 0x0000000000207805 */ /* 0x000fe4000001ff00 */
[----:B------:R-:W-:Y:S01]  /*7940*/  CS2R R36, SRZ ;  /* 0x0000000000247805 */ /* 0x000fe2000001ff00 */
[----:B------:R-:W-:Y:S06]  /*7950*/  @P1 BRA `(.L_x_117) ;  /* 0x00000000000c1947 */ /* 0x000fec0003800000 */
[----:B------:R-:W-:Y:S04]  /*7960*/  SHF.L.U32 R3, RZ, 0x1f, RZ ;  /* 0x0000001fff037819 */ /* 0x000fe800000006ff */
[----:B------:R-:W1:Y:S02]  /*7970*/  SYNCS.PHASECHK.TRANS64.TRYWAIT P1, [UR43+0x20], R3 ;  /* 0x00002003ff0075a7 */ /* 0x000e64000802112b */
[----:B-1----:R-:W-:Y:S05]  /*7980*/  @!P1 BRA `(.L_x_118) ;  /* 0x0000005c00389947 */ /* 0x002fea0003800000 */
.L_x_117:
[----:B------:R-:W-:Y:S05]  /*7990*/  BSYNC B0 ;  /* 0x0000000000007941 */ /* 0x000fea0003800000 */
.L_x_116:
[----:B------:R-:W-:Y:S01]  /*79a0*/  ISETP.NE.AND P1, PT, R73, RZ, PT ;  /* 0x000000ff4900720c */ /* 0x000fe20003f25270 */
[----:B------:R-:W-:Y:S11]  /*79b0*/  HFMA2 R26, -RZ, RZ, 0, 5.9604644775390625e-08 ;  /* 0x00000001ff1a7431 */ /* 0x000ff600000001ff */
[----:B------:R-:W-:Y:S01]  /*79c0*/  @!UPT UIADD3 URZ, UPT, UPT, URZ, URZ, URZ ;  /* 0x000000fffffff290 */ /* 0x000fe2000fffe0ff */
[----:B------:R2:W1:Y:S04]  /*79d0*/  @P1 LDS.128 R44, [R65] ;  /* 0x00000000412c1984 */ /* 0x0004680000000c00 */
[----:B------:R2:W1:Y:S04]  /*79e0*/  @P1 LDS.128 R40, [R64+0x10] ;  /* 0x0000100040281984 */ /* 0x0004680000000c00 */
[----:B------:R2:W1:Y:S04]  /*79f0*/  @P1 LDS.128 R32, [R63+0x20] ;  /* 0x000020003f201984 */ /* 0x0004680000000c00 */
[----:B------:R2:W1:Y:S02]  /*7a00*/  @P1 LDS.128 R36, [R60+0x30] ;  /* 0x000030003c241984 */ /* 0x0004640000000c00 */
.L_x_115:
[----:B------:R-:W-:Y:S05]  /*7a10*/  BSYNC B1 ;  /* 0x0000000000017941 */ /* 0x000fea0003800000 */
.L_x_114:
[----:B-1----:R-:W-:Y:S04]  /*7a20*/  SHF.R.U32.HI R2, RZ, 0x15, R25 ;  /* 0x00000015ff027819 */ /* 0x002fe80000011619 */
[----:B------:R-:W-:Y:S01]  /*7a30*/  LOP3.LUT P1, RZ, R2, 0x3, R53, 0x48, !PT ;  /* 0x0000000302ff7812 */ /* 0x000fe20007824835 */
[----:B------:R-:W-:Y:S01]  /*7a40*/  @!UPT UIADD3 URZ, UPT, UPT, URZ, URZ, URZ ;  /* 0x000000fffffff290 */ /* 0x000fe2000fffe0ff */
[----:B----4-:R-:W-:Y:S11]  /*7a50*/  @P0 BRA `(.L_x_119) ;  /* 0x0000000000080947 */ /* 0x010ff60003800000 */
[----:B------:R-:W1:Y:S02]  /*7a60*/  SYNCS.PHASECHK.TRANS64.TRYWAIT P0, [R71+URZ+0x90], R0 ;  /* 0x00009000470075a7 */ /* 0x000e6400080011ff */
[----:B-1----:R-:W-:Y:S05]  /*7a70*/  @!P0 BRA `(.L_x_120) ;  /* 0x0000005c00148947 */ /* 0x002fea0003800000 */
.L_x_119:
[----:B------:R-:W-:Y:S05]  /*7a80*/  @!P1 BRA `(.L_x_121) ;  /* 0x0000000000409947 */ /* 0x000fea0003800000 */
[----:B------:R-:W4:Y:S01]  /*7a90*/  LDCU.64 UR8, c[0x4][0x70] ;  /* 0x01000e00ff0877ac */ /* 0x000f220008000a00 */
[----:B------:R-:W-:Y:S01]  /*7aa0*/  MOV R3, 0x0 ;  /* 0x0000000000037802 */ /* 0x000fe20000000f00 */
[----:B------:R-:W-:Y:S02]  /*7ab0*/  HFMA2 R12, -RZ, RZ, 0, 5.9604644775390625e-08 ;  /* 0x00000001ff0c7431 */ /* 0x000fe400000001ff */
[----:B------:R-:W-:Y:S02]  /*7ac0*/  IMAD.MOV.U32 R8, RZ, RZ, 0x192 ;  /* 0x00000192ff087424 */ /* 0x000fe400078e00ff */
[----:B------:R-:W-:Y:S01]  /*7ad0*/  IMAD.MOV.U32 R13, RZ, RZ, RZ ;  /* 0x000000ffff0d7224 */ /* 0x000fe200078e00ff */
[----:B------:R-:W5:Y:S01]  /*7ae0*/  LDCU.64 UR6, c[0x4][0x78] ;  /* 0x01000f00ff0677ac */ /* 0x000f620008000a00 */
[----:B------:R-:W1:Y:S01]  /*7af0*/  LDC.64 R2, c[0x4][R3] ;  /* 0x0100000003027b82 */ /* 0x000e620000000a00 */
[----:B------:R-:W2:Y:S01]  /*7b00*/  LDCU.64 UR4, c[0x4][0x10] ;  /* 0x01000200ff0477ac */ /* 0x000ea20008000a00 */
[----:B----4-:R-:W-:Y:S01]  /*7b10*/  MOV R5, UR9 ;  /* 0x0000000900057c02 */ /* 0x010fe20008000f00 */
[----:B------:R-:W-:Y:S01]  /*7b20*/  IMAD.U32 R4, RZ, RZ, UR8 ;  /* 0x00000008ff047e24 */ /* 0x000fe2000f8e00ff */
[----:B-----5:R-:W-:Y:S01]  /*7b30*/  MOV R7, UR7 ;  /* 0x0000000700077c02 */ /* 0x020fe20008000f00 */
[----:B------:R-:W-:Y:S01]  /*7b40*/  IMAD.U32 R6, RZ, RZ, UR6 ;  /* 0x00000006ff067e24 */ /* 0x000fe2000f8e00ff */
[----:B--2---:R-:W-:Y:S01]  /*7b50*/  MOV R11, UR5 ;  /* 0x00000005000b7c02 */ /* 0x004fe20008000f00 */
[----:B------:R-:W-:Y:S02]  /*7b60*/  IMAD.U32 R10, RZ, RZ, UR4 ;  /* 0x00000004ff0a7e24 */ /* 0x000fe4000f8e00ff */
[----:B------:R-:W-:Y:S07]  /*7b70*/  LEPC R20, `(.L_x_121) ;  /* 0x000000001014794e */ /* 0x000fee0000000000 */
[----:B-1-3--:R-:W-:Y:S05]  /*7b80*/  CALL.ABS.NOINC R2 ;  /* 0x0000000002007343 */ /* 0x00afea0003c00000 */
.L_x_121:
[----:B------:R-:W-:Y:S01]  /*7b90*/  LOP3.LUT R20, R44, 0xffffe000, RZ, 0xc0, !PT ;  /* 0xffffe0002c147812 */ /* 0x000fe200078ec0ff */
[----:B------:R-:W-:Y:S05]  /*7ba0*/  WARPSYNC.ALL ;  /* 0x0000000000007948 */ /* 0x000fea0003800000 */
[----:B------:R-:W-:Y:S01]  /*7bb0*/  R2UR UR4, R25 ;  /* 0x00000000190472ca */ /* 0x000fe200000e0000 */
[----:B------:R-:W-:Y:S01]  /*7bc0*/  BSSY.RECONVERGENT B0, `(.L_x_122) ;  /* 0x000005c000007945 */ /* 0x000fe20003800200 */
[----:B------:R-:W-:Y:S11]  /*7bd0*/  ISETP.NE.AND P0, PT, R67, RZ, PT ;  /* 0x000000ff4300720c */ /* 0x000ff60003f05270 */
[----:B------:R-:W1:Y:S02]  /*7be0*/  LDTM.x16 R4, tmem[UR4] ;  /* 0x00000004000479ee */ /* 0x000e640008240000 */
[C---:B-1-3--:R-:W-:Y:S01]  /*7bf0*/  FMUL R0, R24.reuse, R4 ;  /* 0x0000000418007220 */ /* 0x04afe20000400000 */
[C---:B------:R-:W-:Y:S01]  /*7c00*/  FMUL R2, R24.reuse, R5 ;  /* 0x0000000518027220 */ /* 0x040fe20000400000 */
[C---:B------:R-:W-:Y:S01]  /*7c10*/  FMUL R4, R24.reuse, R8 ;  /* 0x0000000818047220 */ /* 0x040fe20000400000 */
[C---:B------:R-:W-:Y:S01]  /*7c20*/  FMUL R5, R24.reuse, R9 ;  /* 0x0000000918057220 */ /* 0x040fe20000400000 */
[C---:B------:R-:W-:Y:S01]  /*7c30*/  FMUL R8, R24.reuse, R12 ;  /* 0x0000000c18087220 */ /* 0x040fe20000400000 */
[C---:B------:R-:W-:Y:S01]  /*7c40*/  FMUL R9, R24.reuse, R13 ;  /* 0x0000000d18097220 */ /* 0x040fe20000400000 */
[C---:B------:R-:W-:Y:S01]  /*7c50*/  FMUL R12, R24.reuse, R16 ;  /* 0x00000010180c7220 */ /* 0x040fe20000400000 */
[----:B------:R-:W-:Y:S01]  /*7c60*/  LOP3.LUT R16, R45, 0xffffe000, RZ, 0xc0, !PT ;  /* 0xffffe0002d107812 */ /* 0x000fe200078ec0ff */
[----:B------:R-:W-:Y:S01]  /*7c70*/  FMUL R13, R24, R17 ;  /* 0x00000011180d7220 */ /* 0x000fe20000400000 */
[----:B------:R-:W-:Y:S01]  /*7c80*/  LOP3.LUT R17, R46, 0xffffe000, RZ, 0xc0, !PT ;  /* 0xffffe0002e117812 */ /* 0x000fe200078ec0ff */
[----:B------:R-:W-:Y:S01]  /*7c90*/  FFMA R28, R27, R20, R0 ;  /* 0x000000141b1c7223 */ /* 0x000fe20000000000 */
[----:B------:R-:W-:Y:S01]  /*7ca0*/  LOP3.LUT R0, R47, 0xffffe000, RZ, 0xc0, !PT ;  /* 0xffffe0002f007812 */ /* 0x000fe200078ec0ff */
[C---:B------:R-:W-:Y:S01]  /*7cb0*/  FMUL R3, R24.reuse, R6 ;  /* 0x0000000618037220 */ /* 0x040fe20000400000 */
[C---:B------:R-:W-:Y:S01]  /*7cc0*/  FMUL R6, R24.reuse, R10 ;  /* 0x0000000a18067220 */ /* 0x040fe20000400000 */
[C---:B------:R-:W-:Y:S01]  /*7cd0*/  FMUL R7, R24.reuse, R7 ;  /* 0x0000000718077220 */ /* 0x040fe20000400000 */
[----:B------:R-:W-:Y:S01]  /*7ce0*/  F2FP.TF32.F32.PACK_B R28, R28 ;  /* 0x0000001cff1c723e */ /* 0x000fe200024050ff */
[C---:B------:R-:W-:Y:S01]  /*7cf0*/  FMUL R10, R24.reuse, R14 ;  /* 0x0000000e180a7220 */ /* 0x040fe20000400000 */
[----:B------:R-:W-:Y:S01]  /*7d00*/  FMUL R14, R24, R18 ;  /* 0x00000012180e7220 */ /* 0x000fe20000400000 */
[----:B------:R-:W-:Y:S01]  /*7d10*/  LOP3.LUT R18, R40, 0xffffe000, RZ, 0xc0, !PT ;  /* 0xffffe00028127812 */ /* 0x000fe200078ec0ff */
[----:B------:R-:W-:Y:S01]  /*7d20*/  FFMA R29, R27, R16, R2 ;  /* 0x000000101b1d7223 */ /* 0x000fe20000000002 */
[----:B------:R-:W-:Y:S01]  /*7d30*/  LOP3.LUT R2, R41, 0xffffe000, RZ, 0xc0, !PT ;  /* 0xffffe00029027812 */ /* 0x000fe200078ec0ff */
[----:B------:R-:W-:Y:S01]  /*7d40*/  FFMA R30, R27, R17, R3 ;  /* 0x000000111b1e7223 */ /* 0x000fe20000000003 */
[----:B------:R-:W-:Y:S01]  /*7d50*/  LOP3.LUT R3, R43, 0xffffe000, RZ, 0xc0, !PT ;  /* 0xffffe0002b037812 */ /* 0x000fe200078ec0ff */
[C---:B------:R-:W-:Y:S01]  /*7d60*/  FFMA R31, R27.reuse, R0, R7 ;  /* 0x000000001b1f7223 */ /* 0x040fe20000000007 */
[----:B------:R-:W-:Y:S01]  /*7d70*/  LOP3.LUT R0, R42, 0xffffe000, RZ, 0xc0, !PT ;  /* 0xffffe0002a007812 */ /* 0x000fe200078ec0ff */
[C---:B------:R-:W-:Y:S01]  /*7d80*/  FFMA R4, R27.reuse, R18, R4 ;  /* 0x000000121b047223 */ /* 0x040fe20000000004 */
[----:B------:R-:W-:Y:S01]  /*7d90*/  F2FP.TF32.F32.PACK_B R29, R29 ;  /* 0x0000001dff1d723e */ /* 0x000fe200024050ff */
[C---:B------:R-:W-:Y:S01]  /*7da0*/  FFMA R5, R27.reuse, R2, R5 ;  /* 0x000000021b057223 */ /* 0x040fe20000000005 */
[----:B------:R-:W-:Y:S01]  /*7db0*/  FMUL R11, R24, R11 ;  /* 0x0000000b180b7220 */ /* 0x000fe20000400000 */
[----:B------:R-:W-:Y:S01]  /*7dc0*/  F2FP.TF32.F32.PACK_B R30, R30 ;  /* 0x0000001eff1e723e */ /* 0x000fe200024050ff */
[C---:B------:R-:W-:Y:S01]  /*7dd0*/  FFMA R6, R27.reuse, R0, R6 ;  /* 0x000000001b067223 */ /* 0x040fe20000000006 */
[----:B------:R-:W-:Y:S01]  /*7de0*/  F2FP.TF32.F32.PACK_B R31, R31 ;  /* 0x0000001fff1f723e */ /* 0x000fe200024050ff */
[----:B------:R-:W-:Y:S01]  /*7df0*/  FFMA R7, R27, R3, R11 ;  /* 0x000000031b077223 */ /* 0x000fe2000000000b */
[----:B------:R-:W-:Y:S01]  /*7e00*/  LOP3.LUT R2, R32, 0xffffe000, RZ, 0xc0, !PT ;  /* 0xffffe00020027812 */ /* 0x000fe200078ec0ff */
[----:B------:R-:W-:Y:S01]  /*7e10*/  FMUL R15, R24, R15 ;  /* 0x0000000f180f7220 */ /* 0x000fe20000400000 */
[----:B------:R-:W-:Y:S01]  /*7e20*/  LOP3.LUT R16, R33, 0xffffe000, RZ, 0xc0, !PT ;  /* 0xffffe00021107812 */ /* 0x000fe200078ec0ff */
[----:B------:R1:W-:Y:S01]  /*7e30*/  STS.128 [R65], R28 ;  /* 0x0000001c41007388 */ /* 0x0003e20000000c00 */
[----:B------:R-:W-:Y:S01]  /*7e40*/  LOP3.LUT R0, R34, 0xffffe000, RZ, 0xc0, !PT ;  /* 0xffffe00022007812 */ /* 0x000fe200078ec0ff */
[----:B------:R-:W-:Y:S01]  /*7e50*/  FFMA R8, R27, R2, R8 ;  /* 0x000000021b087223 */ /* 0x000fe20000000008 */
[----:B------:R-:W-:Y:S01]  /*7e60*/  LOP3.LUT R2, R35, 0xffffe000, RZ, 0xc0, !PT ;  /* 0xffffe00023027812 */ /* 0x000fe200078ec0ff */
[C---:B------:R-:W-:Y:S01]  /*7e70*/  FFMA R9, R27.reuse, R16, R9 ;  /* 0x000000101b097223 */ /* 0x040fe20000000009 */
[----:B------:R-:W-:Y:S01]  /*7e80*/  F2FP.TF32.F32.PACK_B R4, R4 ;  /* 0x00000004ff04723e */ /* 0x000fe200024050ff */
[C---:B------:R-:W-:Y:S01]  /*7e90*/  FFMA R10, R27.reuse, R0, R10 ;  /* 0x000000001b0a7223 */ /* 0x040fe2000000000a */
[----:B------:R-:W-:Y:S01]  /*7ea0*/  F2FP.TF32.F32.PACK_B R5, R5 ;  /* 0x00000005ff05723e */ /* 0x000fe200024050ff */
[----:B------:R-:W-:Y:S01]  /*7eb0*/  FFMA R11, R27, R2, R15 ;  /* 0x000000021b0b7223 */ /* 0x000fe2000000000f */
[----:B------:R-:W-:Y:S01]  /*7ec0*/  F2FP.TF32.F32.PACK_B R6, R6 ;  /* 0x00000006ff06723e */ /* 0x000fe200024050ff */
[----:B------:R-:W-:Y:S01]  /*7ed0*/  FMUL R19, R24, R19 ;  /* 0x0000001318137220 */ /* 0x000fe20000400000 */
[----:B------:R-:W-:Y:S02]  /*7ee0*/  F2FP.TF32.F32.PACK_B R7, R7 ;  /* 0x00000007ff07723e */ /* 0x000fe400024050ff */
[----:B------:R-:W-:Y:S02]  /*7ef0*/  LOP3.LUT R3, R36, 0xffffe000, RZ, 0xc0, !PT ;  /* 0xffffe00024037812 */ /* 0x000fe400078ec0ff */
[----:B------:R-:W-:Y:S01]  /*7f00*/  LOP3.LUT R0, R37, 0xffffe000, RZ, 0xc0, !PT ;  /* 0xffffe00025007812 */ /* 0x000fe200078ec0ff */
[----:B------:R1:W-:Y:S01]  /*7f10*/  STS.128 [R64+0x10], R4 ;  /* 0x0000100440007388 */ /* 0x0003e20000000c00 */
        /* <DEDUP_REMOVED lines=8> */
[----:B------:R-:W-:Y:S02]  /*7fa0*/  F2FP.TF32.F32.PACK_B R10, R10 ;  /* 0x0000000aff0a723e */ /* 0x000fe400024050ff */
[----:B------:R-:W-:Y:S02]  /*7fb0*/  F2FP.TF32.F32.PACK_B R11, R11 ;  /* 0x0000000bff0b723e */ /* 0x000fe400024050ff */
[----:B------:R-:W-:Y:S02]  /*7fc0*/  F2FP.TF32.F32.PACK_B R12, R12 ;  /* 0x0000000cff0c723e */ /* 0x000fe400024050ff */
[----:B------:R-:W-:Y:S01]  /*7fd0*/  F2FP.TF32.F32.PACK_B R13, R13 ;  /* 0x0000000dff0d723e */ /* 0x000fe200024050ff */
[----:B------:R1:W-:Y:S01]  /*7fe0*/  STS.128 [R63+0x20], R8 ;  /* 0x000020083f007388 */ /* 0x0003e20000000c00 */
[----:B------:R-:W-:Y:S02]  /*7ff0*/  F2FP.TF32.F32.PACK_B R14, R14 ;  /* 0x0000000eff0e723e */ /* 0x000fe400024050ff */
[----:B------:R-:W-:Y:S05]  /*8000*/  F2FP.TF32.F32.PACK_B R15, R15 ;  /* 0x0000000fff0f723e */ /* 0x000fea00024050ff */
[----:B------:R1:W-:Y:S01]  /*8010*/  STS.128 [R60+0x30], R12 ;  /* 0x0000300c3c007388 */ /* 0x0003e20000000c00 */
[----:B------:R-:W-:Y:S01]  /*8020*/  @!PT LDS RZ, [RZ] ;  /* 0x00000000fffff984 */ /* 0x000fe20000000800 */
[----:B------:R-:W-:Y:S01]  /*8030*/  @!PT LDS RZ, [RZ] ;  /* 0x00000000fffff984 */ /* 0x000fe20000000800 */
[----:B------:R-:W-:Y:S01]  /*8040*/  @!PT LDS RZ, [RZ] ;  /* 0x00000000fffff984 */ /* 0x000fe20000000800 */
[----:B------:R-:W-:Y:S01]  /*8050*/  @!PT LDS RZ, [RZ] ;  /* 0x00000000fffff984 */ /* 0x000fe20000000800 */
[----:B------:R3:W-:Y:S07]  /*8060*/  MEMBAR.ALL.CTA ;  /* 0x0000000000007992 */ /* 0x0007ee0000008000 */
[----:B---3--:R-:W3:Y:S02]  /*8070*/  FENCE.VIEW.ASYNC.S ;  /* 0x00000000000073c6 */ /* 0x008ee40000000000 */
[----:B---3--:R-:W-:Y:S06]  /*8080*/  BAR.SYNC.DEFER_BLOCKING 0x1, 0x80 ;  /* 0x0042000000007b1d */ /* 0x008fec0000010000 */
[----:B------:R-:W-:Y:S05]  /*8090*/  @P0 BRA `(.L_x_123) ;  /* 0x0000000000380947 */ /* 0x000fea0003800000 */
[----:B------:R-:W-:Y:S01]  /*80a0*/  UIADD3 UR4, UPT, UPT, UR43, 0x200, URZ ;  /* 0x000002002b047890 */ /* 0x000fe2000fffe0ff */
[----:B------:R-:W-:Y:S01]  /*80b0*/  UMOV UR47, UR60 ;  /* 0x0000003c002f7c82 */ /* 0x000fe20008000000 */
[----:B------:R-:W-:Y:S02]  /*80c0*/  UIADD3 UR9, UPT, UPT, UR45, 0x80, URZ ;  /* 0x000000802d097890 */ /* 0x000fe4000fffe0ff */
[----:B------:R-:W-:Y:S02]  /*80d0*/  UIADD3 UR8, UPT, UPT, UR43, 0x1200, URZ ;  /* 0x000012002b087890 */ /* 0x000fe4000fffe0ff */
[----:B------:R-:W-:Y:S01]  /*80e0*/  MOV R57, UR4 ;  /* 0x0000000400397c02 */ /* 0x000fe20008000f00 */
[----:B------:R-:W-:Y:S01]  /*80f0*/  UIADD3 UR4, UP0, UPT, UR50, 0x680, URZ ;  /* 0x0000068032047890 */ /* 0x000fe2000ff1e0ff */
[----:B------:R-:W-:Y:S02]  /*8100*/  UMOV UR10, UR46 ;  /* 0x0000002e000a7c82 */ /* 0x000fe40008000000 */
[----:B------:R-:W-:Y:S01]  /*8110*/  R2UR UR44, R57 ;  /* 0x00000000392c72ca */ /* 0x000fe200000e0000 */
[----:B------:R-:W-:Y:S01]  /*8120*/  UIADD3.X UR5, UPT, UPT, URZ, UR51, URZ, UP0, !UPT ;  /* 0x00000033ff057290 */ /* 0x000fe200087fe4ff */
[----:B------:R-:W-:Y:S11]  /*8130*/  UMOV UR11, UR60 ;  /* 0x0000003c000b7c82 */ /* 0x000ff60008000000 */
[----:B------:R3:W-:Y:S01]  /*8140*/  UTMASTG.3D [UR44], [UR4] ;  /* 0x0000002c040073b5 */ /* 0x0007e20008010000 */
[----:B------:R3:W-:Y:S01]  /*8150*/  UTMASTG.3D [UR8], [UR4] ;  /* 0x00000008040073b5 */ /* 0x0007e20008010000 */
[----:B------:R0:W-:Y:S01]  /*8160*/  UTMACMDFLUSH ;  /* 0x00000000000079b7 */ /* 0x0001e20000000000 */
[----:B---3--:R-:W-:Y:S04]  /*8170*/  DEPBAR.LE SB0, 0x1 ;  /* 0x000080400000791a */ /* 0x008fe80000000000 */
.L_x_123:
[----:B------:R-:W-:Y:S05]  /*8180*/  BSYNC.RECONVERGENT B0 ;  /* 0x0000000000007941 */ /* 0x000fea0003800200 */
.L_x_122:
[----:B------:R-:W-:Y:S01]  /*8190*/  BAR.SYNC.DEFER_BLOCKING 0x1, 0x80 ;  /* 0x0042000000007b1d */ /* 0x000fe20000010000 */
[----:B------:R-:W-:Y:S01]  /*81a0*/  ISETP.NE.AND P1, PT, R70, RZ, PT ;  /* 0x000000ff4600720c */ /* 0x000fe20003f25270 */
[----:B------:R-:W-:Y:S01]  /*81b0*/  UISETP.NE.AND UP0, UPT, UR49, URZ, UPT ;  /* 0x000000ff3100728c */ /* 0x000fe2000bf05270 */
[----:B------:R-:W-:Y:S11]  /*81c0*/  LEA R2, R26, UR43, 0x3 ;  /* 0x0000002b1a027c11 */ /* 0x000ff6000f8e18ff */
[----:B------:R-:W-:Y:S01]  /*81d0*/  @P1 SHF.L.U32 R3, RZ, 0x1f, RZ ;  /* 0x0000001fff031819 */ /* 0x000fe200000006ff */
[----:B------:R-:W-:Y:S06]  /*81e0*/  BRA.U !UP0, `(.L_x_124) ;  /* 0x0000000108247547 */ /* 0x000fec000b800000 */
[----:B-1----:R-:W-:Y:S01]  /*81f0*/  IMAD.U32 R4, RZ, RZ, UR48 ;  /* 0x00000030ff047e24 */ /* 0x002fe2000f8e00ff */
[----:B------:R-:W-:Y:S01]  /*8200*/  MOV R0, UR61 ;  /* 0x0000003d00007c02 */ /* 0x000fe20008000f00 */
[----:B------:R-:W-:Y:S03]  /*8210*/  UIADD3 UR4, UPT, UPT, UR48, 0x1, URZ ;  /* 0x0000000130047890 */ /* 0x000fe6000fffe0ff */
[----:B------:R-:W-:Y:S01]  /*8220*/  @P1 LEA R4, R4, UR43, 0x3 ;  /* 0x0000002b04041c11 */ /* 0x000fe2000f8e18ff */
[----:B------:R-:W-:Y:S04]  /*8230*/  UISETP.NE.AND UP0, UPT, UR4, 0x4, UPT ;  /* 0x000000040400788c */ /* 0x000fe8000bf05270 */
[----:B------:R-:W-:Y:S01]  /*8240*/  @P1 VIADD R4, R4, 0x40 ;  /* 0x0000004004041836 */ /* 0x000fe20000000000 */
[----:B------:R-:W-:Y:S04]  /*8250*/  USEL UR48, UR4, URZ, UP0 ;  /* 0x000000ff04307287 */ /* 0x000fe80008000000 */
[----:B------:R-:W-:Y:S04]  /*8260*/  @P1 PRMT R0, R0, 0x654, R4 ;  /* 0x0000065400001816 */ /* 0x000fe80000000004 */
[----:B------:R3:W-:Y:S04]  /*8270*/  @P1 SYNCS.ARRIVE.TRANS64.RED.A1T0 RZ, [R0+URZ], RZ ;  /* 0x000000ff00ff19a7 */ /* 0x0007e800081004ff */
.L_x_124:
[----:B------:R-:W4:Y:S01]  /*8280*/  @P1 SYNCS.PHASECHK.TRANS64.TRYWAIT P0, [R2+URZ+0x20], R3 ;  /* 0x00002003020015a7 */ /* 0x000f2200080011ff */
[----:B------:R-:W-:Y:S01]  /*8290*/  BSSY B1, `(.L_x_125) ;  /* 0x0000016000017945 */ /* 0x000fe20003800000 */
[----:B----4-:R-:W-:Y:S03]  /*82a0*/  @P1 SEL R72, RZ, 0x1, !P0 ;  /* 0x00000001ff481807 */ /* 0x010fe60004000000 */
[----:B------:R-:W-:Y:S05]  /*82b0*/  @!P1 BRA `(.L_x_126) ;  /* 0x00000000004c9947 */ /* 0x000fea0003800000 */
[----:B------:R-:W-:Y:S01]  /*82c0*/  ISETP.NE.AND P0, PT, R72, RZ, PT ;  /* 0x000000ff4800720c */ /* 0x000fe20003f05270 */
[----:B------:R-:W-:Y:S01]  /*82d0*/  BSSY B0, `(.L_x_127) ;  /* 0x000000b000007945 */ /* 0x000fe20003800000 */
[----:B------:R-:W-:Y:S11]  /*82e0*/  ISETP.NE.AND P1, PT, R73, RZ, PT ;  /* 0x000000ff4900720c */ /* 0x000ff60003f25270 */
[----:B------:R-:W-:Y:S02]  /*82f0*/  @!UPT UIADD3 URZ, UPT, UPT, URZ, URZ, URZ ;  /* 0x000000fffffff290 */ /* 0x000fe4000fffe0ff */
[C---:B-1----:R-:W-:Y:S01]  /*8300*/  @P1 IMAD R6, R26.reuse, 0x2000, R65 ;  /* 0x000020001a061824 */ /* 0x042fe200078e0241 */
[C---:B------:R-:W-:Y:S01]  /*8310*/  @P1 LEA R4, R26.reuse, R63, 0xd ;  /* 0x0000003f1a041211 */ /* 0x040fe200078e68ff */
[C---:B------:R-:W-:Y:S02]  /*8320*/  @P1 IMAD R5, R26.reuse, 0x2000, R64 ;  /* 0x000020001a051824 */ /* 0x040fe400078e0240 */
[----:B------:R-:W-:Y:S01]  /*8330*/  @P1 IMAD R3, R26, 0x2000, R60 ;  /* 0x000020001a031824 */ /* 0x000fe200078e023c */
[----:B------:R-:W-:Y:S06]  /*8340*/  @P0 BRA `(.L_x_128) ;  /* 0x00000000000c0947 */ /* 0x000fec0003800000 */
[----:B---3--:R-:W-:Y:S04]  /*8350*/  SHF.L.U32 R0, RZ, 0x1f, RZ ;  /* 0x0000001fff007819 */ /* 0x008fe800000006ff */
[----:B------:R-:W1:Y:S02]  /*8360*/  SYNCS.PHASECHK.TRANS64.TRYWAIT P0, [R2+URZ+0x20], R0 ;  /* 0x00002000020075a7 */ /* 0x000e6400080011ff */
[----:B-1----:R-:W-:Y:S05]  /*8370*/  @!P0 BRA `(.L_x_129) ;  /* 0x0000005000e88947 */ /* 0x002fea0003800000 */
.L_x_128:
[----:B------:R-:W-:Y:S05]  /*8380*/  BSYNC B0 ;  /* 0x0000000000007941 */ /* 0x000fea0003800000 */
.L_x_127:
[----:B------:R-:W-:Y:S02]  /*8390*/  ISETP.NE.AND P0, PT, R73, RZ, PT ;  /* 0x000000ff4900720c */ /* 0x000fe40003f05270 */
[----:B------:R-:W-:Y:S11]  /*83a0*/  IADD3 R26, PT, PT, R26, 0x1, RZ ;  /* 0x000000011a1a7810 */ /* 0x000ff60007ffe0ff */
[----:B------:R4:W1:Y:S04]  /*83b0*/  @P0 LDS.128 R44, [R6] ;  /* 0x00000000062c0984 */ /* 0x0008680000000c00 */
[----:B------:R4:W1:Y:S04]  /*83c0*/  @P0 LDS.128 R40, [R5+0x10] ;  /* 0x0000100005280984 */ /* 0x0008680000000c00 */
[----:B------:R4:W1:Y:S04]  /*83d0*/  @P0 LDS.128 R32, [R4+0x20] ;  /* 0x0000200004200984 */ /* 0x0008680000000c00 */
[----:B------:R4:W1:Y:S02]  /*83e0*/  @P0 LDS.128 R36, [R3+0x30] ;  /* 0x0000300003240984 */ /* 0x0008640000000c00 */
.L_x_126:
[----:B------:R-:W-:Y:S05]  /*83f0*/  BSYNC B1 ;  /* 0x0000000000017941 */ /* 0x000fea0003800000 */
.L_x_125:
[----:B-1-3--:R-:W-:Y:S05]  /*8400*/  VIADD R0, R25, 0x10 ;  /* 0x0000001019007836 */ /* 0x00afea0000000000 */
[----:B------:R-:W-:Y:S04]  /*8410*/  SHF.R.U32.HI R0, RZ, 0x15, R0 ;  /* 0x00000015ff007819 */ /* 0x000fe80000011600 */
[----:B------:R-:W-:Y:S11]  /*8420*/  LOP3.LUT P0, RZ, R0, 0x3, R53, 0x48, !PT ;  /* 0x0000000300ff7812 */ /* 0x000ff60007804835 */
[----:B------:R-:W-:Y:S02]  /*8430*/  @!UPT UIADD3 URZ, UPT, UPT, URZ, URZ, URZ ;  /* 0x000000fffffff290 */ /* 0x000fe4000fffe0ff */
[----:B------:R-:W-:Y:S05]  /*8440*/  @!P0 BRA `(.L_x_130) ;  /* 0x0000000000408947 */ /* 0x000fea0003800000 */
[----:B------:R-:W1:Y:S01]  /*8450*/  LDCU.64 UR8, c[0x4][0x70] ;  /* 0x01000e00ff0877ac */ /* 0x000e620008000a00 */
[----:B----4-:R-:W-:Y:S01]  /*8460*/  MOV R3, 0x0 ;  /* 0x0000000000037802 */ /* 0x010fe20000000f00 */
[----:B------:R-:W-:Y:S02]  /*8470*/  HFMA2 R12, -RZ, RZ, 0, 5.9604644775390625e-08 ;  /* 0x00000001ff0c7431 */ /* 0x000fe400000001ff */
[----:B------:R-:W-:Y:S02]  /*8480*/  IMAD.MOV.U32 R8, RZ, RZ, 0x192 ;  /* 0x00000192ff087424 */ /* 0x000fe400078e00ff */
[----:B------:R-:W-:Y:S01]  /*8490*/  IMAD.MOV.U32 R13, RZ, RZ, RZ ;  /* 0x000000ffff0d7224 */ /* 0x000fe200078e00ff */
[----:B------:R-:W3:Y:S01]  /*84a0*/  LDCU.64 UR6, c[0x4][0x78] ;  /* 0x01000f00ff0677ac */ /* 0x000ee20008000a00 */
[----:B------:R-:W4:Y:S01]  /*84b0*/  LDC.64 R2, c[0x4][R3] ;  /* 0x0100000003027b82 */ /* 0x000f220000000a00 */
[----:B------:R-:W5:Y:S01]  /*84c0*/  LDCU.64 UR4, c[0x4][0x10] ;  /* 0x01000200ff0477ac */ /* 0x000f620008000a00 */
[----:B-1----:R-:W-:Y:S01]  /*84d0*/  MOV R5, UR9 ;  /* 0x0000000900057c02 */ /* 0x002fe20008000f00 */
[----:B------:R-:W-:Y:S01]  /*84e0*/  IMAD.U32 R4, RZ, RZ, UR8 ;  /* 0x00000008ff047e24 */ /* 0x000fe2000f8e00ff */
[----:B---3--:R-:W-:Y:S01]  /*84f0*/  MOV R7, UR7 ;  /* 0x0000000700077c02 */ /* 0x008fe20008000f00 */
[----:B------:R-:W-:Y:S01]  /*8500*/  IMAD.U32 R6, RZ, RZ, UR6 ;  /* 0x00000006ff067e24 */ /* 0x000fe2000f8e00ff */
[----:B-----5:R-:W-:Y:S01]  /*8510*/  MOV R11, UR5 ;  /* 0x00000005000b7c02 */ /* 0x020fe20008000f00 */
[----:B------:R-:W-:Y:S02]  /*8520*/  IMAD.U32 R10, RZ, RZ, UR4 ;  /* 0x00000004ff0a7e24 */ /* 0x000fe4000f8e00ff */
[----:B------:R-:W-:Y:S07]  /*8530*/  LEPC R20, `(.L_x_130) ;  /* 0x000000001014794e */ /* 0x000fee0000000000 */
[----:B--2-4-:R-:W-:Y:S05]  /*8540*/  CALL.ABS.NOINC R2 ;  /* 0x0000000002007343 */ /* 0x014fea0003c00000 */
.L_x_130:
[----:B------:R-:W-:Y:S01]  /*8550*/  ISETP.NE.AND P6, PT, R70, RZ, PT ;  /* 0x000000ff4600720c */ /* 0x000fe20003fc5270 */
[----:B------:R-:W-:Y:S05]  /*8560*/  WARPSYNC.ALL ;  /* 0x0000000000007948 */ /* 0x000fea0003800000 */
[----:B------:R-:W-:Y:S01]  /*8570*/  R2UR UR4, R25 ;  /* 0x00000000190472ca */ /* 0x000fe200000e0000 */
[----:B------:R-:W-:Y:S01]  /*8580*/  IMAD.U32 R0, RZ, RZ, UR48 ;  /* 0x00000030ff007e24 */ /* 0x000fe2000f8e00ff */
[----:B------:R-:W-:Y:S01]  /*8590*/  LOP3.LUT R20, R44, 0xffffe000, RZ, 0xc0, !PT ;  /* 0xffffe0002c147812 */ /* 0x000fe200078ec0ff */
[----:B------:R-:W-:Y:S01]  /*85a0*/  IMAD.U32 R21, RZ, RZ, UR61 ;  /* 0x0000003dff157e24 */ /* 0x000fe2000f8e00ff */
[----:B------:R-:W-:Y:S01]  /*85b0*/  ISETP.NE.AND P0, PT, R67, RZ, PT ;  /* 0x000000ff4300720c */ /* 0x000fe20003f05270 */
[----:B------:R-:W-:Y:S02]  /*85c0*/  BSSY.RECONVERGENT B0, `(.L_x_131) ;  /* 0x0000060000007945 */ /* 0x000fe40003800200 */
[----:B------:R-:W-:Y:S05]  /*85d0*/  @P6 LEA R0, R0, UR43, 0x3 ;  /* 0x0000002b00006c11 */ /* 0x000fea000f8e18ff */
[----:B------:R-:W-:Y:S01]  /*85e0*/  @P6 VIADD R0, R0, 0x40 ;  /* 0x0000004000006836 */ /* 0x000fe20000000000 */
[----:B----4-:R-:W1:Y:S04]  /*85f0*/  LDTM.x16 R4, tmem[UR4+0x10] ;  /* 0x00001004000479ee */ /* 0x010e680008240000 */
[----:B------:R-:W-:Y:S01]  /*8600*/  @P6 PRMT R21, R21, 0x654, R0 ;  /* 0x0000065415156816 */ /* 0x000fe20000000000 */
[C---:B-1----:R-:W-:Y:S01]  /*8610*/  FMUL R0, R24.reuse, R4 ;  /* 0x0000000418007220 */ /* 0x042fe20000400000 */
[C---:B------:R-:W-:Y:S01]  /*8620*/  FMUL R4, R24.reuse, R8 ;  /* 0x0000000818047220 */ /* 0x040fe20000400000 */
[C---:B------:R-:W-:Y:S01]  /*8630*/  FMUL R8, R24.reuse, R12 ;  /* 0x0000000c18087220 */ /* 0x040fe20000400000 */
[C---:B------:R-:W-:Y:S01]  /*8640*/  FMUL R12, R24.reuse, R16 ;  /* 0x00000010180c7220 */ /* 0x040fe20000400000 */
[----:B------:R-:W-:Y:S01]  /*8650*/  LOP3.LUT R16, R45, 0xffffe000, RZ, 0xc0, !PT ;  /* 0xffffe0002d107812 */ /* 0x000fe200078ec0ff */
[C---:B------:R-:W-:Y:S01]  /*8660*/  FMUL R2, R24.reuse, R5 ;  /* 0x0000000518027220 */ /* 0x040fe20000400000 */
[C---:B------:R-:W-:Y:S01]  /*8670*/  FMUL R3, R24.reuse, R6 ;  /* 0x0000000618037220 */ /* 0x040fe20000400000 */
[----:B------:R-:W-:Y:S01]  /*8680*/  FMUL R5, R24, R9 ;  /* 0x0000000918057220 */ /* 0x000fe20000400000 */
[----:B------:R-:W-:Y:S01]  /*8690*/  FFMA R28, R27, R20, R0 ;  /* 0x000000141b1c7223 */ /* 0x000fe20000000000 */
[----:B------:R-:W-:Y:S01]  /*86a0*/  LOP3.LUT R0, R46, 0xffffe000, RZ, 0xc0, !PT ;  /* 0xffffe0002e007812 */ /* 0x000fe200078ec0ff */
[C---:B------:R-:W-:Y:S01]  /*86b0*/  FMUL R6, R24.reuse, R10 ;  /* 0x0000000a18067220 */ /* 0x040fe20000400000 */
[C---:B------:R-:W-:Y:S01]  /*86c0*/  FMUL R9, R24.reuse, R13 ;  /* 0x0000000d18097220 */ /* 0x040fe20000400000 */
[C---:B------:R-:W-:Y:S01]  /*86d0*/  FMUL R10, R24.reuse, R14 ;  /* 0x0000000e180a7220 */ /* 0x040fe20000400000 */
[----:B------:R-:W-:Y:S01]  /*86e0*/  F2FP.TF32.F32.PACK_B R28, R28 ;  /* 0x0000001cff1c723e */ /* 0x000fe200024050ff */
[C---:B------:R-:W-:Y:S01]  /*86f0*/  FMUL R13, R24.reuse, R17 ;  /* 0x00000011180d7220 */ /* 0x040fe20000400000 */
[----:B------:R-:W-:Y:S01]  /*8700*/  LOP3.LUT R17, R47, 0xffffe000, RZ, 0xc0, !PT ;  /* 0xffffe0002f117812 */ /* 0x000fe200078ec0ff */
[----:B------:R-:W-:Y:S01]  /*8710*/  FMUL R14, R24, R18 ;  /* 0x00000012180e7220 */ /* 0x000fe20000400000 */
[----:B------:R-:W-:Y:S01]  /*8720*/  LOP3.LUT R18, R40, 0xffffe000, RZ, 0xc0, !PT ;  /* 0xffffe00028127812 */ /* 0x000fe200078ec0ff */
[----:B------:R-:W-:Y:S01]  /*8730*/  FFMA R29, R27, R16, R2 ;  /* 0x000000101b1d7223 */ /* 0x000fe20000000002 */
[----:B------:R-:W-:Y:S01]  /*8740*/  LOP3.LUT R2, R41, 0xffffe000, RZ, 0xc0, !PT ;  /* 0xffffe00029027812 */ /* 0x000fe200078ec0ff */
[----:B------:R-:W-:Y:S01]  /*8750*/  FMUL R7, R24, R7 ;  /* 0x0000000718077220 */ /* 0x000fe20000400000 */
[----:B------:R-:W-:Y:S01]  /*8760*/  LOP3.LUT R16, R33, 0xffffe000, RZ, 0xc0, !PT ;  /* 0xffffe00021107812 */ /* 0x000fe200078ec0ff */
[C---:B------:R-:W-:Y:S01]  /*8770*/  FFMA R30, R27.reuse, R0, R3 ;  /* 0x000000001b1e7223 */ /* 0x040fe20000000003 */
[----:B------:R-:W-:Y:S01]  /*8780*/  LOP3.LUT R0, R42, 0xffffe000, RZ, 0xc0, !PT ;  /* 0xffffe0002a007812 */ /* 0x000fe200078ec0ff */
[C---:B------:R-:W-:Y:S01]  /*8790*/  FFMA R31, R27.reuse, R17, R7 ;  /* 0x000000111b1f7223 */ /* 0x040fe20000000007 */
[----:B------:R-:W-:Y:S01]  /*87a0*/  F2FP.TF32.F32.PACK_B R29, R29 ;  /* 0x0000001dff1d723e */ /* 0x000fe200024050ff */
[C---:B------:R-:W-:Y:S01]  /*87b0*/  FFMA R4, R27.reuse, R18, R4 ;  /* 0x000000121b047223 */ /* 0x040fe20000000004 */
[----:B------:R-:W-:Y:S01]  /*87c0*/  F2FP.TF32.F32.PACK_B R30, R30 ;  /* 0x0000001eff1e723e */ /* 0x000fe200024050ff */
[----:B------:R-:W-:Y:S01]  /*87d0*/  FFMA R5, R27, R2, R5 ;  /* 0x000000021b057223 */ /* 0x000fe20000000005 */
[----:B------:R-:W-:Y:S01]  /*87e0*/  LOP3.LUT R2, R43, 0xffffe000, RZ, 0xc0, !PT ;  /* 0xffffe0002b027812 */ /* 0x000fe200078ec0ff */
[----:B------:R-:W-:Y:S01]  /*87f0*/  FMUL R11, R24, R11 ;  /* 0x0000000b180b7220 */ /* 0x000fe20000400000 */
[----:B------:R-:W-:Y:S01]  /*8800*/  F2FP.TF32.F32.PACK_B R31, R31 ;  /* 0x0000001fff1f723e */ /* 0x000fe200024050ff */
[C---:B------:R-:W-:Y:S01]  /*8810*/  FFMA R6, R27.reuse, R0, R6 ;  /* 0x000000001b067223 */ /* 0x040fe20000000006 */
[----:B------:R-:W-:Y:S01]  /*8820*/  LOP3.LUT R3, R32, 0xffffe000, RZ, 0xc0, !PT ;  /* 0xffffe00020037812 */ /* 0x000fe200078ec0ff */
[----:B------:R-:W-:Y:S01]  /*8830*/  FFMA R7, R27, R2, R11 ;  /* 0x000000021b077223 */ /* 0x000fe2000000000b */
[----:B------:R-:W-:Y:S01]  /*8840*/  F2FP.TF32.F32.PACK_B R4, R4 ;  /* 0x00000004ff04723e */ /* 0x000fe200024050ff */
[----:B------:R1:W-:Y:S01]  /*8850*/  STS.128 [R65+0x2000], R28 ;  /* 0x0020001c41007388 */ /* 0x0003e20000000c00 */
[----:B------:R-:W-:Y:S01]  /*8860*/  LOP3.LUT R0, R34, 0xffffe000, RZ, 0xc0, !PT ;  /* 0xffffe00022007812 */ /* 0x000fe200078ec0ff */
[----:B------:R-:W-:Y:S01]  /*8870*/  FMUL R15, R24, R15 ;  /* 0x0000000f180f7220 */ /* 0x000fe20000400000 */
[----:B------:R-:W-:Y:S01]  /*8880*/  LOP3.LUT R2, R35, 0xffffe000, RZ, 0xc0, !PT ;  /* 0xffffe00023027812 */ /* 0x000fe200078ec0ff */
[C---:B------:R-:W-:Y:S01]  /*8890*/  FFMA R8, R27.reuse, R3, R8 ;  /* 0x000000031b087223 */ /* 0x040fe20000000008 */
[----:B------:R-:W-:Y:S01]  /*88a0*/  F2FP.TF32.F32.PACK_B R5, R5 ;  /* 0x00000005ff05723e */ /* 0x000fe200024050ff */
[C---:B------:R-:W-:Y:S01]  /*88b0*/  FFMA R9, R27.reuse, R16, R9 ;  /* 0x000000101b097223 */ /* 0x040fe20000000009 */
[----:B------:R-:W-:Y:S01]  /*88c0*/  F2FP.TF32.F32.PACK_B R6, R6 ;  /* 0x00000006ff06723e */ /* 0x000fe200024050ff */
[C---:B------:R-:W-:Y:S01]  /*88d0*/  FFMA R10, R27.reuse, R0, R10 ;  /* 0x000000001b0a7223 */ /* 0x040fe2000000000a */
[----:B------:R-:W-:Y:S01]  /*88e0*/  F2FP.TF32.F32.PACK_B R7, R7 ;  /* 0x00000007ff07723e */ /* 0x000fe200024050ff */
[----:B------:R-:W-:Y:S01]  /*88f0*/  FFMA R11, R27, R2, R15 ;  /* 0x000000021b0b7223 */ /* 0x000fe2000000000f */
[----:B------:R-:W-:Y:S01]  /*8900*/  LOP3.LUT R0, R36, 0xffffe000, RZ, 0xc0, !PT ;  /* 0xffffe00024007812 */ /* 0x000fe200078ec0ff */
[----:B------:R-:W-:Y:S01]  /*8910*/  FMUL R19, R24, R19 ;  /* 0x0000001318137220 */ /* 0x000fe20000400000 */
        /* <DEDUP_REMOVED lines=16> */
[----:B------:R-:W-:Y:S02]  /*8a20*/  F2FP.TF32.F32.PACK_B R15, R15 ;  /* 0x0000000fff0f723e */ /* 0x000fe400024050ff */
[----:B------:R-:W-:Y:S02]  /*8a30*/  LEA R0, R26, UR43, 0x3 ;  /* 0x0000002b1a007c11 */ /* 0x000fe4000f8e18ff */
[----:B------:R-:W-:Y:S01]  /*8a40*/  @P6 SHF.L.U32 R2, RZ, 0x1f, RZ ;  /* 0x0000001fff026819 */ /* 0x000fe200000006ff */
        /* <DEDUP_REMOVED lines=9> */
[----:B------:R-:W-:Y:S02]  /*8ae0*/  UIADD3 UR4, UP0, UPT, UR50, 0x680, URZ ;  /* 0x0000068032047890 */ /* 0x000fe4000ff1e0ff */
[----:B------:R-:W-:Y:S02]  /*8af0*/  UIADD3 UR13, UPT, UPT, UR45, 0x10, URZ ;  /* 0x000000102d0d7890 */ /* 0x000fe4000fffe0ff */
[----:B------:R-:W-:Y:S02]  /*8b00*/  UIADD3 UR12, UPT, UPT, UR43, 0x2200, URZ ;  /* 0x000022002b0c7890 */ /* 0x000fe4000fffe0ff */
[----:B------:R-:W-:Y:S01]  /*8b10*/  UIADD3.X UR5, UPT, UPT, URZ, UR51, URZ, UP0, !UPT ;  /* 0x00000033ff057290 */ /* 0x000fe200087fe4ff */
[----:B------:R-:W-:Y:S01]  /*8b20*/  UMOV UR14, UR46 ;  /* 0x0000002e000e7c82 */ /* 0x000fe20008000000 */
[----:B------:R-:W-:Y:S01]  /*8b30*/  UMOV UR15, UR60 ;  /* 0x0000003c000f7c82 */ /* 0x000fe20008000000 */
[----:B------:R-:W-:Y:S02]  /*8b40*/  UIADD3 UR9, UPT, UPT, UR45, 0x90, URZ ;  /* 0x000000902d097890 */ /* 0x000fe4000fffe0ff */
[----:B------:R-:W-:Y:S01]  /*8b50*/  UIADD3 UR8, UPT, UPT, UR43, 0x3200, URZ ;  /* 0x000032002b087890 */ /* 0x000fe2000fffe0ff */
[----:B------:R-:W-:Y:S03]  /*8b60*/  UMOV UR10, UR46 ;  /* 0x0000002e000a7c82 */ /* 0x000fe60008000000 */
[----:B------:R3:W-:Y:S01]  /*8b70*/  UTMASTG.3D [UR12], [UR4] ;  /* 0x0000000c040073b5 */ /* 0x0007e20008010000 */
[----:B------:R-:W-:Y:S04]  /*8b80*/  UMOV UR11, UR60 ;  /* 0x0000003c000b7c82 */ /* 0x000fe80008000000 */
[----:B------:R3:W-:Y:S01]  /*8b90*/  UTMASTG.3D [UR8], [UR4] ;  /* 0x00000008040073b5 */ /* 0x0007e20008010000 */
[----:B------:R0:W-:Y:S01]  /*8ba0*/  UTMACMDFLUSH ;  /* 0x00000000000079b7 */ /* 0x0001e20000000000 */
[----:B---3--:R-:W-:Y:S04]  /*8bb0*/  DEPBAR.LE SB0, 0x1 ;  /* 0x000080400000791a */ /* 0x008fe80000000000 */
.L_x_132:
[----:B------:R-:W-:Y:S05]  /*8bc0*/  BSYNC.RECONVERGENT B0 ;  /* 0x0000000000007941 */ /* 0x000fea0003800200 */
.L_x_131:
[----:B------:R-:W-:Y:S01]  /*8bd0*/  BAR.SYNC.DEFER_BLOCKING 0x1, 0x80 ;  /* 0x0042000000007b1d */ /* 0x000fe20000010000 */
[----:B------:R-:W-:Y:S04]  /*8be0*/  UIADD3 UR4, UPT, UPT, UR48, 0x1, URZ ;  /* 0x0000000130047890 */ /* 0x000fe8000fffe0ff */
[----:B------:R-:W-:Y:S04]  /*8bf0*/  UISETP.NE.AND UP0, UPT, UR4, 0x4, UPT ;  /* 0x000000040400788c */ /* 0x000fe8000bf05270 */
[----:B------:R-:W-:Y:S01]  /*8c00*/  USEL UR47, UR4, URZ, UP0 ;  /* 0x000000ff042f7287 */ /* 0x000fe20008000000 */
[----:B------:R3:W-:Y:S01]  /*8c10*/  @P6 SYNCS.ARRIVE.TRANS64.RED.A1T0 RZ, [R21+URZ], RZ ;  /* 0x000000ff15ff69a7 */ /* 0x0007e200081004ff */
[----:B------:R-:W-:Y:S01]  /*8c20*/  BSSY B1, `(.L_x_133) ;  /* 0x0000017000017945 */ /* 0x000fe20003800000 */
[----:B------:R-:W4:Y:S02]  /*8c30*/  @P6 SYNCS.PHASECHK.TRANS64.TRYWAIT P0, [R0+URZ+0x20], R2 ;  /* 0x00002002000065a7 */ /* 0x000f2400080011ff */
[----:B----4-:R-:W-:Y:S01]  /*8c40*/  @P6 SEL R72, RZ, 0x1, !P0 ;  /* 0x00000001ff486807 */ /* 0x010fe20004000000 */
[----:B---3--:R-:W-:Y:S06]  /*8c50*/  @!P6 BRA `(.L_x_134) ;  /* 0x00000000004ce947 */ /* 0x008fec0003800000 */
        /* <DEDUP_REMOVED lines=9> */
[----:B------:R-:W-:Y:S04]  /*8cf0*/  SHF.L.U32 R6, RZ, 0x1f, RZ ;  /* 0x0000001fff067819 */ /* 0x000fe800000006ff */
[----:B------:R-:W1:Y:S02]  /*8d00*/  SYNCS.PHASECHK.TRANS64.TRYWAIT P0, [R0+URZ+0x20], R6 ;  /* 0x00002006000075a7 */ /* 0x000e6400080011ff */
[----:B-1----:R-:W-:Y:S05]  /*8d10*/  @!P0 BRA `(.L_x_137) ;  /* 0x0000004800948947 */ /* 0x002fea0003800000 */
.L_x_136:
[----:B------:R-:W-:Y:S05]  /*8d20*/  BSYNC B0 ;  /* 0x0000000000007941 */ /* 0x000fea0003800000 */
.L_x_135:
[----:B------:R-:W-:Y:S02]  /*8d30*/  ISETP.NE.AND P0, PT, R73, RZ, PT ;  /* 0x000000ff4900720c */ /* 0x000fe40003f05270 */
[----:B------:R-:W-:Y:S11]  /*8d40*/  IADD3 R26, PT, PT, R26, 0x1, RZ ;  /* 0x000000011a1a7810 */ /* 0x000ff60007ffe0ff */
[----:B------:R3:W4:Y:S04]  /*8d50*/  @P0 LDS.128 R44, [R5] ;  /* 0x00000000052c0984 */ /* 0x0007280000000c00 */
[----:B------:R3:W1:Y:S04]  /*8d60*/  @P0 LDS.128 R40, [R4+0x10] ;  /* 0x0000100004280984 */ /* 0x0006680000000c00 */
[----:B------:R3:W1:Y:S04]  /*8d70*/  @P0 LDS.128 R32, [R3+0x20] ;  /* 0x0000200003200984 */ /* 0x0006680000000c00 */
[----:B------:R3:W1:Y:S02]  /*8d80*/  @P0 LDS.128 R36, [R2+0x30] ;  /* 0x0000300002240984 */ /* 0x0006640000000c00 */
.L_x_134:
[----:B------:R-:W-:Y:S05]  /*8d90*/  BSYNC B1 ;  /* 0x0000000000017941 */ /* 0x000fea0003800000 */
.L_x_133:
[----:B-1----:R-:W-:Y:S05]  /*8da0*/  VIADD R0, R25, 0x20 ;  /* 0x0000002019007836 */ /* 0x002fea0000000000 */
[----:B------:R-:W-:Y:S04]  /*8db0*/  SHF.R.U32.HI R0, RZ, 0x15, R0 ;  /* 0x00000015ff007819 */ /* 0x000fe80000011600 */
[----:B------:R-:W-:Y:S11]  /*8dc0*/  LOP3.LUT P0, RZ, R0, 0x3, R53, 0x48, !PT ;  /* 0x0000000300ff7812 */ /* 0x000ff60007804835 */
[----:B------:R-:W-:Y:S02]  /*8dd0*/  @!UPT UIADD3 URZ, UPT, UPT, URZ, URZ, URZ ;  /* 0x000000fffffff290 */ /* 0x000fe4000fffe0ff */
[----:B------:R-:W-:Y:S05]  /*8de0*/  @!P0 BRA `(.L_x_138) ;  /* 0x0000000000408947 */ /* 0x000fea0003800000 */
[----:B------:R-:W1:Y:S01]  /*8df0*/  LDCU.64 UR8, c[0x4][0x70] ;  /* 0x01000e00ff0877ac */ /* 0x000e620008000a00 */
[----:B---3--:R-:W-:Y:S01]  /*8e00*/  MOV R3, 0x0 ;  /* 0x0000000000037802 */ /* 0x008fe20000000f00 */
[----:B------:R-:W-:Y:S02]  /*8e10*/  HFMA2 R12, -RZ, RZ, 0, 5.9604644775390625e-08 ;  /* 0x00000001ff0c7431 */ /* 0x000fe400000001ff */
[----:B------:R-:W-:Y:S02]  /*8e20*/  IMAD.MOV.U32 R8, RZ, RZ, 0x192 ;  /* 0x00000192ff087424 */ /* 0x000fe400078e00ff */
[----:B------:R-:W-:Y:S01]  /*8e30*/  IMAD.MOV.U32 R13, RZ, RZ, RZ ;  /* 0x000000ffff0d7224 */ /* 0x000fe200078e00ff */
[----:B------:R-:W3:Y:S01]  /*8e40*/  LDCU.64 UR6, c[0x4][0x78] ;  /* 0x01000f00ff0677ac */ /* 0x000ee20008000a00 */
[----:B------:R-:W2:Y:S01]  /*8e50*/  LDC.64 R2, c[0x4][R3] ;  /* 0x0100000003027b82 */ /* 0x000ea20000000a00 */
        /* <DEDUP_REMOVED lines=9> */
.L_x_138:
[----:B------:R-:W-:Y:S01]  /*8ef0*/  ISETP.NE.AND P6, PT, R70, RZ, PT ;  /* 0x000000ff4600720c */ /* 0x000fe20003fc5270 */
[----:B------:R-:W-:Y:S05]  /*8f00*/  WARPSYNC.ALL ;  /* 0x0000000000007948 */ /* 0x000fea0003800000 */
[----:B------:R-:W-:Y:S01]  /*8f10*/  R2UR UR4, R25 ;  /* 0x00000000190472ca */ /* 0x000fe200000e0000 */
[----:B------:R-:W-:Y:S01]  /*8f20*/  IMAD.U32 R0, RZ, RZ, UR47 ;  /* 0x0000002fff007e24 */ /* 0x000fe2000f8e00ff */
[----:B----4-:R-:W-:Y:S01]  /*8f30*/  LOP3.LUT R20, R44, 0xffffe000, RZ, 0xc0, !PT ;  /* 0xffffe0002c147812 */ /* 0x010fe200078ec0ff */
[----:B------:R-:W-:Y:S01]  /*8f40*/  IMAD.U32 R21, RZ, RZ, UR61 ;  /* 0x0000003dff157e24 */ /* 0x000fe2000f8e00ff */
[----:B------:R-:W-:Y:S01]  /*8f50*/  ISETP.NE.AND P0, PT, R67, RZ, PT ;  /* 0x000000ff4300720c */ /* 0x000fe20003f05270 */
[----:B------:R-:W-:Y:S02]  /*8f60*/  BSSY.RECONVERGENT B0, `(.L_x_139) ;  /* 0x0000060000007945 */ /* 0x000fe40003800200 */
[----:B------:R-:W-:Y:S05]  /*8f70*/  @P6 LEA R0, R0, UR43, 0x3 ;  /* 0x0000002b00006c11 */ /* 0x000fea000f8e18ff */
[----:B------:R-:W-:Y:S01]  /*8f80*/  @P6 VIADD R0, R0, 0x40 ;  /* 0x0000004000006836 */ /* 0x000fe20000000000 */
[----:B---3--:R-:W1:Y:S04]  /*8f90*/  LDTM.x16 R4, tmem[UR4+0x20] ;  /* 0x00002004000479ee */ /* 0x008e680008240000 */
        /* <DEDUP_REMOVED lines=92> */
.L_x_140:
[----:B------:R-:W-:Y:S05]  /*9560*/  BSYNC.RECONVERGENT B0 ;  /* 0x0000000000007941 */ /* 0x000fea0003800200 */
.L_x_139:
[----:B------:R-:W-:Y:S01]  /*9570*/  BAR.SYNC.DEFER_BLOCKING 0x1, 0x80 ;  /* 0x0042000000007b1d */ /* 0x000fe20000010000 */
[----:B------:R-:W-:Y:S01]  /*9580*/  UIADD3 UR4, UPT, UPT, UR47, 0x1, URZ ;  /* 0x000000012f047890 */ /* 0x000fe2000fffe0ff */
[----:B------:R-:W-:Y:S03]  /*9590*/  HFMA2 R74, -RZ, RZ, 0, 0 ;  /* 0x00000000ff4a7431 */ /* 0x000fe600000001ff */
        /* <DEDUP_REMOVED lines=19> */
.L_x_144:
[----:B------:R-:W-:Y:S05]  /*96d0*/  BSYNC B0 ;  /* 0x0000000000007941 */ /* 0x000fea0003800000 */
.L_x_143:
[----:B------:R-:W-:Y:S01]  /*96e0*/  ISETP.NE.AND P0, PT, R73, RZ, PT ;  /* 0x000000ff4900720c */ /* 0x000fe20003f05270 */
[----:B------:R-:W-:Y:S11]  /*96f0*/  VIADD R26, R26, 0x1 ;  /* 0x000000011a1a7836 */ /* 0x000ff60000000000 */
[----:B------:R-:W-:Y:S01]  /*9700*/  @!UPT UIADD3 URZ, UPT, UPT, URZ, URZ, URZ ;  /* 0x000000fffffff290 */ /* 0x000fe2000fffe0ff */
[----:B------:R3:W4:Y:S04]  /*9710*/  @P0 LDS.128 R44, [R5] ;  /* 0x00000000052c0984 */ /* 0x0007280000000c00 */
[----:B------:R3:W1:Y:S04]  /*9720*/  @P0 LDS.128 R40, [R4+0x10] ;  /* 0x0000100004280984 */ /* 0x0006680000000c00 */
[----:B------:R3:W1:Y:S04]  /*9730*/  @P0 LDS.128 R32, [R3+0x20] ;  /* 0x0000200003200984 */ /* 0x0006680000000c00 */
[----:B------:R3:W1:Y:S01]  /*9740*/  @P0 LDS.128 R36, [R2+0x30] ;  /* 0x0000300002240984 */ /* 0x0006620000000c00 */
[C---:B------:R-:W-:Y:S04]  /*9750*/  ISETP.NE.AND P0, PT, R26.reuse, 0x4, PT ;  /* 0x000000041a00780c */ /* 0x040fe80003f05270 */
[----:B------:R-:W-:Y:S02]  /*9760*/  SEL R26, R26, RZ, P0 ;  /* 0x000000ff1a1a7207 */ /* 0x000fe40000000000 */
[----:B------:R-:W-:Y:S02]  /*9770*/  SEL R74, RZ, 0x1, P0 ;  /* 0x00000001ff4a7807 */ /* 0x000fe40000000000 */
.L_x_142:
[----:B------:R-:W-:Y:S05]  /*9780*/  BSYNC B1 ;  /* 0x0000000000017941 */ /* 0x000fea0003800000 */
.L_x_141:
        /* <DEDUP_REMOVED lines=21> */
.L_x_146:
        /* <DEDUP_REMOVED lines=79> */
[----:B------:R-:W-:Y:S01]  /*9dd0*/  @P6 SHF.L.U32 R2, R74, 0x1f, RZ ;  /* 0x0000001f4a026819 */ /* 0x000fe200000006ff */
        /* <DEDUP_REMOVED lines=23> */
.L_x_148:
[----:B------:R-:W-:Y:S05]  /*9f50*/  BSYNC.RECONVERGENT B0 ;  /* 0x0000000000007941 */ /* 0x000fea0003800200 */
.L_x_147:
        /* <DEDUP_REMOVED lines=18> */
[----:B------:R-:W-:Y:S04]  /*a080*/  SHF.L.U32 R6, R74, 0x1f, RZ ;  /* 0x0000001f4a067819 */ /* 0x000fe800000006ff */
[----:B------:R-:W1:Y:S02]  /*a090*/  SYNCS.PHASECHK.TRANS64.TRYWAIT P0, [R0+URZ+0x20], R6 ;  /* 0x00002006000075a7 */ /* 0x000e6400080011ff */
[----:B-1----:R-:W-:Y:S05]  /*a0a0*/  @!P0 BRA `(.L_x_153) ;  /* 0x0000003400d88947 */ /* 0x002fea0003800000 */
.L_x_152:
[----:B------:R-:W-:Y:S05]  /*a0b0*/  BSYNC B0 ;  /* 0x0000000000007941 */ /* 0x000fea0003800000 */
.L_x_151:
[----:B------:R-:W-:Y:S01]  /*a0c0*/  ISETP.NE.AND P0, PT, R73, RZ, PT ;  /* 0x000000ff4900720c */ /* 0x000fe20003f05270 */
[----:B------:R-:W-:Y:S11]  /*a0d0*/  VIADD R26, R26, 0x1 ;  /* 0x000000011a1a7836 */ /* 0x000ff60000000000 */
[----:B------:R-:W-:Y:S01]  /*a0e0*/  @!UPT UIADD3 URZ, UPT, UPT, URZ, URZ, URZ ;  /* 0x000000fffffff290 */ /* 0x000fe2000fffe0ff */
[----:B------:R3:W4:Y:S04]  /*a0f0*/  @P0 LDS.128 R44, [R5] ;  /* 0x00000000052c0984 */ /* 0x0007280000000c00 */
[----:B------:R3:W2:Y:S04]  /*a100*/  @P0 LDS.128 R40, [R4+0x10] ;  /* 0x0000100004280984 */ /* 0x0006a80000000c00 */
[----:B------:R3:W2:Y:S04]  /*a110*/  @P0 LDS.128 R32, [R3+0x20] ;  /* 0x0000200003200984 */ /* 0x0006a80000000c00 */
[----:B------:R3:W2:Y:S01]  /*a120*/  @P0 LDS.128 R36, [R2+0x30] ;  /* 0x0000300002240984 */ /* 0x0006a20000000c00 */
[C---:B------:R-:W-:Y:S04]  /*a130*/  ISETP.NE.AND P0, PT, R26.reuse, 0x4, PT ;  /* 0x000000041a00780c */ /* 0x040fe80003f05270 */
[----:B-1----:R-:W-:Y:S02]  /*a140*/  SEL R0, RZ, 0x1, P0 ;  /* 0x00000001ff007807 */ /* 0x002fe40000000000 */
[----:B------:R-:W-:Y:S02]  /*a150*/  SEL R26, R26, RZ, P0 ;  /* 0x000000ff1a1a7207 */ /* 0x000fe40000000000 */
[----:B------:R-:W-:Y:S02]  /*a160*/  LOP3.LUT R74, R74, R0, RZ, 0x3c, !PT ;  /* 0x000000004a4a7212 */ /* 0x000fe400078e3cff */
.L_x_150:
[----:B------:R-:W-:Y:S05]  /*a170*/  BSYNC B1 ;  /* 0x0000000000017941 */ /* 0x000fea0003800000 */
.L_x_149:
[----:B------:R-:W-:Y:S05]  /*a180*/  VIADD R0, R25, 0x40 ;  /* 0x0000004019007836 */ /* 0x000fea0000000000 */
[----:B------:R-:W-:Y:S04]  /*a190*/  SHF.R.U32.HI R0, RZ, 0x15, R0 ;  /* 0x00000015ff007819 */ /* 0x000fe80000011600 */
[----:B------:R-:W-:Y:S11]  /*a1a0*/  LOP3.LUT P0, RZ, R0, 0x3, R53, 0x48, !PT ;  /* 0x0000000300ff7812 */ /* 0x000ff60007804835 */
[----:B------:R-:W-:Y:S02]  /*a1b0*/  @!UPT UIADD3 URZ, UPT, UPT, URZ, URZ, URZ ;  /* 0x000000fffffff290 */ /* 0x000fe4000fffe0ff */
[----:B------:R-:W-:Y:S05]  /*a1c0*/  @!P0 BRA `(.L_x_154) ;  /* 0x0000000000408947 */ /* 0x000fea0003800000 */
[----:B------:R-:W5:Y:S01]  /*a1d0*/  LDCU.64 UR8, c[0x4][0x70] ;  /* 0x01000e00ff0877ac */ /* 0x000f620008000a00 */
[----:B---3--:R-:W-:Y:S01]  /*a1e0*/  MOV R3, 0x0 ;  /* 0x0000000000037802 */ /* 0x008fe20000000f00 */
[----:B-1----:R-:W-:Y:S02]  /*a1f0*/  HFMA2 R12, -RZ, RZ, 0, 5.9604644775390625e-08 ;  /* 0x00000001ff0c7431 */ /* 0x002fe400000001ff */
[----:B------:R-:W-:Y:S02]  /*a200*/  IMAD.MOV.U32 R8, RZ, RZ, 0x192 ;  /* 0x00000192ff087424 */ /* 0x000fe400078e00ff */
[----:B------:R-:W-:Y:S01]  /*a210*/  IMAD.MOV.U32 R13, RZ, RZ, RZ ;  /* 0x000000ffff0d7224 */ /* 0x000fe200078e00ff */
[----:B------:R-:W1:Y:S01]  /*a220*/  LDCU.64 UR6, c[0x4][0x78] ;  /* 0x01000f00ff0677ac */ /* 0x000e620008000a00 */
[----:B------:R-:W3:Y:S01]  /*a230*/  LDC.64 R2, c[0x4][R3] ;  /* 0x0100000003027b82 */ /* 0x000ee20000000a00 */
[----:B------:R-:W2:Y:S01]  /*a240*/  LDCU.64 UR4, c[0x4][0x10] ;  /* 0x01000200ff0477ac */ /* 0x000ea20008000a00 */
[----:B-----5:R-:W-:Y:S01]  /*a250*/  MOV R5, UR9 ;  /* 0x0000000900057c02 */ /* 0x020fe20008000f00 */
[----:B------:R-:W-:Y:S01]  /*a260*/  IMAD.U32 R4, RZ, RZ, UR8 ;  /* 0x00000008ff047e24 */ /* 0x000fe2000f8e00ff */
[----:B-1----:R-:W-:Y:S01]  /*a270*/  MOV R7, UR7 ;  /* 0x0000000700077c02 */ /* 0x002fe20008000f00 */
[----:B------:R-:W-:Y:S01]  /*a280*/  IMAD.U32 R6, RZ, RZ, UR6 ;  /* 0x00000006ff067e24 */ /* 0x000fe2000f8e00ff */
[----:B--2---:R-:W-:Y:S01]  /*a290*/  MOV R11, UR5 ;  /* 0x00000005000b7c02 */ /* 0x004fe20008000f00 */
[----:B------:R-:W-:Y:S02]  /*a2a0*/  IMAD.U32 R10, RZ, RZ, UR4 ;  /* 0x00000004ff0a7e24 */ /* 0x000fe4000f8e00ff */
[----:B------:R-:W-:Y:S07]  /*a2b0*/  LEPC R20, `(.L_x_154) ;  /* 0x000000001014794e */ /* 0x000fee0000000000 */
[----:B---34-:R-:W-:Y:S05]  /*a2c0*/  CALL.ABS.NOINC R2 ;  /* 0x0000000002007343 */ /* 0x018fea0003c00000 */
.L_x_154:
        /* <DEDUP_REMOVED lines=10> */
[----:B-1-3--:R-:W1:Y:S04]  /*a370*/  LDTM.x16 R4, tmem[UR4+0x40] ;  /* 0x00004004000479ee */ /* 0x00ae680008240000 */
        /* <DEDUP_REMOVED lines=18> */
[----:B--2---:R-:W-:Y:S01]  /*a4a0*/  LOP3.LUT R18, R40, 0xffffe000, RZ, 0xc0, !PT ;  /* 0xffffe00028127812 */ /* 0x004fe200078ec0ff */
        /* <DEDUP_REMOVED lines=18> */
[----:B------:R1:W-:Y:S01]  /*a5d0*/  STS.128 [R65], R28 ;  /* 0x0000001c41007388 */ /* 0x0003e20000000c00 */
        /* <DEDUP_REMOVED lines=37> */
[----:B--2---:R-:W2:Y:S02]  /*a830*/  FENCE.VIEW.ASYNC.S ;  /* 0x00000000000073c6 */ /* 0x004ea40000000000 */
[----:B--2---:R-:W-:Y:S06]  /*a840*/  BAR.SYNC.DEFER_BLOCKING 0x1, 0x80 ;  /* 0x0042000000007b1d */ /* 0x004fec0000010000 */
[----:B------:R-:W-:Y:S05]  /*a850*/  @P0 BRA `(.L_x_156) ;  /* 0x0000000000400947 */ /* 0x000fea0003800000 */
[----:B------:R-:W-:Y:S02]  /*a860*/  UIADD3 UR4, UPT, UPT, UR43, 0x200, URZ ;  /* 0x000002002b047890 */ /* 0x000fe4000fffe0ff */
[----:B------:R-:W-:Y:S01]  /*a870*/  UIADD3 UR9, UPT, UPT, UR45, 0x40, URZ ;  /* 0x000000402d097890 */ /* 0x000fe2000fffe0ff */
[----:B------:R-:W-:Y:S01]  /*a880*/  UMOV UR10, UR46 ;  /* 0x0000002e000a7c82 */ /* 0x000fe20008000000 */
[----:B------:R-:W-:Y:S02]  /*a890*/  UMOV UR11, UR60 ;  /* 0x0000003c000b7c82 */ /* 0x000fe40008000000 */
[----:B------:R-:W-:Y:S01]  /*a8a0*/  MOV R57, UR4 ;  /* 0x0000000400397c02 */ /* 0x000fe20008000f00 */
[----:B------:R-:W-:Y:S02]  /*a8b0*/  UIADD3 UR4, UP0, UPT, UR50, 0x680, URZ ;  /* 0x0000068032047890 */ /* 0x000fe4000ff1e0ff */
[----:B------:R-:W-:Y:S01]  /*a8c0*/  UIADD3 UR13, UPT, UPT, UR45, 0xc0, URZ ;  /* 0x000000c02d0d7890 */ /* 0x000fe2000fffe0ff */
[----:B------:R-:W-:Y:S01]  /*a8d0*/  R2UR UR8, R57 ;  /* 0x00000000390872ca */ /* 0x000fe200000e0000 */
[----:B------:R-:W-:Y:S02]  /*a8e0*/  UIADD3.X UR5, UPT, UPT, URZ, UR51, URZ, UP0, !UPT ;  /* 0x00000033ff057290 */ /* 0x000fe400087fe4ff */
[----:B------:R-:W-:Y:S01]  /*a8f0*/  UIADD3 UR12, UPT, UPT, UR43, 0x1200, URZ ;  /* 0x000012002b0c7890 */ /* 0x000fe2000fffe0ff */
[----:B------:R-:W-:Y:S01]  /*a900*/  UMOV UR14, UR46 ;  /* 0x0000002e000e7c82 */ /* 0x000fe20008000000 */
[----:B------:R-:W-:Y:S08]  /*a910*/  UMOV UR15, UR60 ;  /* 0x0000003c000f7c82 */ /* 0x000ff00008000000 */
[----:B------:R2:W-:Y:S01]  /*a920*/  UTMASTG.3D [UR8], [UR4] ;  /* 0x00000008040073b5 */ /* 0x0005e20008010000 */
[----:B------:R2:W-:Y:S01]  /*a930*/  UTMASTG.3D [UR12], [UR4] ;  /* 0x0000000c040073b5 */ /* 0x0005e20008010000 */
[----:B------:R0:W-:Y:S01]  /*a940*/  UTMACMDFLUSH ;  /* 0x00000000000079b7 */ /* 0x0001e20000000000 */
[----:B--2---:R-:W-:Y:S04]  /*a950*/  DEPBAR.LE SB0, 0x1 ;  /* 0x000080400000791a */ /* 0x004fe80000000000 */
.L_x_156:
[----:B------:R-:W-:Y:S05]  /*a960*/  BSYNC.RECONVERGENT B0 ;  /* 0x0000000000007941 */ /* 0x000fea0003800200 */
.L_x_155:
[----:B------:R-:W-:Y:S01]  /*a970*/  BAR.SYNC.DEFER_BLOCKING 0x1, 0x80 ;  /* 0x0042000000007b1d */ /* 0x000fe20000010000 */
[----:B------:R-:W-:Y:S04]  /*a980*/  UIADD3 UR4, UPT, UPT, UR48, 0x1, URZ ;  /* 0x0000000130047890 */ /* 0x000fe8000fffe0ff */
[----:B------:R-:W-:Y:S04]  /*a990*/  UISETP.NE.AND UP0, UPT, UR4, 0x4, UPT ;  /* 0x000000040400788c */ /* 0x000fe8000bf05270 */
[----:B------:R-:W-:Y:S01]  /*a9a0*/  USEL UR47, UR4, URZ, UP0 ;  /* 0x000000ff042f7287 */ /* 0x000fe20008000000 */
[----:B------:R2:W-:Y:S01]  /*a9b0*/  @P6 SYNCS.ARRIVE.TRANS64.RED.A1T0 RZ, [R21+URZ], RZ ;  /* 0x000000ff15ff69a7 */ /* 0x0005e200081004ff */
[----:B------:R-:W-:Y:S01]  /*a9c0*/  BSSY B1, `(.L_x_157) ;  /* 0x000001c000017945 */ /* 0x000fe20003800000 */
[----:B------:R-:W3:Y:S02]  /*a9d0*/  @P6 SYNCS.PHASECHK.TRANS64.TRYWAIT P0, [R0+URZ+0x20], R2 ;  /* 0x00002002000065a7 */ /* 0x000ee400080011ff */
[----:B---3--:R-:W-:Y:S01]  /*a9e0*/  @P6 SEL R72, RZ, 0x1, !P0 ;  /* 0x00000001ff486807 */ /* 0x008fe20004000000 */
[----:B--2---:R-:W-:Y:S06]  /*a9f0*/  @!P6 BRA `(.L_x_158) ;  /* 0x000000000060e947 */ /* 0x004fec0003800000 */
        /* <DEDUP_REMOVED lines=12> */
.L_x_160:
[----:B------:R-:W-:Y:S05]  /*aac0*/  BSYNC B0 ;  /* 0x0000000000007941 */ /* 0x000fea0003800000 */
.L_x_159:
[----:B------:R-:W-:Y:S01]  /*aad0*/  ISETP.NE.AND P0, PT, R73, RZ, PT ;  /* 0x000000ff4900720c */ /* 0x000fe20003f05270 */
[----:B------:R-:W-:Y:S11]  /*aae0*/  VIADD R26, R26, 0x1 ;  /* 0x000000011a1a7836 */ /* 0x000ff60000000000 */
[----:B------:R-:W-:Y:S01]  /*aaf0*/  @!UPT UIADD3 URZ, UPT, UPT, URZ, URZ, URZ ;  /* 0x000000fffffff290 */ /* 0x000fe2000fffe0ff */
[----:B------:R2:W3:Y:S04]  /*ab00*/  @P0 LDS.128 R44, [R5] ;  /* 0x00000000052c0984 */ /* 0x0004e80000000c00 */
[----:B------:R2:W4:Y:S04]  /*ab10*/  @P0 LDS.128 R40, [R4+0x10] ;  /* 0x0000100004280984 */ /* 0x0005280000000c00 */
[----:B------:R2:W2:Y:S04]  /*ab20*/  @P0 LDS.128 R32, [R3+0x20] ;  /* 0x0000200003200984 */ /* 0x0004a80000000c00 */
[----:B------:R2:W2:Y:S01]  /*ab30*/  @P0 LDS.128 R36, [R2+0x30] ;  /* 0x0000300002240984 */ /* 0x0004a20000000c00 */
[C---:B------:R-:W-:Y:S04]  /*ab40*/  ISETP.NE.AND P0, PT, R26.reuse, 0x4, PT ;  /* 0x000000041a00780c */ /* 0x040fe80003f05270 */
[----:B-1----:R-:W-:Y:S02]  /*ab50*/  SEL R0, RZ, 0x1, P0 ;  /* 0x00000001ff007807 */ /* 0x002fe40000000000 */
[----:B------:R-:W-:Y:S02]  /*ab60*/  SEL R26, R26, RZ, P0 ;  /* 0x000000ff1a1a7207 */ /* 0x000fe40000000000 */
[----:B------:R-:W-:Y:S02]  /*ab70*/  LOP3.LUT R74, R74, R0, RZ, 0x3c, !PT ;  /* 0x000000004a4a7212 */ /* 0x000fe400078e3cff */
.L_x_158:
[----:B------:R-:W-:Y:S05]  /*ab80*/  BSYNC B1 ;  /* 0x0000000000017941 */ /* 0x000fea0003800000 */
.L_x_157:
[----:B------:R-:W-:Y:S05]  /*ab90*/  VIADD R0, R25, 0x50 ;  /* 0x0000005019007836 */ /* 0x000fea0000000000 */
[----:B------:R-:W-:Y:S04]  /*aba0*/  SHF.R.U32.HI R0, RZ, 0x15, R0 ;  /* 0x00000015ff007819 */ /* 0x000fe80000011600 */
[----:B------:R-:W-:Y:S11]  /*abb0*/  LOP3.LUT P0, RZ, R0, 0x3, R53, 0x48, !PT ;  /* 0x0000000300ff7812 */ /* 0x000ff60007804835 */
[----:B------:R-:W-:Y:S02]  /*abc0*/  @!UPT UIADD3 URZ, UPT, UPT, URZ, URZ, URZ ;  /* 0x000000fffffff290 */ /* 0x000fe4000fffe0ff */
[----:B------:R-:W-:Y:S05]  /*abd0*/  @!P0 BRA `(.L_x_162) ;  /* 0x0000000000408947 */ /* 0x000fea0003800000 */
[----:B------:R-:W5:Y:S01]  /*abe0*/  LDCU.64 UR8, c[0x4][0x70] ;  /* 0x01000e00ff0877ac */ /* 0x000f620008000a00 */
[----:B--2---:R-:W-:Y:S01]  /*abf0*/  MOV R3, 0x0 ;  /* 0x0000000000037802 */ /* 0x004fe20000000f00 */
[----:B-1----:R-:W-:Y:S02]  /*ac00*/  HFMA2 R12, -RZ, RZ, 0, 5.9604644775390625e-08 ;  /* 0x00000001ff0c7431 */ /* 0x002fe400000001ff */
[----:B------:R-:W-:Y:S02]  /*ac10*/  IMAD.MOV.U32 R8, RZ, RZ, 0x192 ;  /* 0x00000192ff087424 */ /* 0x000fe400078e00ff */
[----:B------:R-:W-:Y:S01]  /*ac20*/  IMAD.MOV.U32 R13, RZ, RZ, RZ ;  /* 0x000000ffff0d7224 */ /* 0x000fe200078e00ff */
[----:B------:R-:W1:Y:S01]  /*ac30*/  LDCU.64 UR6, c[0x4][0x78] ;  /* 0x01000f00ff0677ac */ /* 0x000e620008000a00 */
[----:B------:R-:W2:Y:S01]  /*ac40*/  LDC.64 R2, c[0x4][R3] ;  /* 0x0100000003027b82 */ /* 0x000ea20000000a00 */
[----:B------:R-:W3:Y:S01]  /*ac50*/  LDCU.64 UR4, c[0x4][0x10] ;  /* 0x01000200ff0477ac */ /* 0x000ee20008000a00 */
[----:B-----5:R-:W-:Y:S01]  /*ac60*/  MOV R5, UR9 ;  /* 0x0000000900057c02 */ /* 0x020fe20008000f00 */
[----:B------:R-:W-:Y:S01]  /*ac70*/  IMAD.U32 R4, RZ, RZ, UR8 ;  /* 0x00000008ff047e24 */ /* 0x000fe2000f8e00ff */
[----:B-1----:R-:W-:Y:S01]  /*ac80*/  MOV R7, UR7 ;  /* 0x0000000700077c02 */ /* 0x002fe20008000f00 */
[----:B------:R-:W-:Y:S01]  /*ac90*/  IMAD.U32 R6, RZ, RZ, UR6 ;  /* 0x00000006ff067e24 */ /* 0x000fe2000f8e00ff */
[----:B---3--:R-:W-:Y:S01]  /*aca0*/  MOV R11, UR5 ;  /* 0x00000005000b7c02 */ /* 0x008fe20008000f00 */
[----:B------:R-:W-:Y:S02]  /*acb0*/  IMAD.U32 R10, RZ, RZ, UR4 ;  /* 0x00000004ff0a7e24 */ /* 0x000fe4000f8e00ff */
[----:B------:R-:W-:Y:S07]  /*acc0*/  LEPC R20, `(.L_x_162) ;  /* 0x000000001014794e */ /* 0x000fee0000000000 */
[----:B--2-4-:R-:W-:Y:S05]  /*acd0*/  CALL.ABS.NOINC R2 ;  /* 0x0000000002007343 */ /* 0x014fea0003c00000 */
.L_x_162:
[----:B------:R-:W-:Y:S01]  /*ace0*/  ISETP.NE.AND P6, PT, R70, RZ, PT ;  /* 0x000000ff4600720c */ /* 0x000fe20003fc5270 */
[----:B------:R-:W-:Y:S05]  /*acf0*/  WARPSYNC.ALL ;  /* 0x0000000000007948 */ /* 0x000fea0003800000 */
[----:B------:R-:W-:Y:S01]  /*ad00*/  R2UR UR4, R25 ;  /* 0x00000000190472ca */ /* 0x000fe200000e0000 */
[----:B------:R-:W-:Y:S01]  /*ad10*/  IMAD.U32 R0, RZ, RZ, UR47 ;  /* 0x0000002fff007e24 */ /* 0x000fe2000f8e00ff */
[----:B---3--:R-:W-:Y:S01]  /*ad20*/  LOP3.LUT R20, R44, 0xffffe000, RZ, 0xc0, !PT ;  /* 0xffffe0002c147812 */ /* 0x008fe200078ec0ff */
[----:B------:R-:W-:Y:S01]  /*ad30*/  IMAD.U32 R21, RZ, RZ, UR61 ;  /* 0x0000003dff157e24 */ /* 0x000fe2000f8e00ff */
[----:B------:R-:W-:Y:S01]  /*ad40*/  ISETP.NE.AND P0, PT, R67, RZ, PT ;  /* 0x000000ff4300720c */ /* 0x000fe20003f05270 */
[----:B------:R-:W-:Y:S02]  /*ad50*/  BSSY.RECONVERGENT B0, `(.L_x_163) ;  /* 0x0000060000007945 */ /* 0x000fe40003800200 */
[----:B------:R-:W-:Y:S05]  /*ad60*/  @P6 LEA R0, R0, UR43, 0x3 ;  /* 0x0000002b00006c11 */ /* 0x000fea000f8e18ff */
[----:B------:R-:W-:Y:S01]  /*ad70*/  @P6 VIADD R0, R0, 0x40 ;  /* 0x0000004000006836 */ /* 0x000fe20000000000 */
[----:B-12---:R-:W1:Y:S04]  /*ad80*/  LDTM.x16 R4, tmem[UR4+0x50] ;  /* 0x00005004000479ee */ /* 0x006e680008240000 */
        /* <DEDUP_REMOVED lines=18> */
[----:B----4-:R-:W-:Y:S01]  /*aeb0*/  LOP3.LUT R18, R40, 0xffffe000, RZ, 0xc0, !PT ;  /* 0xffffe00028127812 */ /* 0x010fe200078ec0ff */
        /* <DEDUP_REMOVED lines=72> */
[----:B--2---:R-:W-:Y:S04]  /*b340*/  DEPBAR.LE SB0, 0x1 ;  /* 0x000080400000791a */ /* 0x004fe80000000000 */
.L_x_164:
[----:B------:R-:W-:Y:S05]  /*b350*/  BSYNC.RECONVERGENT B0 ;  /* 0x0000000000007941 */ /* 0x000fea0003800200 */
.L_x_163:
        /* <DEDUP_REMOVED lines=21> */
.L_x_168:
[----:B------:R-:W-:Y:S05]  /*b4b0*/  BSYNC B0 ;  /* 0x0000000000007941 */ /* 0x000fea0003800000 */
.L_x_167:
        /* <DEDUP_REMOVED lines=11> */
.L_x_166:
[----:B------:R-:W-:Y:S05]  /*b570*/  BSYNC B1 ;  /* 0x0000000000017941 */ /* 0x000fea0003800000 */
.L_x_165:
        /* <DEDUP_REMOVED lines=21> */
.L_x_170:
        /* <DEDUP_REMOVED lines=103> */
.L_x_172:
[----:B------:R-:W-:Y:S05]  /*bd40*/  BSYNC.RECONVERGENT B0 ;  /* 0x0000000000007941 */ /* 0x000fea0003800200 */
.L_x_171:
        /* <DEDUP_REMOVED lines=21> */
.L_x_176:
[----:B------:R-:W-:Y:S05]  /*bea0*/  BSYNC B0 ;  /* 0x0000000000007941 */ /* 0x000fea0003800000 */
.L_x_175:
[----:B------:R-:W-:Y:S11]  /*beb0*/  ISETP.NE.AND P0, PT, R73, RZ, PT ;  /* 0x000000ff4900720c */ /* 0x000ff60003f05270 */
[----:B------:R-:W-:Y:S02]  /*bec0*/  @!UPT UIADD3 URZ, UPT, UPT, URZ, URZ, URZ ;  /* 0x000000fffffff290 */ /* 0x000fe4000fffe0ff */
[----:B------:R2:W3:Y:S04]  /*bed0*/  @P0 LDS.128 R44, [R4] ;  /* 0x00000000042c0984 */ /* 0x0004e80000000c00 */
[----:B------:R2:W4:Y:S04]  /*bee0*/  @P0 LDS.128 R40, [R3+0x10] ;  /* 0x0000100003280984 */ /* 0x0005280000000c00 */
[----:B------:R2:W1:Y:S04]  /*bef0*/  @P0 LDS.128 R32, [R2+0x20] ;  /* 0x0000200002200984 */ /* 0x0004680000000c00 */
[----:B------:R2:W1:Y:S02]  /*bf00*/  @P0 LDS.128 R36, [R26+0x30] ;  /* 0x000030001a240984 */ /* 0x0004640000000c00 */
.L_x_174:
[----:B------:R-:W-:Y:S05]  /*bf10*/  BSYNC B1 ;  /* 0x0000000000017941 */ /* 0x000fea0003800000 */
.L_x_173:
[----:B-1----:R-:W-:Y:S05]  /*bf20*/  VIADD R0, R25, 0x70 ;  /* 0x0000007019007836 */ /* 0x002fea0000000000 */
[----:B------:R-:W-:Y:S04]  /*bf30*/  SHF.R.U32.HI R0, RZ, 0x15, R0 ;  /* 0x00000015ff007819 */ /* 0x000fe80000011600 */
[----:B------:R-:W-:Y:S11]  /*bf40*/  LOP3.LUT P0, RZ, R0, 0x3, R53, 0x48, !PT ;  /* 0x0000000300ff7812 */ /* 0x000ff60007804835 */
[----:B------:R-:W-:Y:S02]  /*bf50*/  @!UPT UIADD3 URZ, UPT, UPT, URZ, URZ, URZ ;  /* 0x000000fffffff290 */ /* 0x000fe4000fffe0ff */
[----:B------:R-:W-:Y:S05]  /*bf60*/  @!P0 BRA `(.L_x_178) ;  /* 0x0000000000408947 */ /* 0x000fea0003800000 */
[----:B------:R-:W1:Y:S01]  /*bf70*/  LDCU.64 UR8, c[0x4][0x70] ;  /* 0x01000e00ff0877ac */ /* 0x000e620008000a00 */
[----:B--2---:R-:W-:Y:S01]  /*bf80*/  MOV R3, 0x0 ;  /* 0x0000000000037802 */ /* 0x004fe20000000f00 */
[----:B------:R-:W-:Y:S02]  /*bf90*/  HFMA2 R12, -RZ, RZ, 0, 5.9604644775390625e-08 ;  /* 0x00000001ff0c7431 */ /* 0x000fe400000001ff */
[----:B------:R-:W-:Y:S02]  /*bfa0*/  IMAD.MOV.U32 R8, RZ, RZ, 0x192 ;  /* 0x00000192ff087424 */ /* 0x000fe400078e00ff */
[----:B------:R-:W-:Y:S01]  /*bfb0*/  IMAD.MOV.U32 R13, RZ, RZ, RZ ;  /* 0x000000ffff0d7224 */ /* 0x000fe200078e00ff */
[----:B------:R-:W2:Y:S01]  /*bfc0*/  LDCU.64 UR6, c[0x4][0x78] ;  /* 0x01000f00ff0677ac */ /* 0x000ea20008000a00 */
[----:B------:R-:W3:Y:S01]  /*bfd0*/  LDC.64 R2, c[0x4][R3] ;  /* 0x0100000003027b82 */ /* 0x000ee20000000a00 */
[----:B------:R-:W5:Y:S01]  /*bfe0*/  LDCU.64 UR4, c[0x4][0x10] ;  /* 0x01000200ff0477ac */ /* 0x000f620008000a00 */
[----:B-1----:R-:W-:Y:S01]  /*bff0*/  MOV R5, UR9 ;  /* 0x0000000900057c02 */ /* 0x002fe20008000f00 */
[----:B------:R-:W-:Y:S01]  /*c000*/  IMAD.U32 R4, RZ, RZ, UR8 ;  /* 0x00000008ff047e24 */ /* 0x000fe2000f8e00ff */
[----:B--2---:R-:W-:Y:S01]  /*c010*/  MOV R7, UR7 ;  /* 0x0000000700077c02 */ /* 0x004fe20008000f00 */
[----:B------:R-:W-:Y:S01]  /*c020*/  IMAD.U32 R6, RZ, RZ, UR6 ;  /* 0x00000006ff067e24 */ /* 0x000fe2000f8e00ff */
[----:B-----5:R-:W-:Y:S01]  /*c030*/  MOV R11, UR5 ;  /* 0x00000005000b7c02 */ /* 0x020fe20008000f00 */
[----:B------:R-:W-:Y:S02]  /*c040*/  IMAD.U32 R10, RZ, RZ, UR4 ;  /* 0x00000004ff0a7e24 */ /* 0x000fe4000f8e00ff */
[----:B------:R-:W-:Y:S07]  /*c050*/  LEPC R20, `(.L_x_178) ;  /* 0x000000001014794e */ /* 0x000fee0000000000 */
[----:B---34-:R-:W-:Y:S05]  /*c060*/  CALL.ABS.NOINC R2 ;  /* 0x0000000002007343 */ /* 0x018fea0003c00000 */
.L_x_178:
[----:B------:R-:W-:Y:S01]  /*c070*/  ISETP.NE.AND P0, PT, R67, RZ, PT ;  /* 0x000000ff4300720c */ /* 0x000fe20003f05270 */
[----:B------:R-:W-:Y:S05]  /*c080*/  WARPSYNC.ALL ;  /* 0x0000000000007948 */ /* 0x000fea0003800000 */
[----:B------:R-:W-:Y:S01]  /*c090*/  R2UR UR4, R25 ;  /* 0x00000000190472ca */ /* 0x000fe200000e0000 */
[----:B------:R-:W-:Y:S01]  /*c0a0*/  VIADD R71, R71, 0xb0 ;  /* 0x000000b047477836 */ /* 0x000fe20000000000 */
[----:B---3--:R-:W-:Y:S01]  /*c0b0*/  LOP3.LUT R0, R44, 0xffffe000, RZ, 0xc0, !PT ;  /* 0xffffe0002c007812 */ /* 0x008fe200078ec0ff */
[----:B------:R-:W-:Y:S01]  /*c0c0*/  BSSY.RECONVERGENT B0, `(.L_x_179) ;  /* 0x000005e000007945 */ /* 0x000fe20003800200 */
[----:B--2---:R-:W-:Y:S02]  /*c0d0*/  LOP3.LUT R2, R45, 0xffffe000, RZ, 0xc0, !PT ;  /* 0xffffe0002d027812 */ /* 0x004fe400078ec0ff */
[----:B------:R-:W-:Y:S02]  /*c0e0*/  LOP3.LUT R3, R46, 0xffffe000, RZ, 0xc0, !PT ;  /* 0xffffe0002e037812 */ /* 0x000fe400078ec0ff */
[----:B------:R-:W-:Y:S02]  /*c0f0*/  LOP3.LUT R20, R47, 0xffffe000, RZ, 0xc0, !PT ;  /* 0xffffe0002f147812 */ /* 0x000fe400078ec0ff */
[----:B----4-:R-:W-:Y:S02]  /*c100*/  LOP3.LUT R21, R40, 0xffffe000, RZ, 0xc0, !PT ;  /* 0xffffe00028157812 */ /* 0x010fe400078ec0ff */
[----:B------:R-:W-:Y:S01]  /*c110*/  LOP3.LUT R25, R41, 0xffffe000, RZ, 0xc0, !PT ;  /* 0xffffe00029197812 */ /* 0x000fe200078ec0ff */
[----:B------:R-:W1:Y:S01]  /*c120*/  LDTM.x16 R4, tmem[UR4+0x70] ;  /* 0x00007004000479ee */ /* 0x000e620008240000 */
[----:B------:R-:W-:Y:S01]  /*c130*/  LOP3.LUT R26, R42, 0xffffe000, RZ, 0xc0, !PT ;  /* 0xffffe0002a1a7812 */ /* 0x000fe200078ec0ff */
[----:B------:R-:W-:Y:S01]  /*c140*/  NOP ;  /* 0x0000000000007918 */ /* 0x000fe20000000000 */
[----:B------:R-:W-:Y:S02]  /*c150*/  LOP3.LUT R28, R43, 0xffffe000, RZ, 0xc0, !PT ;  /* 0xffffe0002b1c7812 */ /* 0x000fe400078ec0ff */
[----:B------:R-:W-:Y:S02]  /*c160*/  LOP3.LUT R71, R71, 0xfefffff8, RZ, 0xc0, !PT ;  /* 0xfefffff847477812 */ /* 0x000fe400078ec0ff */
[----:B------:R-:W-:Y:S02]  /*c170*/  LOP3.LUT R29, R32, 0xffffe000, RZ, 0xc0, !PT ;  /* 0xffffe000201d7812 */ /* 0x000fe400078ec0ff */
[----:B------:R-:W-:Y:S01]  /*c180*/  LOP3.LUT R30, R33, 0xffffe000, RZ, 0xc0, !PT ;  /* 0xffffe000211e7812 */ /* 0x000fe200078ec0ff */
[----:B-1----:R1:W-:Y:S01]  /*c190*/  SYNCS.ARRIVE.TRANS64.RED.A1T0 RZ, [R71+URZ], RZ ;  /* 0x000000ff47ff79a7 */ /* 0x0023e200081004ff */
[----:B------:R-:W-:Y:S02]  /*c1a0*/  LOP3.LUT R31, R34, 0xffffe000, RZ, 0xc0, !PT ;  /* 0xffffe000221f7812 */ /* 0x000fe400078ec0ff */
[----:B------:R-:W-:Y:S02]  /*c1b0*/  LOP3.LUT R32, R35, 0xffffe000, RZ, 0xc0, !PT ;  /* 0xffffe00023207812 */ /* 0x000fe400078ec0ff */
[----:B------:R-:W-:Y:S02]  /*c1c0*/  LOP3.LUT R33, R36, 0xffffe000, RZ, 0xc0, !PT ;  /* 0xffffe00024217812 */ /* 0x000fe400078ec0ff */
[----:B------:R-:W-:Y:S02]  /*c1d0*/  LOP3.LUT R34, R37, 0xffffe000, RZ, 0xc0, !PT ;  /* 0xffffe00025227812 */ /* 0x000fe400078ec0ff */
[----:B------:R-:W-:Y:S02]  /*c1e0*/  LOP3.LUT R35, R38, 0xffffe000, RZ, 0xc0, !PT ;  /* 0xffffe00026237812 */ /* 0x000fe400078ec0ff */
[----:B------:R-:W-:Y:S01]  /*c1f0*/  LOP3.LUT R36, R39, 0xffffe000, RZ, 0xc0, !PT ;  /* 0xffffe00027247812 */ /* 0x000fe200078ec0ff */
[C---:B------:R-:W-:Y:S01]  /*c200*/  FMUL R4, R24.reuse, R4 ;  /* 0x0000000418047220 */ /* 0x040fe20000400000 */
[C---:B------:R-:W-:Y:S01]  /*c210*/  FMUL R5, R24.reuse, R5 ;  /* 0x0000000518057220 */ /* 0x040fe20000400000 */
[C---:B------:R-:W-:Y:S01]  /*c220*/  FMUL R6, R24.reuse, R6 ;  /* 0x0000000618067220 */ /* 0x040fe20000400000 */
[C---:B------:R-:W-:Y:S01]  /*c230*/  FMUL R7, R24.reuse, R7 ;  /* 0x0000000718077220 */ /* 0x040fe20000400000 */
[C---:B------:R-:W-:Y:S01]  /*c240*/  FFMA R4, R27.reuse, R0, R4 ;  /* 0x000000001b047223 */ /* 0x040fe20000000004 */
[C---:B------:R-:W-:Y:S01]  /*c250*/  FFMA R5, R27.reuse, R2, R5 ;  /* 0x000000021b057223 */ /* 0x040fe20000000005 */
[C---:B------:R-:W-:Y:S01]  /*c260*/  FFMA R6, R27.reuse, R3, R6 ;  /* 0x000000031b067223 */ /* 0x040fe20000000006 */
[C---:B------:R-:W-:Y:S01]  /*c270*/  FFMA R7, R27.reuse, R20, R7 ;  /* 0x000000141b077223 */ /* 0x040fe20000000007 */
[C---:B------:R-:W-:Y:S01]  /*c280*/  FMUL R8, R24.reuse, R8 ;  /* 0x0000000818087220 */ /* 0x040fe20000400000 */
[C---:B------:R-:W-:Y:S01]  /*c290*/  FMUL R9, R24.reuse, R9 ;  /* 0x0000000918097220 */ /* 0x040fe20000400000 */
[C---:B------:R-:W-:Y:S01]  /*c2a0*/  FMUL R10, R24.reuse, R10 ;  /* 0x0000000a180a7220 */ /* 0x040fe20000400000 */
[C---:B------:R-:W-:Y:S01]  /*c2b0*/  FMUL R11, R24.reuse, R11 ;  /* 0x0000000b180b7220 */ /* 0x040fe20000400000 */
[----:B------:R-:W-:Y:S01]  /*c2c0*/  F2FP.TF32.F32.PACK_B R4, R4 ;  /* 0x00000004ff04723e */ /* 0x000fe200024050ff */
[C---:B------:R-:W-:Y:S01]  /*c2d0*/  FFMA R8, R27.reuse, R21, R8 ;  /* 0x000000151b087223 */ /* 0x040fe20000000008 */
[----:B------:R-:W-:Y:S01]  /*c2e0*/  F2FP.TF32.F32.PACK_B R5, R5 ;  /* 0x00000005ff05723e */ /* 0x000fe200024050ff */
[C---:B------:R-:W-:Y:S01]  /*c2f0*/  FFMA R9, R27.reuse, R25, R9 ;  /* 0x000000191b097223 */ /* 0x040fe20000000009 */
[----:B------:R-:W-:Y:S01]  /*c300*/  F2FP.TF32.F32.PACK_B R6, R6 ;  /* 0x00000006ff06723e */ /* 0x000fe200024050ff */
[C---:B------:R-:W-:Y:S01]  /*c310*/  FFMA R10, R27.reuse, R26, R10 ;  /* 0x0000001a1b0a7223 */ /* 0x040fe2000000000a */
[----:B------:R-:W-:Y:S01]  /*c320*/  F2FP.TF32.F32.PACK_B R7, R7 ;  /* 0x00000007ff07723e */ /* 0x000fe200024050ff */
[C---:B------:R-:W-:Y:S01]  /*c330*/  FFMA R11, R27.reuse, R28, R11 ;  /* 0x0000001c1b0b7223 */ /* 0x040fe2000000000b */
[C---:B------:R-:W-:Y:S01]  /*c340*/  FMUL R12, R24.reuse, R12 ;  /* 0x0000000c180c7220 */ /* 0x040fe20000400000 */
[----:B------:R-:W-:Y:S01]  /*c350*/  F2FP.TF32.F32.PACK_B R8, R8 ;  /* 0x00000008ff08723e */ /* 0x000fe200024050ff */
[C---:B------:R-:W-:Y:S01]  /*c360*/  FMUL R13, R24.reuse, R13 ;  /* 0x0000000d180d7220 */ /* 0x040fe20000400000 */
[----:B------:R1:W-:Y:S01]  /*c370*/  STS.128 [R65+0x6000], R4 ;  /* 0x0060000441007388 */ /* 0x0003e20000000c00 */
        /* <DEDUP_REMOVED lines=8> */
[C---:B------:R-:W-:Y:S01]  /*c400*/  FFMA R15, R27.reuse, R32, R15 ;  /* 0x000000201b0f7223 */ /* 0x040fe2000000000f */
[C---:B------:R-:W-:Y:S01]  /*c410*/  FMUL R16, R24.reuse, R16 ;  /* 0x0000001018107220 */ /* 0x040fe20000400000 */
[----:B------:R-:W-:Y:S01]  /*c420*/  F2FP.TF32.F32.PACK_B R12, R12 ;  /* 0x0000000cff0c723e */ /* 0x000fe200024050ff */
[----:B------:R1:W-:Y:S01]  /*c430*/  STS.128 [R64+0x6010], R8 ;  /* 0x0060100840007388 */ /* 0x0003e20000000c00 */
[C---:B------:R-:W-:Y:S01]  /*c440*/  FMUL R17, R24.reuse, R17 ;  /* 0x0000001118117220 */ /* 0x040fe20000400000 */
[C---:B------:R-:W-:Y:S01]  /*c450*/  FMUL R18, R24.reuse, R18 ;  /* 0x0000001218127220 */ /* 0x040fe20000400000 */
[----:B------:R-:W-:Y:S01]  /*c460*/  FMUL R19, R24, R19 ;  /* 0x0000001318137220 */ /* 0x000fe20000400000 */
[----:B------:R-:W-:Y:S01]  /*c470*/  F2FP.TF32.F32.PACK_B R13, R13 ;  /* 0x0000000dff0d723e */ /* 0x000fe200024050ff */
[C---:B------:R-:W-:Y:S01]  /*c480*/  FFMA R16, R27.reuse, R33, R16 ;  /* 0x000000211b107223 */ /* 0x040fe20000000010 */
[----:B------:R-:W-:Y:S01]  /*c490*/  F2FP.TF32.F32.PACK_B R14, R14 ;  /* 0x0000000eff0e723e */ /* 0x000fe200024050ff */
[C---:B------:R-:W-:Y:S01]  /*c4a0*/  FFMA R17, R27.reuse, R34, R17 ;  /* 0x000000221b117223 */ /* 0x040fe20000000011 */
[----:B------:R-:W-:Y:S01]  /*c4b0*/  F2FP.TF32.F32.PACK_B R15, R15 ;  /* 0x0000000fff0f723e */ /* 0x000fe200024050ff */
[C---:B------:R-:W-:Y:S01]  /*c4c0*/  FFMA R18, R27.reuse, R35, R18 ;  /* 0x000000231b127223 */ /* 0x040fe20000000012 */
[----:B------:R-:W-:Y:S01]  /*c4d0*/  FFMA R19, R27, R36, R19 ;  /* 0x000000241b137223 */ /* 0x000fe20000000013 */
[----:B------:R-:W-:Y:S02]  /*c4e0*/  F2FP.TF32.F32.PACK_B R16, R16 ;  /* 0x00000010ff10723e */ /* 0x000fe400024050ff */
[----:B------:R1:W-:Y:S01]  /*c4f0*/  STS.128 [R63+0x6020], R12 ;  /* 0x0060200c3f007388 */ /* 0x0003e20000000c00 */
[----:B------:R-:W-:Y:S02]  /*c500*/  F2FP.TF32.F32.PACK_B R17, R17 ;  /* 0x00000011ff11723e */ /* 0x000fe400024050ff */
        /* <DEDUP_REMOVED lines=25> */
.L_x_180:
[----:B------:R-:W-:Y:S05]  /*c6a0*/  BSYNC.RECONVERGENT B0 ;  /* 0x0000000000007941 */ /* 0x000fea0003800200 */
.L_x_179:
[----:B------:R-:W-:Y:S01]  /*c6b0*/  BAR.SYNC.DEFER_BLOCKING 0x1, 0x80 ;  /* 0x0042000000007b1d */ /* 0x000fe20000010000 */
[----:B------:R-:W-:Y:S01]  /*c6c0*/  UISETP.NE.AND UP0, UPT, UR49, -0x8, UPT ;  /* 0xfffffff83100788c */ /* 0x000fe2000bf05270 */
[----:B------:R-:W-:Y:S08]  /*c6d0*/  IADD3 R22, PT, PT, R22, 0x1, RZ ;  /* 0x0000000116167810 */ /* 0x000ff00007ffe0ff */
[----:B------:R-:W-:Y:S05]  /*c6e0*/  BRA.U !UP0, `(.L_x_181) ;  /* 0x0000000108287547 */ /* 0x000fea000b800000 */
[----:B------:R-:W-:Y:S01]  /*c6f0*/  ISETP.NE.AND P0, PT, R70, RZ, PT ;  /* 0x000000ff4600720c */ /* 0x000fe20003f05270 */
[----:B------:R-:W-:Y:S01]  /*c700*/  IMAD.U32 R2, RZ, RZ, UR48 ;  /* 0x00000030ff027e24 */ /* 0x000fe2000f8e00ff */
[----:B------:R-:W-:Y:S01]  /*c710*/  UIADD3 UR4, UPT, UPT, UR48, 0x1, URZ ;  /* 0x0000000130047890 */ /* 0x000fe2000fffe0ff */
[----:B------:R-:W-:Y:S03]  /*c720*/  IMAD.U32 R0, RZ, RZ, UR61 ;  /* 0x0000003dff007e24 */ /* 0x000fe6000f8e00ff */
[----:B------:R-:W-:Y:S04]  /*c730*/  UISETP.NE.AND UP0, UPT, UR4, 0x4, UPT ;  /* 0x000000040400788c */ /* 0x000fe8000bf05270 */
[----:B------:R-:W-:Y:S03]  /*c740*/  USEL UR48, UR4, URZ, UP0 ;  /* 0x000000ff04307287 */ /* 0x000fe60008000000 */
[----:B------:R-:W-:Y:S05]  /*c750*/  @P0 LEA R2, R2, UR43, 0x3 ;  /* 0x0000002b02020c11 */ /* 0x000fea000f8e18ff */
[----:B------:R-:W-:Y:S05]  /*c760*/  @P0 VIADD R2, R2, 0x40 ;  /* 0x0000004002020836 */ /* 0x000fea0000000000 */
[----:B------:R-:W-:Y:S04]  /*c770*/  @P0 PRMT R0, R0, 0x654, R2 ;  /* 0x0000065400000816 */ /* 0x000fe80000000002 */
[----:B------:R2:W-:Y:S03]  /*c780*/  @P0 SYNCS.ARRIVE.TRANS64.RED.A1T0 RZ, [R0+URZ], RZ ;  /* 0x000000ff00ff09a7 */ /* 0x0005e600081004ff */
.L_x_181:
[----:B------:R-:W-:Y:S01]  /*c790*/  R2UR UR5, R54 ;  /* 0x00000000360572ca */ /* 0x000fe200000e0000 */
[----:B------:R-:W-:Y:S01]  /*c7a0*/  UISETP.NE.AND UP0, UPT, UR63, URZ, UPT ;  /* 0x000000ff3f00728c */ /* 0x000fe2000bf05270 */
[----:B------:R-:W-:Y:S01]  /*c7b0*/  R2UR UR4, R55 ;  /* 0x00000000370472ca */ /* 0x000fe200000e0000 */
[----:B------:R-:W-:Y:S01]  /*c7c0*/  UIADD3 UR49, UPT, UPT, UR49, 0x8, URZ ;  /* 0x0000000831317890 */ /* 0x000fe2000fffe0ff */
[----:B------:R-:W-:Y:S01]  /*c7d0*/  ISETP.NE.AND P0, PT, R59, 0x2, PT ;  /* 0x000000023b00780c */ /* 0x000fe20003f05270 */
[----:B------:R-:W-:Y:S01]  /*c7e0*/  UMOV UR60, UR62 ;  /* 0x0000003e003c7c82 */ /* 0x000fe20008000000 */
[----:B------:R-:W-:Y:S02]  /*c7f0*/  ISETP.NE.AND P1, PT, R22, 0x4, PT ;  /* 0x000000041600780c */ /* 0x000fe40003f25270 */
[----:B------:R-:W-:Y:S02]  /*c800*/  SEL R2, RZ, 0x1, P0 ;  /* 0x00000001ff027807 */ /* 0x000fe40000000000 */
[----:B--2---:R-:W-:Y:S02]  /*c810*/  SEL R0, RZ, 0x1, P1 ;  /* 0x00000001ff007807 */ /* 0x004fe40000800000 */
[----:B------:R-:W-:Y:S01]  /*c820*/  LOP3.LUT R61, R61, R2, RZ, 0x3c, !PT ;  /* 0x000000023d3d7212 */ /* 0x000fe200078e3cff */
[----:B------:R-:W-:Y:S01]  /*c830*/  UIADD3 UR27, UPT, UPT, UR36, UR5, URZ ;  /* 0x00000005241b7290 */ /* 0x000fe2000fffe0ff */
[----:B------:R-:W-:Y:S01]  /*c840*/  LOP3.LUT R62, R62, R0, RZ, 0x3c, !PT ;  /* 0x000000003e3e7212 */ /* 0x000fe200078e3cff */
[----:B------:R-:W-:Y:S01]  /*c850*/  UIADD3 UR20, UPT, UPT, UR37, UR4, URZ ;  /* 0x0000000425147290 */ /* 0x000fe2000fffe0ff */
[----:B------:R-:W-:Y:S02]  /*c860*/  SEL R59, R59, RZ, P0 ;  /* 0x000000ff3b3b7207 */ /* 0x000fe40000000000 */
[----:B------:R-:W-:Y:S01]  /*c870*/  SEL R22, R22, RZ, P1 ;  /* 0x000000ff16167207 */ /* 0x000fe20000800000 */
[----:B------:R-:W-:Y:S08]  /*c880*/  BRA.U UP0, `(.L_x_182) ;  /* 0xffffffa100a87547 */ /* 0x000ff0000b83ffff */
[----:B------:R-:W-:-:S13]  /*c890*/  R2UR UR4, R56 ;  /* 0x00000000380472ca */ /* 0x000fda00000e0000 */
[----:B------:R-:W-:-:S09]  /*c8a0*/  UISETP.NE.AND UP0, UPT, UR4, URZ, UPT ;  /* 0x000000ff0400728c */ /* 0x000fd2000bf05270 */
[----:B------:R-:W-:Y:S05]  /*c8b0*/  BRA.U !UP0, `(.L_x_183) ;  /* 0x0000000108487547 */ /* 0x000fea000b800000 */
[----:B------:R-:W2:Y:S02]  /*c8c0*/  LDCU.64 UR4, c[0x0][0x890] ;  /* 0x00011200ff0477ac */ /* 0x000ea40008000a00 */
[----:B--2---:R-:W-:-:S04]  /*c8d0*/  UISETP.NE.U32.AND UP0, UPT, UR4, URZ, UPT ;  /* 0x000000ff0400728c */ /* 0x004fc8000bf05070 */
[----:B------:R-:W-:-:S09]  /*c8e0*/  UISETP.NE.AND.EX UP0, UPT, UR5, URZ, UPT, UP0 ;  /* 0x000000ff0500728c */ /* 0x000fd2000bf05300 */
[----:B------:R-:W-:Y:S05]  /*c8f0*/  BRA.U UP0, `(.L_x_184) ;  /* 0x00000001000c7547 */ /* 0x000fea000b800000 */
[----:B------:R-:W-:-:S13]  /*c900*/  FSETP.NEU.AND P0, PT, R27, RZ, PT ;  /* 0x000000ff1b00720b */ /* 0x000fda0003f0d000 */
[----:B------:R-:W-:Y:S05]  /*c910*/  @!P0 EXIT ;  /* 0x000000000000894d */ /* 0x000fea0003800000 */
[----:B------:R-:W-:Y:S05]  /*c920*/  BRA `(.L_x_183) ;  /* 0x00000000002c7947 */ /* 0x000fea0003800000 */
.L_x_184:
[----:B------:R-:W-:Y:S01]  /*c930*/  ISETP.NE.AND P0, PT, R58, RZ, PT ;  /* 0x000000ff3a00720c */ /* 0x000fe20003f05270 */
[----:B------:R-:W-:-:S12]  /*c940*/  BSSY.RECONVERGENT B0, `(.L_x_183) ;  /* 0x0000009000007945 */ /* 0x000fd80003800200 */
[----:B------:R-:W-:Y:S05]  /*c950*/  @P0 BRA `(.L_x_185) ;  /* 0x0000000000140947 */ /* 0x000fea0003800000 */
[----:B------:R-:W2:Y:S02]  /*c960*/  LDCU.64 UR4, c[0x0][0x888] ;  /* 0x00011100ff0477ac */ /* 0x000ea40008000a00 */
[----:B--2---:R-:W-:-:S04]  /*c970*/  ISETP.NE.U32.AND P0, PT, RZ, UR4, PT ;  /* 0x00000004ff007c0c */ /* 0x004fc8000bf05070 */
[----:B------:R-:W-:-:S13]  /*c980*/  ISETP.NE.AND.EX P0, PT, RZ, UR5, PT, P0 ;  /* 0x00000005ff007c0c */ /* 0x000fda000bf05300 */
[----:B------:R-:W-:Y:S05]  /*c990*/  @!P0 EXIT ;  /* 0x000000000000894d */ /* 0x000fea0003800000 */
[----:B------:R-:W-:Y:S05]  /*c9a0*/  BRA `(.L_x_186) ;  /* 0x0000000000087947 */ /* 0x000fea0003800000 */
.L_x_185:
[----:B------:R-:W-:-:S13]  /*c9b0*/  FSETP.NEU.AND P0, PT, R27, RZ, PT ;  /* 0x000000ff1b00720b */ /* 0x000fda0003f0d000 */
[----:B------:R-:W-:Y:S05]  /*c9c0*/  @!P0 EXIT ;  /* 0x000000000000894d */ /* 0x000fea0003800000 */
.L_x_186:
[----:B------:R-:W-:Y:S05]  /*c9d0*/  BSYNC.RECONVERGENT B0 ;  /* 0x0000000000007941 */ /* 0x000fea0003800200 */
.L_x_183:
[----:B------:R-:W-:Y:S01]  /*c9e0*/  ULEA UR4, UR48, UR43, 0x3 ;  /* 0x0000002b30047291 */ /* 0x000fe2000f8e18ff */
[----:B------:R-:W-:-:S04]  /*c9f0*/  DEPBAR.LE SB0, 0x0 ;  /* 0x000080000000791a */ /* 0x000fc80000000000 */
[----:B------:R-:W-:-:S04]  /*ca00*/  UIADD3 UR4, UPT, UPT, UR4, 0x40, URZ ;  /* 0x0000004004047890 */ /* 0x000fc8000fffe0ff */
[----:B------:R-:W-:-:S09]  /*ca10*/  UPRMT UR4, UR61, 0x654, UR4 ;  /* 0x000006543d047896 */ /* 0x000fd20008000004 */
[----:B------:R-:W-:Y:S01]  /*ca20*/  SYNCS.ARRIVE.TRANS64.RED.A1T0 RZ, [UR4], RZ ;  /* 0x000000ffffff79a7 */ /* 0x000fe20008100404 */
[----:B------:R-:W-:Y:S05]  /*ca30*/  EXIT ;  /* 0x000000000000794d */ /* 0x000fea0003800000 */
.L_x_24:
[----:B--2---:R2:W3:Y:S02]  /*ca40*/  SYNCS.PHASECHK.TRANS64.TRYWAIT P0, [R0+URZ+0xe0], R2 ;  /* 0x0000e002000075a7 */ /* 0x0044e400080011ff */
[----:B---3--:R-:W-:Y:S05]  /*ca50*/  @!P0 NANOSLEEP.SYNCS 0x989680 ;  /* 0x009896800000895d */ /* 0x008fea0003900000 */
[----:B------:R-:W3:Y:S02]  /*ca60*/  @!P0 SYNCS.PHASECHK.TRANS64 P0, [R0+URZ+0xe0], R2 ;  /* 0x0000e002000085a7 */ /* 0x000ee400080010ff */
[----:B---3--:R-:W-:Y:S05]  /*ca70*/  @!P0 BRA `(.L_x_24) ;  /* 0xfffffffc00f08947 */ /* 0x008fea000383ffff */
[----:B------:R-:W-:Y:S05]  /*ca80*/  BRA `(.L_x_187) ;  /* 0xffffff4c00f87947 */ /* 0x000fea000383ffff */
.L_x_27:
[----:B-1----:R-:W-:-:S07]  /*ca90*/  MOV R0, UR7 ;  /* 0x0000000700007c02 */ /* 0x002fce0008000f00 */
.L_x_188:
[----:B-1----:R1:W2:Y:S02]  /*caa0*/  SYNCS.PHASECHK.TRANS64.TRYWAIT P0, [R0+URZ+0x10], R3 ;  /* 0x00001003000075a7 */ /* 0x0022a400080011ff */
[----:B--2---:R-:W-:Y:S05]  /*cab0*/  @!P0 NANOSLEEP.SYNCS 0x989680 ;  /* 0x009896800000895d */ /* 0x004fea0003900000 */
[----:B------:R-:W2:Y:S02]  /*cac0*/  @!P0 SYNCS.PHASECHK.TRANS64 P0, [R0+URZ+0x10], R3 ;  /* 0x00001003000085a7 */ /* 0x000ea400080010ff */
[----:B--2---:R-:W-:Y:S05]  /*cad0*/  @!P0 BRA `(.L_x_188) ;  /* 0xfffffffc00f08947 */ /* 0x004fea000383ffff */
[----:B------:R-:W-:Y:S05]  /*cae0*/  BRA `(.L_x_26) ;  /* 0xffffff5000507947 */ /* 0x000fea000383ffff */
.L_x_36:
[----:B-1----:R-:W-:-:S07]  /*caf0*/  MOV R0, UR7 ;  /* 0x0000000700007c02 */ /* 0x002fce0008000f00 */
.L_x_189:
[----:B-1----:R1:W2:Y:S02]  /*cb00*/  SYNCS.PHASECHK.TRANS64.TRYWAIT P0, [R0+URZ+0x10], R3 ;  /* 0x00001003000075a7 */ /* 0x0022a400080011ff */
[----:B--2---:R-:W-:Y:S05]  /*cb10*/  @!P0 NANOSLEEP.SYNCS 0x989680 ;  /* 0x009896800000895d */ /* 0x004fea0003900000 */
[----:B------:R-:W2:Y:S02]  /*cb20*/  @!P0 SYNCS.PHASECHK.TRANS64 P0, [R0+URZ+0x10], R3 ;  /* 0x00001003000085a7 */ /* 0x000ea400080010ff */
[----:B--2---:R-:W-:Y:S05]  /*cb30*/  @!P0 BRA `(.L_x_189) ;  /* 0xfffffffc00f08947 */ /* 0x004fea000383ffff */
[----:B------:R-:W-:Y:S05]  /*cb40*/  BRA `(.L_x_35) ;  /* 0xffffff5400ac7947 */ /* 0x000fea000383ffff */
.L_x_43:
[----:B-1----:R1:W4:Y:S02]  /*cb50*/  SYNCS.PHASECHK.TRANS64.TRYWAIT P0, [R3+URZ+0x70], R0 ;  /* 0x00007000030075a7 */ /* 0x00232400080011ff */
[----:B----4-:R-:W-:Y:S05]  /*cb60*/  @!P0 NANOSLEEP.SYNCS 0x989680 ;  /* 0x009896800000895d */ /* 0x010fea0003900000 */
[----:B------:R-:W4:Y:S02]  /*cb70*/  @!P0 SYNCS.PHASECHK.TRANS64 P0, [R3+URZ+0x70], R0 ;  /* 0x00007000030085a7 */ /* 0x000f2400080010ff */
[----:B----4-:R-:W-:Y:S05]  /*cb80*/  @!P0 BRA `(.L_x_43) ;  /* 0xfffffffc00f08947 */ /* 0x010fea000383ffff */
[----:B------:R-:W-:Y:S05]  /*cb90*/  BRA `(.L_x_190) ;  /* 0xffffff5800e87947 */ /* 0x000fea000383ffff */
.L_x_47:
[----:B------:R-:W-:-:S07]  /*cba0*/  MOV R0, UR4 ;  /* 0x0000000400007c02 */ /* 0x000fce0008000f00 */
.L_x_191:
[----:B-1----:R1:W2:Y:S02]  /*cbb0*/  SYNCS.PHASECHK.TRANS64.TRYWAIT P0, [R0+URZ], R2 ;  /* 0x00000002000075a7 */ /* 0x0022a400080011ff */
[----:B--2---:R-:W-:Y:S05]  /*cbc0*/  @!P0 NANOSLEEP.SYNCS 0x989680 ;  /* 0x009896800000895d */ /* 0x004fea0003900000 */
[----:B------:R-:W2:Y:S02]  /*cbd0*/  @!P0 SYNCS.PHASECHK.TRANS64 P0, [R0+URZ], R2 ;  /* 0x00000002000085a7 */ /* 0x000ea400080010ff */
[----:B--2---:R-:W-:Y:S05]  /*cbe0*/  @!P0 BRA `(.L_x_191) ;  /* 0xfffffffc00f08947 */ /* 0x004fea000383ffff */
[----:B------:R-:W-:Y:S05]  /*cbf0*/  BRA `(.L_x_192) ;  /* 0xffffff6000947947 */ /* 0x000fea000383ffff */
.L_x_50:
[----:B-1----:R1:W2:Y:S02]  /*cc00*/  SYNCS.PHASECHK.TRANS64.TRYWAIT P0, [R0+URZ+0xd0], R8 ;  /* 0x0000d008000075a7 */ /* 0x0022a400080011ff */
[----:B--2---:R-:W-:Y:S05]  /*cc10*/  @!P0 NANOSLEEP.SYNCS 0x989680 ;  /* 0x009896800000895d */ /* 0x004fea0003900000 */
[----:B------:R-:W2:Y:S02]  /*cc20*/  @!P0 SYNCS.PHASECHK.TRANS64 P0, [R0+URZ+0xd0], R8 ;  /* 0x0000d008000085a7 */ /* 0x000ea400080010ff */
[----:B--2---:R-:W-:Y:S05]  /*cc30*/  @!P0 BRA `(.L_x_50) ;  /* 0xfffffffc00f08947 */ /* 0x004fea000383ffff */
[----:B------:R-:W-:Y:S05]  /*cc40*/  BRA `(.L_x_193) ;  /* 0xffffff6000f47947 */ /* 0x000fea000383ffff */
.L_x_51:
[----:B------:R-:W-:-:S07]  /*cc50*/  MOV R0, UR4 ;  /* 0x0000000400007c02 */ /* 0x000fce0008000f00 */
.L_x_194:
[----:B-1----:R1:W2:Y:S02]  /*cc60*/  SYNCS.PHASECHK.TRANS64.TRYWAIT P0, [R0+URZ+0x80], R9 ;  /* 0x00008009000075a7 */ /* 0x0022a400080011ff */
[----:B--2---:R-:W-:Y:S05]  /*cc70*/  @!P0 NANOSLEEP.SYNCS 0x989680 ;  /* 0x009896800000895d */ /* 0x004fea0003900000 */
[----:B------:R-:W2:Y:S02]  /*cc80*/  @!P0 SYNCS.PHASECHK.TRANS64 P0, [R0+URZ+0x80], R9 ;  /* 0x00008009000085a7 */ /* 0x000ea400080010ff */
[----:B--2---:R-:W-:Y:S05]  /*cc90*/  @!P0 BRA `(.L_x_194) ;  /* 0xfffffffc00f08947 */ /* 0x004fea000383ffff */
[----:B------:R-:W-:Y:S05]  /*cca0*/  BRA `(.L_x_195) ;  /* 0xffffff6400047947 */ /* 0x000fea000383ffff */
.L_x_52:
[----:B-1----:R1:W2:Y:S02]  /*ccb0*/  SYNCS.PHASECHK.TRANS64.TRYWAIT P1, [R0+URZ+0x70], R8 ;  /* 0x00007008000075a7 */ /* 0x0022a400080211ff */
[----:B--2---:R-:W-:Y:S05]  /*ccc0*/  @!P1 NANOSLEEP.SYNCS 0x989680 ;  /* 0x009896800000995d */ /* 0x004fea0003900000 */
[----:B------:R-:W2:Y:S02]  /*ccd0*/  @!P1 SYNCS.PHASECHK.TRANS64 P1, [R0+URZ+0x70], R8 ;  /* 0x00007008000095a7 */ /* 0x000ea400080210ff */
[----:B--2---:R-:W-:Y:S05]  /*cce0*/  @!P1 BRA `(.L_x_52) ;  /* 0xfffffffc00f09947 */ /* 0x004fea000383ffff */
[----:B------:R-:W-:Y:S05]  /*ccf0*/  BRA `(.L_x_196) ;  /* 0xffffff6400347947 */ /* 0x000fea000383ffff */
.L_x_55:
[----:B------:R-:W-:-:S07]  /*cd00*/  MOV R0, UR4 ;  /* 0x0000000400007c02 */ /* 0x000fce0008000f00 */
.L_x_197:
[----:B-1----:R1:W2:Y:S02]  /*cd10*/  SYNCS.PHASECHK.TRANS64.TRYWAIT P0, [R0+URZ+0x80], R2 ;  /* 0x00008002000075a7 */ /* 0x0022a400080011ff */
[----:B--2---:R-:W-:Y:S05]  /*cd20*/  @!P0 NANOSLEEP.SYNCS 0x989680 ;  /* 0x009896800000895d */ /* 0x004fea0003900000 */
[----:B------:R-:W2:Y:S02]  /*cd30*/  @!P0 SYNCS.PHASECHK.TRANS64 P0, [R0+URZ+0x80], R2 ;  /* 0x00008002000085a7 */ /* 0x000ea400080010ff */
[----:B--2---:R-:W-:Y:S05]  /*cd40*/  @!P0 BRA `(.L_x_197) ;  /* 0xfffffffc00f08947 */ /* 0x004fea000383ffff */
[----:B------:R-:W-:Y:S05]  /*cd50*/  BRA `(.L_x_54) ;  /* 0xffffff6400887947 */ /* 0x000fea000383ffff */
.L_x_64:
[----:B-1----:R-:W-:-:S04]  /*cd60*/  MOV R7, UR5 ;  /* 0x0000000500077c02 */ /* 0x002fc80008000f00 */
[----:B------:R1:W2:Y:S03]  /*cd70*/  SYNCS.PHASECHK.TRANS64.TRYWAIT P0, [R7+URZ+0x8], R8 ;  /* 0x00000808070075a7 */ /* 0x0002a600080011ff */
[----:B--2---:R-:W-:Y:S05]  /*cd80*/  @!P0 NANOSLEEP.SYNCS 0x989680 ;  /* 0x009896800000895d */ /* 0x004fea0003900000 */
[----:B------:R-:W2:Y:S02]  /*cd90*/  @!P0 SYNCS.PHASECHK.TRANS64 P0, [R7+URZ+0x8], R8 ;  /* 0x00000808070085a7 */ /* 0x000ea400080010ff */
[----:B--2---:R-:W-:Y:S05]  /*cda0*/  @!P0 BRA `(.L_x_64) ;  /* 0xfffffffc00ec8947 */ /* 0x004fea000383ffff */
[----:B------:R-:W-:Y:S05]  /*cdb0*/  BRA `(.L_x_63) ;  /* 0xffffff6800447947 */ /* 0x000fea000383ffff */
.L_x_66:
[----:B------:R-:W-:Y:S01]  /*cdc0*/  BSSY B0, `(.L_x_198) ;  /* 0x0000006000007945 */ /* 0x000fe20003800000 */
[----:B------:R-:W-:-:S07]  /*cdd0*/  MOV R15, 0xffffffff ;  /* 0xffffffff000f7802 */ /* 0x000fce0000000f00 */
[----:B-1---5:R-:W-:Y:S05]  /*cde0*/  WARPSYNC.COLLECTIVE R15, `(.L_x_199) ;  /* 0x000000000f0c7348 */ /* 0x022fea0003c00000 */
[----:B------:R-:W-:Y:S02]  /*cdf0*/  ELECT P6, UR79, PT ;  /* 0x00000000004f782f */ /* 0x000fe400038c0000 */
[----:B------:R-:W-:Y:S01]  /*ce00*/  MOV R14, UR79 ;  /* 0x0000004f000e7c02 */ /* 0x000fe20008000f00 */
[----:B-1---5:R-:W-:Y:S10]  /*ce10*/  ENDCOLLECTIVE ;  /* 0x000000000000791b */ /* 0x022ff40003800000 */
.L_x_199:
[----:B------:R-:W-:Y:S05]  /*ce20*/  BSYNC B0 ;  /* 0x0000000000007941 */ /* 0x000fea0003800000 */
.L_x_198:
[----:B------:R-:W-:Y:S01]  /*ce30*/  PLOP3.LUT P0, PT, P6, PT, PT, 0x80, 0x8 ;  /* 0x000000000008781c */ /* 0x000fe2000370f070 */
[----:B------:R-:W-:-:S12]  /*ce40*/  BRA `(.L_x_200) ;  /* 0xffffff6800747947 */ /* 0x000fd8000383ffff */
.L_x_68:
[----:B-1----:R-:W-:-:S04]  /*ce50*/  MOV R5, UR5 ;  /* 0x0000000500057c02 */ /* 0x002fc80008000f00 */
[----:B------:R1:W2:Y:S03]  /*ce60*/  SYNCS.PHASECHK.TRANS64.TRYWAIT P0, [R5+URZ+0x8], R6 ;  /* 0x00000806050075a7 */ /* 0x0002a600080011ff */
[----:B--2---:R-:W-:Y:S05]  /*ce70*/  @!P0 NANOSLEEP.SYNCS 0x989680 ;  /* 0x009896800000895d */ /* 0x004fea0003900000 */
[----:B------:R-:W2:Y:S02]  /*ce80*/  @!P0 SYNCS.PHASECHK.TRANS64 P0, [R5+URZ+0x8], R6 ;  /* 0x00000806050085a7 */ /* 0x000ea400080010ff */
[----:B--2---:R-:W-:Y:S05]  /*ce90*/  @!P0 BRA `(.L_x_68) ;  /* 0xfffffffc00ec8947 */ /* 0x004fea000383ffff */
[----:B------:R-:W-:Y:S05]  /*cea0*/  BRA `(.L_x_67) ;  /* 0xffffff6800787947 */ /* 0x000fea000383ffff */
.L_x_69:
[----:B-1----:R1:W2:Y:S02]  /*ceb0*/  SYNCS.PHASECHK.TRANS64.TRYWAIT P0, [R3+URZ+0x70], R4 ;  /* 0x00007004030075a7 */ /* 0x0022a400080011ff */
[----:B--2---:R-:W-:Y:S05]  /*cec0*/  @!P0 NANOSLEEP.SYNCS 0x989680 ;  /* 0x009896800000895d */ /* 0x004fea0003900000 */
[----:B------:R-:W2:Y:S02]  /*ced0*/  @!P0 SYNCS.PHASECHK.TRANS64 P0, [R3+URZ+0x70], R4 ;  /* 0x00007004030085a7 */ /* 0x000ea400080010ff */
[----:B--2---:R-:W-:Y:S05]  /*cee0*/  @!P0 BRA `(.L_x_69) ;  /* 0xfffffffc00f08947 */ /* 0x004fea000383ffff */
[----:B------:R-:W-:Y:S05]  /*cef0*/  BRA `(.L_x_201) ;  /* 0xffffff6c00887947 */ /* 0x000fea000383ffff */
.L_x_71:
[----:B------:R-:W-:-:S13]  /*cf00*/  R2UR UR4, R4 ;  /* 0x00000000040472ca */ /* 0x000fda00000e0000 */
[----:B------:R-:W-:-:S07]  /*cf10*/  MOV R3, UR4 ;  /* 0x0000000400037c02 */ /* 0x000fce0008000f00 */
.L_x_202:
[----:B-1----:R1:W2:Y:S02]  /*cf20*/  SYNCS.PHASECHK.TRANS64.TRYWAIT P0, [R3+URZ+0xb0], R5 ;  /* 0x0000b005030075a7 */ /* 0x0022a400080011ff */
[----:B--2---:R-:W-:Y:S05]  /*cf30*/  @!P0 NANOSLEEP.SYNCS 0x989680 ;  /* 0x009896800000895d */ /* 0x004fea0003900000 */
[----:B------:R-:W2:Y:S02]  /*cf40*/  @!P0 SYNCS.PHASECHK.TRANS64 P0, [R3+URZ+0xb0], R5 ;  /* 0x0000b005030085a7 */ /* 0x000ea400080010ff */
[----:B--2---:R-:W-:Y:S05]  /*cf50*/  @!P0 BRA `(.L_x_202) ;  /* 0xfffffffc00f08947 */ /* 0x004fea000383ffff */
[----:B------:R-:W-:Y:S05]  /*cf60*/  BRA `(.L_x_203) ;  /* 0xffffff6c00dc7947 */ /* 0x000fea000383ffff */
.L_x_74:
[----:B------:R-:W-:Y:S07]  /*cf70*/  MOV R3, UR5 ;  /* 0x0000000500037c02 */ /* 0x000fee0008000f00 */
.L_x_204:
[----:B-1----:R1:W2:Y:S02]  /*cf80*/  SYNCS.PHASECHK.TRANS64.TRYWAIT P0, [R3+URZ], R5 ;  /* 0x00000005030075a7 */ /* 0x0022a400080011ff */
[----:B--2---:R-:W-:Y:S05]  /*cf90*/  @!P0 NANOSLEEP.SYNCS 0x989680 ;  /* 0x009896800000895d */ /* 0x004fea0003900000 */
[----:B------:R-:W2:Y:S02]  /*cfa0*/  @!P0 SYNCS.PHASECHK.TRANS64 P0, [R3+URZ], R5 ;  /* 0x00000005030085a7 */ /* 0x000ea400080010ff */
[----:B--2---:R-:W-:Y:S05]  /*cfb0*/  @!P0 BRA `(.L_x_204) ;  /* 0xfffffffc00f08947 */ /* 0x004fea000383ffff */
[----:B------:R-:W-:Y:S05]  /*cfc0*/  BRA `(.L_x_73) ;  /* 0xffffff6c00f47947 */ /* 0x000fea000383ffff */
.L_x_78:
[----:B-1----:R-:W-:-:S07]  /*cfd0*/  MOV R2, UR4 ;  /* 0x0000000400027c02 */ /* 0x002fce0008000f00 */
.L_x_205:
[----:B-1----:R1:W2:Y:S02]  /*cfe0*/  SYNCS.PHASECHK.TRANS64.TRYWAIT P0, [R2+URZ], R3 ;  /* 0x00000003020075a7 */ /* 0x0022a400080011ff */
[----:B--2---:R-:W-:Y:S05]  /*cff0*/  @!P0 NANOSLEEP.SYNCS 0x989680 ;  /* 0x009896800000895d */ /* 0x004fea0003900000 */
[----:B------:R-:W2:Y:S02]  /*d000*/  @!P0 SYNCS.PHASECHK.TRANS64 P0, [R2+URZ], R3 ;  /* 0x00000003020085a7 */ /* 0x000ea400080010ff */
[----:B--2---:R-:W-:Y:S05]  /*d010*/  @!P0 BRA `(.L_x_205) ;  /* 0xfffffffc00f08947 */ /* 0x004fea000383ffff */
[----:B------:R-:W-:Y:S05]  /*d020*/  BRA `(.L_x_206) ;  /* 0xffffff78000c7947 */ /* 0x000fea000383ffff */
.L_x_79:
[----:B------:R-:W-:-:S07]  /*d030*/  MOV R2, UR5 ;  /* 0x0000000500027c02 */ /* 0x000fce0008000f00 */
.L_x_207:
[----:B-1----:R1:W2:Y:S02]  /*d040*/  SYNCS.PHASECHK.TRANS64.TRYWAIT P0, [R2+URZ], R4 ;  /* 0x00000004020075a7 */ /* 0x0022a400080011ff */
[----:B--2---:R-:W-:Y:S05]  /*d050*/  @!P0 NANOSLEEP.SYNCS 0x989680 ;  /* 0x009896800000895d */ /* 0x004fea0003900000 */
[----:B------:R-:W2:Y:S02]  /*d060*/  @!P0 SYNCS.PHASECHK.TRANS64 P0, [R2+URZ], R4 ;  /* 0x00000004020085a7 */ /* 0x000ea400080010ff */
[----:B--2---:R-:W-:Y:S05]  /*d070*/  @!P0 BRA `(.L_x_207) ;  /* 0xfffffffc00f08947 */ /* 0x004fea000383ffff */
[----:B------:R-:W-:Y:S05]  /*d080*/  BRA `(.L_x_208) ;  /* 0xffffff78001c7947 */ /* 0x000fea000383ffff */
.L_x_80:
[----:B------:R-:W-:-:S07]  /*d090*/  MOV R2, UR5 ;  /* 0x0000000500027c02 */ /* 0x000fce0008000f00 */
.L_x_209:
[----:B-1----:R1:W2:Y:S02]  /*d0a0*/  SYNCS.PHASECHK.TRANS64.TRYWAIT P0, [R2+URZ], R4 ;  /* 0x00000004020075a7 */ /* 0x0022a400080011ff */
[----:B--2---:R-:W-:Y:S05]  /*d0b0*/  @!P0 NANOSLEEP.SYNCS 0x989680 ;  /* 0x009896800000895d */ /* 0x004fea0003900000 */
[----:B------:R-:W2:Y:S02]  /*d0c0*/  @!P0 SYNCS.PHASECHK.TRANS64 P0, [R2+URZ], R4 ;  /* 0x00000004020085a7 */ /* 0x000ea400080010ff */
[----:B--2---:R-:W-:Y:S05]  /*d0d0*/  @!P0 BRA `(.L_x_209) ;  /* 0xfffffffc00f08947 */ /* 0x004fea000383ffff */
[----:B------:R-:W-:Y:S05]  /*d0e0*/  BRA `(.L_x_210) ;  /* 0xffffff7800287947 */ /* 0x000fea000383ffff */
.L_x_83:
[----:B------:R-:W-:-:S07]  /*d0f0*/  MOV R2, UR62 ;  /* 0x0000003e00027c02 */ /* 0x000fce0008000f00 */
.L_x_211:
[----:B-1----:R1:W2:Y:S02]  /*d100*/  SYNCS.PHASECHK.TRANS64.TRYWAIT P1, [R2+URZ+0xf0], R3 ;  /* 0x0000f003020075a7 */ /* 0x0022a400080211ff */
[----:B--2---:R-:W-:Y:S05]  /*d110*/  @!P1 NANOSLEEP.SYNCS 0x989680 ;  /* 0x009896800000995d */ /* 0x004fea0003900000 */
[----:B------:R-:W2:Y:S02]  /*d120*/  @!P1 SYNCS.PHASECHK.TRANS64 P1, [R2+URZ+0xf0], R3 ;  /* 0x0000f003020095a7 */ /* 0x000ea400080210ff */
[----:B--2---:R-:W-:Y:S05]  /*d130*/  @!P1 BRA `(.L_x_211) ;  /* 0xfffffffc00f09947 */ /* 0x004fea000383ffff */
[----:B------:R-:W-:Y:S05]  /*d140*/  BRA `(.L_x_212) ;  /* 0xffffff7800787947 */ /* 0x000fea000383ffff */
.L_x_88:
[----:B--2---:R2:W3:Y:S02]  /*d150*/  SYNCS.PHASECHK.TRANS64.TRYWAIT P0, [R12+URZ+0x70], R0 ;  /* 0x000070000c0075a7 */ /* 0x0044e400080011ff */
[----:B---3--:R-:W-:Y:S05]  /*d160*/  @!P0 NANOSLEEP.SYNCS 0x989680 ;  /* 0x009896800000895d */ /* 0x008fea0003900000 */
[----:B------:R-:W3:Y:S02]  /*d170*/  @!P0 SYNCS.PHASECHK.TRANS64 P0, [R12+URZ+0x70], R0 ;  /* 0x000070000c0085a7 */ /* 0x000ee400080010ff */
[----:B---3--:R-:W-:Y:S05]  /*d180*/  @!P0 BRA `(.L_x_88) ;  /* 0xfffffffc00f08947 */ /* 0x008fea000383ffff */
[----:B------:R-:W-:Y:S05]  /*d190*/  BRA `(.L_x_213) ;  /* 0xffffff7c00a07947 */ /* 0x000fea000383ffff */
.L_x_91:
[----:B-1----:R-:W-:Y:S07]  /*d1a0*/  MOV R0, UR21 ;  /* 0x0000001500007c02 */ /* 0x002fee0008000f00 */
.L_x_214:
[----:B-1----:R1:W2:Y:S02]  /*d1b0*/  SYNCS.PHASECHK.TRANS64.TRYWAIT P2, [R0+URZ+0x68], R6 ;  /* 0x00006806000075a7 */ /* 0x0022a400080411ff */
[----:B--2---:R-:W-:Y:S05]  /*d1c0*/  @!P2 NANOSLEEP.SYNCS 0x989680 ;  /* 0x009896800000a95d */ /* 0x004fea0003900000 */
[----:B------:R-:W2:Y:S02]  /*d1d0*/  @!P2 SYNCS.PHASECHK.TRANS64 P2, [R0+URZ+0x68], R6 ;  /* 0x000068060000a5a7 */ /* 0x000ea400080410ff */
[----:B--2---:R-:W-:Y:S05]  /*d1e0*/  @!P2 BRA `(.L_x_214) ;  /* 0xfffffffc00f0a947 */ /* 0x004fea000383ffff */
[----:B------:R-:W-:Y:S05]  /*d1f0*/  BRA `(.L_x_90) ;  /* 0xffffff84000c7947 */ /* 0x000fea000383ffff */
.L_x_94:
[----:B------:R-:W-:Y:S07]  /*d200*/  MOV R0, UR21 ;  /* 0x0000001500007c02 */ /* 0x000fee0008000f00 */
.L_x_215:
[----:B-1----:R1:W2:Y:S02]  /*d210*/  SYNCS.PHASECHK.TRANS64.TRYWAIT P0, [R0+URZ+0x40], R10 ;  /* 0x0000400a000075a7 */ /* 0x0022a400080011ff */
[----:B--2---:R-:W-:Y:S05]  /*d220*/  @!P0 NANOSLEEP.SYNCS 0x989680 ;  /* 0x009896800000895d */ /* 0x004fea0003900000 */
[----:B------:R-:W2:Y:S02]  /*d230*/  @!P0 SYNCS.PHASECHK.TRANS64 P0, [R0+URZ+0x40], R10 ;  /* 0x0000400a000085a7 */ /* 0x000ea400080010ff */
[----:B--2---:R-:W-:Y:S05]  /*d240*/  @!P0 BRA `(.L_x_215) ;  /* 0xfffffffc00f08947 */ /* 0x004fea000383ffff */
[----:B------:R-:W-:Y:S05]  /*d250*/  BRA `(.L_x_216) ;  /* 0xffffff8400687947 */ /* 0x000fea000383ffff */
.L_x_95:
[----:B------:R-:W-:Y:S07]  /*d260*/  MOV R0, UR21 ;  /* 0x0000001500007c02 */ /* 0x000fee0008000f00 */
.L_x_217:
[----:B-1----:R1:W2:Y:S02]  /*d270*/  SYNCS.PHASECHK.TRANS64.TRYWAIT P0, [R0+URZ+0x48], R10 ;  /* 0x0000480a000075a7 */ /* 0x0022a400080011ff */
[----:B--2---:R-:W-:Y:S05]  /*d280*/  @!P0 NANOSLEEP.SYNCS 0x989680 ;  /* 0x009896800000895d */ /* 0x004fea0003900000 */
[----:B------:R-:W2:Y:S02]  /*d290*/  @!P0 SYNCS.PHASECHK.TRANS64 P0, [R0+URZ+0x48], R10 ;  /* 0x0000480a000085a7 */ /* 0x000ea400080010ff */
[----:B--2---:R-:W-:Y:S05]  /*d2a0*/  @!P0 BRA `(.L_x_217) ;  /* 0xfffffffc00f08947 */ /* 0x004fea000383ffff */
[----:B------:R-:W-:Y:S05]  /*d2b0*/  BRA `(.L_x_218) ;  /* 0xffffff8400c07947 */ /* 0x000fea000383ffff */
.L_x_96:
[----:B------:R-:W-:Y:S07]  /*d2c0*/  MOV R0, UR21 ;  /* 0x0000001500007c02 */ /* 0x000fee0008000f00 */
.L_x_219:
[----:B-1----:R1:W2:Y:S02]  /*d2d0*/  SYNCS.PHASECHK.TRANS64.TRYWAIT P0, [R0+URZ+0x50], R10 ;  /* 0x0000500a000075a7 */ /* 0x0022a400080011ff */
[----:B--2---:R-:W-:Y:S05]  /*d2e0*/  @!P0 NANOSLEEP.SYNCS 0x989680 ;  /* 0x009896800000895d */ /* 0x004fea0003900000 */
[----:B------:R-:W2:Y:S02]  /*d2f0*/  @!P0 SYNCS.PHASECHK.TRANS64 P0, [R0+URZ+0x50], R10 ;  /* 0x0000500a000085a7 */ /* 0x000ea400080010ff */
[----:B--2---:R-:W-:Y:S05]  /*d300*/  @!P0 BRA `(.L_x_219) ;  /* 0xfffffffc00f08947 */ /* 0x004fea000383ffff */
[----:B------:R-:W-:Y:S05]  /*d310*/  BRA `(.L_x_220) ;  /* 0xffffff8800207947 */ /* 0x000fea000383ffff */
.L_x_97:
[----:B------:R-:W-:Y:S07]  /*d320*/  MOV R0, UR21 ;  /* 0x0000001500007c02 */ /* 0x000fee0008000f00 */
.L_x_221:
[----:B-1----:R1:W2:Y:S02]  /*d330*/  SYNCS.PHASECHK.TRANS64.TRYWAIT P0, [R0+URZ+0x58], R10 ;  /* 0x0000580a000075a7 */ /* 0x0022a400080011ff */
[----:B--2---:R-:W-:Y:S05]  /*d340*/  @!P0 NANOSLEEP.SYNCS 0x989680 ;  /* 0x009896800000895d */ /* 0x004fea0003900000 */
[----:B------:R-:W2:Y:S02]  /*d350*/  @!P0 SYNCS.PHASECHK.TRANS64 P0, [R0+URZ+0x58], R10 ;  /* 0x0000580a000085a7 */ /* 0x000ea400080010ff */
[----:B--2---:R-:W-:Y:S05]  /*d360*/  @!P0 BRA `(.L_x_221) ;  /* 0xfffffffc00f08947 */ /* 0x004fea000383ffff */
[----:B------:R-:W-:Y:S05]  /*d370*/  BRA `(.L_x_222) ;  /* 0xffffff8800807947 */ /* 0x000fea000383ffff */
.L_x_98:
[----:B------:R-:W-:Y:S07]  /*d380*/  MOV R0, UR21 ;  /* 0x0000001500007c02 */ /* 0x000fee0008000f00 */
.L_x_223:
[----:B-1----:R1:W2:Y:S02]  /*d390*/  SYNCS.PHASECHK.TRANS64.TRYWAIT P0, [R0+URZ+0x40], R9 ;  /* 0x00004009000075a7 */ /* 0x0022a400080011ff */
[----:B--2---:R-:W-:Y:S05]  /*d3a0*/  @!P0 NANOSLEEP.SYNCS 0x989680 ;  /* 0x009896800000895d */ /* 0x004fea0003900000 */
[----:B------:R-:W2:Y:S02]  /*d3b0*/  @!P0 SYNCS.PHASECHK.TRANS64 P0, [R0+URZ+0x40], R9 ;  /* 0x00004009000085a7 */ /* 0x000ea400080010ff */
[----:B--2---:R-:W-:Y:S05]  /*d3c0*/  @!P0 BRA `(.L_x_223) ;  /* 0xfffffffc00f08947 */ /* 0x004fea000383ffff */
[----:B------:R-:W-:Y:S05]  /*d3d0*/  BRA `(.L_x_224) ;  /* 0xffffff8800e47947 */ /* 0x000fea000383ffff */
.L_x_99:
[----:B------:R-:W-:Y:S07]  /*d3e0*/  MOV R0, UR21 ;  /* 0x0000001500007c02 */ /* 0x000fee0008000f00 */
.L_x_225:
[----:B-1----:R1:W2:Y:S02]  /*d3f0*/  SYNCS.PHASECHK.TRANS64.TRYWAIT P0, [R0+URZ+0x48], R9 ;  /* 0x00004809000075a7 */ /* 0x0022a400080011ff */
[----:B--2---:R-:W-:Y:S05]  /*d400*/  @!P0 NANOSLEEP.SYNCS 0x989680 ;  /* 0x009896800000895d */ /* 0x004fea0003900000 */
[----:B------:R-:W2:Y:S02]  /*d410*/  @!P0 SYNCS.PHASECHK.TRANS64 P0, [R0+URZ+0x48], R9 ;  /* 0x00004809000085a7 */ /* 0x000ea400080010ff */
[----:B--2---:R-:W-:Y:S05]  /*d420*/  @!P0 BRA `(.L_x_225) ;  /* 0xfffffffc00f08947 */ /* 0x004fea000383ffff */
[----:B------:R-:W-:Y:S05]  /*d430*/  BRA `(.L_x_226) ;  /* 0xffffff8c00447947 */ /* 0x000fea000383ffff */
.L_x_100:
[----:B------:R-:W-:Y:S07]  /*d440*/  MOV R0, UR21 ;  /* 0x0000001500007c02 */ /* 0x000fee0008000f00 */
.L_x_227:
[----:B-1----:R1:W2:Y:S02]  /*d450*/  SYNCS.PHASECHK.TRANS64.TRYWAIT P0, [R0+URZ+0x50], R9 ;  /* 0x00005009000075a7 */ /* 0x0022a400080011ff */
[----:B--2---:R-:W-:Y:S05]  /*d460*/  @!P0 NANOSLEEP.SYNCS 0x989680 ;  /* 0x009896800000895d */ /* 0x004fea0003900000 */
[----:B------:R-:W2:Y:S02]  /*d470*/  @!P0 SYNCS.PHASECHK.TRANS64 P0, [R0+URZ+0x50], R9 ;  /* 0x00005009000085a7 */ /* 0x000ea400080010ff */
[----:B--2---:R-:W-:Y:S05]  /*d480*/  @!P0 BRA `(.L_x_227) ;  /* 0xfffffffc00f08947 */ /* 0x004fea000383ffff */
[----:B------:R-:W-:Y:S05]  /*d490*/  BRA `(.L_x_228) ;  /* 0xffffff8c00a47947 */ /* 0x000fea000383ffff */
.L_x_101:
[----:B------:R-:W-:Y:S07]  /*d4a0*/  MOV R0, UR21 ;  /* 0x0000001500007c02 */ /* 0x000fee0008000f00 */
.L_x_229:
[----:B-1----:R1:W2:Y:S02]  /*d4b0*/  SYNCS.PHASECHK.TRANS64.TRYWAIT P0, [R0+URZ+0x58], R9 ;  /* 0x00005809000075a7 */ /* 0x0022a400080011ff */
[----:B--2---:R-:W-:Y:S05]  /*d4c0*/  @!P0 NANOSLEEP.SYNCS 0x989680 ;  /* 0x009896800000895d */ /* 0x004fea0003900000 */
[----:B------:R-:W2:Y:S02]  /*d4d0*/  @!P0 SYNCS.PHASECHK.TRANS64 P0, [R0+URZ+0x58], R9 ;  /* 0x00005809000085a7 */ /* 0x000ea400080010ff */
[----:B--2---:R-:W-:Y:S05]  /*d4e0*/  @!P0 BRA `(.L_x_229) ;  /* 0xfffffffc00f08947 */ /* 0x004fea000383ffff */
[----:B------:R-:W-:Y:S05]  /*d4f0*/  BRA `(.L_x_230) ;  /* 0xffffff9000007947 */ /* 0x000fea000383ffff */
.L_x_103:
[----:B------:R-:W-:-:S07]  /*d500*/  MOV R0, UR21 ;  /* 0x0000001500007c02 */ /* 0x000fce0008000f00 */
.L_x_231:
[----:B-1----:R1:W3:Y:S02]  /*d510*/  SYNCS.PHASECHK.TRANS64.TRYWAIT P0, [R0+URZ+0x40], R10 ;  /* 0x0000400a000075a7 */ /* 0x0022e400080011ff */
[----:B---3--:R-:W-:Y:S05]  /*d520*/  @!P0 NANOSLEEP.SYNCS 0x989680 ;  /* 0x009896800000895d */ /* 0x008fea0003900000 */
[----:B------:R-:W3:Y:S02]  /*d530*/  @!P0 SYNCS.PHASECHK.TRANS64 P0, [R0+URZ+0x40], R10 ;  /* 0x0000400a000085a7 */ /* 0x000ee400080010ff */
[----:B---3--:R-:W-:Y:S05]  /*d540*/  @!P0 BRA `(.L_x_231) ;  /* 0xfffffffc00f08947 */ /* 0x008fea000383ffff */
[----:B------:R-:W-:Y:S05]  /*d550*/  BRA `(.L_x_232) ;  /* 0xffffff9000887947 */ /* 0x000fea000383ffff */
.L_x_104:
[----:B-1----:R-:W-:-:S07]  /*d560*/  MOV R0, UR21 ;  /* 0x0000001500007c02 */ /* 0x002fce0008000f00 */
.L_x_233:
[----:B-1----:R1:W3:Y:S02]  /*d570*/  SYNCS.PHASECHK.TRANS64.TRYWAIT P0, [R0+URZ+0x48], R10 ;  /* 0x0000480a000075a7 */ /* 0x0022e400080011ff */
[----:B---3--:R-:W-:Y:S05]  /*d580*/  @!P0 NANOSLEEP.SYNCS 0x989680 ;  /* 0x009896800000895d */ /* 0x008fea0003900000 */
[----:B------:R-:W3:Y:S02]  /*d590*/  @!P0 SYNCS.PHASECHK.TRANS64 P0, [R0+URZ+0x48], R10 ;  /* 0x0000480a000085a7 */ /* 0x000ee400080010ff */
[----:B---3--:R-:W-:Y:S05]  /*d5a0*/  @!P0 BRA `(.L_x_233) ;  /* 0xfffffffc00f08947 */ /* 0x008fea000383ffff */
[----:B------:R-:W-:Y:S05]  /*d5b0*/  BRA `(.L_x_234) ;  /* 0xffffff9000787947 */ /* 0x000fea000383ffff */
.L_x_105:
[----:B------:R-:W-:-:S07]  /*d5c0*/  MOV R2, UR21 ;  /* 0x0000001500027c02 */ /* 0x000fce0008000f00 */
.L_x_235:
[----:B-1----:R1:W3:Y:S02]  /*d5d0*/  SYNCS.PHASECHK.TRANS64.TRYWAIT P0, [R2+URZ+0x50], R10 ;  /* 0x0000500a020075a7 */ /* 0x0022e400080011ff */
[----:B---3--:R-:W-:Y:S05]  /*d5e0*/  @!P0 NANOSLEEP.SYNCS 0x989680 ;  /* 0x009896800000895d */ /* 0x008fea0003900000 */
[----:B------:R-:W3:Y:S02]  /*d5f0*/  @!P0 SYNCS.PHASECHK.TRANS64 P0, [R2+URZ+0x50], R10 ;  /* 0x0000500a020085a7 */ /* 0x000ee400080010ff */
[----:B---3--:R-:W-:Y:S05]  /*d600*/  @!P0 BRA `(.L_x_235) ;  /* 0xfffffffc00f08947 */ /* 0x008fea000383ffff */
[----:B------:R-:W-:Y:S05]  /*d610*/  BRA `(.L_x_236) ;  /* 0xffffff90006c7947 */ /* 0x000fea000383ffff */
.L_x_107:
[----:B-1----:R1:W2:Y:S02]  /*d620*/  SYNCS.PHASECHK.TRANS64.TRYWAIT P0, [R3+URZ+0x70], R0 ;  /* 0x00007000030075a7 */ /* 0x0022a400080011ff */
[----:B--2---:R-:W-:Y:S05]  /*d630*/  @!P0 NANOSLEEP.SYNCS 0x989680 ;  /* 0x009896800000895d */ /* 0x004fea0003900000 */
[----:B------:R-:W2:Y:S02]  /*d640*/  @!P0 SYNCS.PHASECHK.TRANS64 P0, [R3+URZ+0x70], R0 ;  /* 0x00007000030085a7 */ /* 0x000ea400080010ff */
[----:B--2---:R-:W-:Y:S05]  /*d650*/  @!P0 BRA `(.L_x_107) ;  /* 0xfffffffc00f08947 */ /* 0x004fea000383ffff */
[----:B------:R-:W-:Y:S05]  /*d660*/  BRA `(.L_x_237) ;  /* 0xffffff9400447947 */ /* 0x000fea000383ffff */
.L_x_118:
[----:B-1----:R-:W-:Y:S04]  /*d670*/  MOV R2, UR43 ;  /* 0x0000002b00027c02 */ /* 0x002fe80008000f00 */
[----:B------:R1:W2:Y:S03]  /*d680*/  SYNCS.PHASECHK.TRANS64.TRYWAIT P1, [R2+URZ+0x20], R3 ;  /* 0x00002003020075a7 */ /* 0x0002a600080211ff */
[----:B--2---:R-:W-:Y:S05]  /*d690*/  @!P1 NANOSLEEP.SYNCS 0x989680 ;  /* 0x009896800000995d */ /* 0x004fea0003900000 */
[----:B------:R-:W2:Y:S02]  /*d6a0*/  @!P1 SYNCS.PHASECHK.TRANS64 P1, [R2+URZ+0x20], R3 ;  /* 0x00002003020095a7 */ /* 0x000ea400080210ff */
[----:B--2---:R-:W-:Y:S05]  /*d6b0*/  @!P1 BRA `(.L_x_118) ;  /* 0xfffffffc00ec9947 */ /* 0x004fea000383ffff */
[----:B------:R-:W-:Y:S05]  /*d6c0*/  BRA `(.L_x_117) ;  /* 0xffffffa000b07947 */ /* 0x000fea000383ffff */
.L_x_120:
[----:B-1----:R1:W4:Y:S02]  /*d6d0*/  SYNCS.PHASECHK.TRANS64.TRYWAIT P0, [R71+URZ+0x90], R0 ;  /* 0x00009000470075a7 */ /* 0x00232400080011ff */
[----:B----4-:R-:W-:Y:S05]  /*d6e0*/  @!P0 NANOSLEEP.SYNCS 0x989680 ;  /* 0x009896800000895d */ /* 0x010fea0003900000 */
[----:B------:R-:W4:Y:S02]  /*d6f0*/  @!P0 SYNCS.PHASECHK.TRANS64 P0, [R71+URZ+0x90], R0 ;  /* 0x00009000470085a7 */ /* 0x000f2400080010ff */
[----:B----4-:R-:W-:Y:S05]  /*d700*/  @!P0 BRA `(.L_x_120) ;  /* 0xfffffffc00f08947 */ /* 0x010fea000383ffff */
[----:B------:R-:W-:Y:S05]  /*d710*/  BRA `(.L_x_119) ;  /* 0xffffffa000d87947 */ /* 0x000fea000383ffff */
.L_x_129:
[----:B-1----:R1:W3:Y:S02]  /*d720*/  SYNCS.PHASECHK.TRANS64.TRYWAIT P0, [R2+URZ+0x20], R0 ;  /* 0x00002000020075a7 */ /* 0x0022e400080011ff */
[----:B---3--:R-:W-:Y:S05]  /*d730*/  @!P0 NANOSLEEP.SYNCS 0x989680 ;  /* 0x009896800000895d */ /* 0x008fea0003900000 */
[----:B------:R-:W3:Y:S02]  /*d740*/  @!P0 SYNCS.PHASECHK.TRANS64 P0, [R2+URZ+0x20], R0 ;  /* 0x00002000020085a7 */ /* 0x000ee400080010ff */
[----:B---3--:R-:W-:Y:S05]  /*d750*/  @!P0 BRA `(.L_x_129) ;  /* 0xfffffffc00f08947 */ /* 0x008fea000383ffff */
[----:B------:R-:W-:Y:S05]  /*d760*/  BRA `(.L_x_128) ;  /* 0xffffffac00047947 */ /* 0x000fea000383ffff */
.L_x_137:
[----:B-1----:R1:W3:Y:S02]  /*d770*/  SYNCS.PHASECHK.TRANS64.TRYWAIT P0, [R0+URZ+0x20], R6 ;  /* 0x00002006000075a7 */ /* 0x0022e400080011ff */
[----:B---3--:R-:W-:Y:S05]  /*d780*/  @!P0 NANOSLEEP.SYNCS 0x989680 ;  /* 0x009896800000895d */ /* 0x008fea0003900000 */
[----:B------:R-:W3:Y:S02]  /*d790*/  @!P0 SYNCS.PHASECHK.TRANS64 P0, [R0+URZ+0x20], R6 ;  /* 0x00002006000085a7 */ /* 0x000ee400080010ff */
[----:B---3--:R-:W-:Y:S05]  /*d7a0*/  @!P0 BRA `(.L_x_137) ;  /* 0xfffffffc00f08947 */ /* 0x008fea000383ffff */
[----:B------:R-:W-:Y:S05]  /*d7b0*/  BRA `(.L_x_136) ;  /* 0xffffffb400587947 */ /* 0x000fea000383ffff */
.L_x_145:
[----:B-1----:R1:W3:Y:S02]  /*d7c0*/  SYNCS.PHASECHK.TRANS64.TRYWAIT P0, [R0+URZ+0x20], R6 ;  /* 0x00002006000075a7 */ /* 0x0022e400080011ff */
[----:B---3--:R-:W-:Y:S05]  /*d7d0*/  @!P0 NANOSLEEP.SYNCS 0x989680 ;  /* 0x009896800000895d */ /* 0x008fea0003900000 */
[----:B------:R-:W3:Y:S02]  /*d7e0*/  @!P0 SYNCS.PHASECHK.TRANS64 P0, [R0+URZ+0x20], R6 ;  /* 0x00002006000085a7 */ /* 0x000ee400080010ff */
[----:B---3--:R-:W-:Y:S05]  /*d7f0*/  @!P0 BRA `(.L_x_145) ;  /* 0xfffffffc00f08947 */ /* 0x008fea000383ffff */
[----:B------:R-:W-:Y:S05]  /*d800*/  BRA `(.L_x_144) ;  /* 0xffffffbc00b07947 */ /* 0x000fea000383ffff */
.L_x_153:
[----:B-1----:R1:W3:Y:S02]  /*d810*/  SYNCS.PHASECHK.TRANS64.TRYWAIT P0, [R0+URZ+0x20], R6 ;  /* 0x00002006000075a7 */ /* 0x0022e400080011ff */
[----:B---3--:R-:W-:Y:S05]  /*d820*/  @!P0 NANOSLEEP.SYNCS 0x989680 ;  /* 0x009896800000895d */ /* 0x008fea0003900000 */
[----:B------:R-:W3:Y:S02]  /*d830*/  @!P0 SYNCS.PHASECHK.TRANS64 P0, [R0+URZ+0x20], R6 ;  /* 0x00002006000085a7 */ /* 0x000ee400080010ff */
[----:B---3--:R-:W-:Y:S05]  /*d840*/  @!P0 BRA `(.L_x_153) ;  /* 0xfffffffc00f08947 */ /* 0x008fea000383ffff */
[----:B------:R-:W-:Y:S05]  /*d850*/  BRA `(.L_x_152) ;  /* 0xffffffc800147947 */ /* 0x000fea000383ffff */
.L_x_161:
[----:B-1----:R1:W2:Y:S02]  /*d860*/  SYNCS.PHASECHK.TRANS64.TRYWAIT P0, [R0+URZ+0x20], R6 ;  /* 0x00002006000075a7 */ /* 0x0022a400080011ff */
[----:B--2---:R-:W-:Y:S05]  /*d870*/  @!P0 NANOSLEEP.SYNCS 0x989680 ;  /* 0x009896800000895d */ /* 0x004fea0003900000 */
[----:B------:R-:W2:Y:S02]  /*d880*/  @!P0 SYNCS.PHASECHK.TRANS64 P0, [R0+URZ+0x20], R6 ;  /* 0x00002006000085a7 */ /* 0x000ea400080010ff */
[----:B--2---:R-:W-:Y:S05]  /*d890*/  @!P0 BRA `(.L_x_161) ;  /* 0xfffffffc00f08947 */ /* 0x004fea000383ffff */
[----:B------:R-:W-:Y:S05]  /*d8a0*/  BRA `(.L_x_160) ;  /* 0xffffffd000847947 */ /* 0x000fea000383ffff */
.L_x_169:
[----:B-1----:R1:W2:Y:S02]  /*d8b0*/  SYNCS.PHASECHK.TRANS64.TRYWAIT P0, [R0+URZ+0x20], R6 ;  /* 0x00002006000075a7 */ /* 0x0022a400080011ff */
[----:B--2---:R-:W-:Y:S05]  /*d8c0*/  @!P0 NANOSLEEP.SYNCS 0x989680 ;  /* 0x009896800000895d */ /* 0x004fea0003900000 */
[----:B------:R-:W2:Y:S02]  /*d8d0*/  @!P0 SYNCS.PHASECHK.TRANS64 P0, [R0+URZ+0x20], R6 ;  /* 0x00002006000085a7 */ /* 0x000ea400080010ff */
[----:B--2---:R-:W-:Y:S05]  /*d8e0*/  @!P0 BRA `(.L_x_169) ;  /* 0xfffffffc00f08947 */ /* 0x004fea000383ffff */
[----:B------:R-:W-:Y:S05]  /*d8f0*/  BRA `(.L_x_168) ;  /* 0xffffffd800ec7947 */ /* 0x000fea000383ffff */
.L_x_177:
[----:B-1----:R1:W2:Y:S02]  /*d900*/  SYNCS.PHASECHK.TRANS64.TRYWAIT P0, [R0+URZ+0x20], R74 ;  /* 0x0000204a000075a7 */ /* 0x0022a400080011ff */
[----:B--2---:R-:W-:Y:S05]  /*d910*/  @!P0 NANOSLEEP.SYNCS 0x989680 ;  /* 0x009896800000895d */ /* 0x004fea0003900000 */
[----:B------:R-:W2:Y:S02]  /*d920*/  @!P0 SYNCS.PHASECHK.TRANS64 P0, [R0+URZ+0x20], R74 ;  /* 0x0000204a000085a7 */ /* 0x000ea400080010ff */
[----:B--2---:R-:W-:Y:S05]  /*d930*/  @!P0 BRA `(.L_x_177) ;  /* 0xfffffffc00f08947 */ /* 0x004fea000383ffff */
[----:B------:R-:W-:Y:S05]  /*d940*/  BRA `(.L_x_176) ;  /* 0xffffffe400547947 */ /* 0x000fea000383ffff */
        .weak           $__internal_0_$__cuda_sm10x_tcgen05_guardrail_trap_col_being_dealloced_not_returned_by_alloc
        .type           $__internal_0_$__cuda_sm10x_tcgen05_guardrail_trap_col_being_dealloced_not_returned_by_alloc,@function
        .size           $__internal_0_$__cuda_sm10x_tcgen05_guardrail_trap_col_being_dealloced_not_returned_by_alloc,($__internal_1_$__cuda_sm10x_tcgen05_guardrail_trap_phase_invalid_during_alloc - $__internal_0_$__cuda_sm10x_tcgen05_guardrail_trap_col_being_dealloced_not_returned_by_alloc)
$__internal_0_$__cuda_sm10x_tcgen05_guardrail_trap_col_being_dealloced_not_returned_by_alloc:
[----:B------:R-:W-:Y:S05]  /*d950*/  BPT.TRAP 0x1 ;  /* 0x000000040000795c */ /* 0x000fea0000300000 */
[----:B------:R-:W-:-:S04]  /*d960*/  HFMA2 R3, -RZ, RZ, 0, 0 ;  /* 0x00000000ff037431 */ /* 0x000fc800000001ff */
[----:B------:R-:W-:Y:S05]  /*d970*/  RET.REL.NODEC R2 `(_ZN7cutlass13device_kernelINS_4gemm6kernel13GemmUniversalIN4cute5tupleIJiiiiEEENS1_10collective13CollectiveMmaINS1_35MainloopSm100TmaUmmaWarpSpecializedILi2ELi2ELi4ENS5_IJNS4_1CILi2EEESB_NSA_ILi1EEEEEEEENS5_IJNSA_ILi128EEENSA_ILi256EEESF_EEENS_10tfloat32_tENS5_IJlSC_lEEESI_SJ_NS4_8TiledMMAINS4_8MMA_AtomIJNS4_23SM100_MMA_TF32_2x1SM_SSISI_SI_fLi128ELi256ELNS4_4UMMA5MajorE0ELSO_0ELNSN_7ScaleInE0ELSP_0EEEEEENS4_6LayoutINS5_IJSC_SC_SC_EEENS5_IJNSA_ILi0EEESU_SU_EEEEENS5_IJNS4_10UnderscoreESX_SX_EEEEENS4_28SM100_TMA_2SM_LOAD_MULTICASTENS4_14ComposedLayoutINS4_7SwizzleILi3ELi4ELi3EEENS4_18smem_ptr_flag_bitsILi32EEENSS_INS5_IJNSA_ILi8EEENSA_ILi32EEEEEENS5_IJS17_SC_EEEEEEEvNS4_8identityENS4_18SM100_TMA_2SM_LOADES1B_vS1C_EENS_8epilogue10collective18CollectiveEpilogueINS1F_23Sm100TmaWarpSpecializedILi4ELi2ELi16ELb1ELb0EEEJNS5_IJNSA_ILi64EEESG_SF_EEENS5_IJNSS_IS1K_SC_EENSS_INS5_IJNSA_ILi16EEESB_EEENS5_IJSC_SF_EEEEEEEESI_SJ_SI_SJ_NS1F_6fusion15FusionCallbacksIS1J_NS1S_17LinearCombinationISI_fSI_fLNS_15FloatRoundStyleE2EEES1L_S1R_JEEENS4_5SM1004TMEM4LOAD26SM100_TMEM_LOAD_32dp32b16xENS4_13SM90_TMA_LOADENS11_INS12_ILi2ELi4ELi3EEES15_NSS_INS5_IJS16_S1N_EEENS5_IJS1N_SC_EEEEEEENS4_39AutoVectorizingCopyWithAssumedAlignmentILi128EEENS4_14SM90_TMA_STOREES27_S29_S29_EEEvvEEEEvNT_6ParamsE) ;  /* 0xffffff2402a07950 */ /* 0x000fea0003c3ffff */
        .weak           $__internal_1_$__cuda_sm10x_tcgen05_guardrail_trap_phase_invalid_during_alloc
        .type           $__internal_1_$__cuda_sm10x_tcgen05_guardrail_trap_phase_invalid_during_alloc,@function
        .size           $__internal_1_$__cuda_sm10x_tcgen05_guardrail_trap_phase_invalid_during_alloc,($__internal_2_$__cuda_sm10x_tcgen05_guardrail_trap_unallocated_columns_being_dealloced - $__internal_1_$__cuda_sm10x_tcgen05_guardrail_trap_phase_invalid_during_alloc)
$__internal_1_$__cuda_sm10x_tcgen05_guardrail_trap_phase_invalid_during_alloc:
[----:B------:R-:W-:Y:S05]  /*d980*/  BPT.TRAP 0x1 ;  /* 0x000000040000795c */ /* 0x000fea0000300000 */
[----:B------:R-:W-:-:S04]  /*d990*/  MOV R7, 0x0 ;  /* 0x0000000000077802 */ /* 0x000fc80000000f00 */
[----:B------:R-:W-:Y:S05]  /*d9a0*/  RET.REL.NODEC R6 `(_ZN7cutlass13device_kernelINS_4gemm6kernel13GemmUniversalIN4cute5tupleIJiiiiEEENS1_10collective13CollectiveMmaINS1_35MainloopSm100TmaUmmaWarpSpecializedILi2ELi2ELi4ENS5_IJNS4_1CILi2EEESB_NSA_ILi1EEEEEEEENS5_IJNSA_ILi128EEENSA_ILi256EEESF_EEENS_10tfloat32_tENS5_IJlSC_lEEESI_SJ_NS4_8TiledMMAINS4_8MMA_AtomIJNS4_23SM100_MMA_TF32_2x1SM_SSISI_SI_fLi128ELi256ELNS4_4UMMA5MajorE0ELSO_0ELNSN_7ScaleInE0ELSP_0EEEEEENS4_6LayoutINS5_IJSC_SC_SC_EEENS5_IJNSA_ILi0EEESU_SU_EEEEENS5_IJNS4_10UnderscoreESX_SX_EEEEENS4_28SM100_TMA_2SM_LOAD_MULTICASTENS4_14ComposedLayoutINS4_7SwizzleILi3ELi4ELi3EEENS4_18smem_ptr_flag_bitsILi32EEENSS_INS5_IJNSA_ILi8EEENSA_ILi32EEEEEENS5_IJS17_SC_EEEEEEEvNS4_8identityENS4_18SM100_TMA_2SM_LOADES1B_vS1C_EENS_8epilogue10collective18CollectiveEpilogueINS1F_23Sm100TmaWarpSpecializedILi4ELi2ELi16ELb1ELb0EEEJNS5_IJNSA_ILi64EEESG_SF_EEENS5_IJNSS_IS1K_SC_EENSS_INS5_IJNSA_ILi16EEESB_EEENS5_IJSC_SF_EEEEEEEESI_SJ_SI_SJ_NS1F_6fusion15FusionCallbacksIS1J_NS1S_17LinearCombinationISI_fSI_fLNS_15FloatRoundStyleE2EEES1L_S1R_JEEENS4_5SM1004TMEM4LOAD26SM100_TMEM_LOAD_32dp32b16xENS4_13SM90_TMA_LOADENS11_INS12_ILi2ELi4ELi3EEES15_NSS_INS5_IJS16_S1N_EEENS5_IJS1N_SC_EEEEEEENS4_39AutoVectorizingCopyWithAssumedAlignmentILi128EEENS4_14SM90_TMA_STOREES27_S29_S29_EEEvvEEEEvNT_6ParamsE) ;  /* 0xffffff2406947950 */ /* 0x000fea0003c3ffff */
        .weak           $__internal_2_$__cuda_sm10x_tcgen05_guardrail_trap_unallocated_columns_being_dealloced
        .type           $__internal_2_$__cuda_sm10x_tcgen05_guardrail_trap_unallocated_columns_being_dealloced,@function
        .size           $__internal_2_$__cuda_sm10x_tcgen05_guardrail_trap_unallocated_columns_being_dealloced,(.L_x_239 - $__internal_2_$__cuda_sm10x_tcgen05_guardrail_trap_unallocated_columns_being_dealloced)
$__internal_2_$__cuda_sm10x_tcgen05_guardrail_trap_unallocated_columns_being_dealloced:
[----:B------:R-:W-:Y:S05]  /*d9b0*/  BPT.TRAP 0x1 ;  /* 0x000000040000795c */ /* 0x000fea0000300000 */
[----:B------:R-:W-:-:S04]  /*d9c0*/  HFMA2 R3, -RZ, RZ, 0, 0 ;  /* 0x00000000ff037431 */ /* 0x000fc800000001ff */
[----:B------:R-:W-:Y:S05]  /*d9d0*/  RET.REL.NODEC R2 `(_ZN7cutlass13device_kernelINS_4gemm6kernel13GemmUniversalIN4cute5tupleIJiiiiEEENS1_10collective13CollectiveMmaINS1_35MainloopSm100TmaUmmaWarpSpecializedILi2ELi2ELi4ENS5_IJNS4_1CILi2EEESB_NSA_ILi1EEEEEEEENS5_IJNSA_ILi128EEENSA_ILi256EEESF_EEENS_10tfloat32_tENS5_IJlSC_lEEESI_SJ_NS4_8TiledMMAINS4_8MMA_AtomIJNS4_23SM100_MMA_TF32_2x1SM_SSISI_SI_fLi128ELi256ELNS4_4UMMA5MajorE0ELSO_0ELNSN_7ScaleInE0ELSP_0EEEEEENS4_6LayoutINS5_IJSC_SC_SC_EEENS5_IJNSA_ILi0EEESU_SU_EEEEENS5_IJNS4_10UnderscoreESX_SX_EEEEENS4_28SM100_TMA_2SM_LOAD_MULTICASTENS4_14ComposedLayoutINS4_7SwizzleILi3ELi4ELi3EEENS4_18smem_ptr_flag_bitsILi32EEENSS_INS5_IJNSA_ILi8EEENSA_ILi32EEEEEENS5_IJS17_SC_EEEEEEEvNS4_8identityENS4_18SM100_TMA_2SM_LOADES1B_vS1C_EENS_8epilogue10collective18CollectiveEpilogueINS1F_23Sm100TmaWarpSpecializedILi4ELi2ELi16ELb1ELb0EEEJNS5_IJNSA_ILi64EEESG_SF_EEENS5_IJNSS_IS1K_SC_EENSS_INS5_IJNSA_ILi16EEESB_EEENS5_IJSC_SF_EEEEEEEESI_SJ_SI_SJ_NS1F_6fusion15FusionCallbacksIS1J_NS1S_17LinearCombinationISI_fSI_fLNS_15FloatRoundStyleE2EEES1L_S1R_JEEENS4_5SM1004TMEM4LOAD26SM100_TMEM_LOAD_32dp32b16xENS4_13SM90_TMA_LOADENS11_INS12_ILi2ELi4ELi3EEES15_NSS_INS5_IJS16_S1N_EEENS5_IJS1N_SC_EEEEEEENS4_39AutoVectorizingCopyWithAssumedAlignmentILi128EEENS4_14SM90_TMA_STOREES27_S29_S29_EEEvvEEEEvNT_6ParamsE) ;  /* 0xffffff2402887950 */ /* 0x000fea0003c3ffff */
.L_x_238:
[----:B------:R-:W-:-:S00]  /*d9e0*/  BRA `(.L_x_238) ;  /* 0xfffffffc00fc7947 */ /* 0x000fc0000383ffff */
[----:B------:R-:W-:-:S00]  /*d9f0*/  NOP ;  /* 0x0000000000007918 */ /* 0x000fc00000000000 */
        /* <DEDUP_REMOVED lines=8> */
.L_x_239:


//--------------------- .nv.global.init           --------------------------
	.section	.nv.global.init,"aw",@progbits
.nv.global.init:
	.type		$str$27,@object
	.size		$str$27,($str$28 - $str$27)
$str$27:
        /*0000*/ 	.byte	0x28, 0x61, 0x64, 0x64, 0x72, 0x65, 0x73, 0x73, 0x20, 0x26, 0x20, 0x6d, 0x61, 0x73, 0x6b, 0x29
        /*0010*/ 	.byte	0x20, 0x3d, 0x3d, 0x20, 0x30, 0x00
	.type		$str$28,@object
	.size		$str$28,($str$26 - $str$28)
$str$28:
        /*0016*/ 	.byte	0x2f, 0x74, 0x6d, 0x70, 0x2f, 0x63, 0x75, 0x74, 0x6c, 0x61, 0x73, 0x73, 0x5f, 0x73, 0x77, 0x65
        /*0026*/ 	.byte	0x65, 0x70, 0x5f, 0x73, 0x72, 0x63, 0x2f, 0x69, 0x6e, 0x63, 0x6c, 0x75, 0x64, 0x65, 0x2f, 0x63
        /*0036*/ 	.byte	0x75, 0x74, 0x65, 0x2f, 0x70, 0x6f, 0x69, 0x6e, 0x74, 0x65, 0x72, 0x5f, 0x66, 0x6c, 0x61, 0x67
        /*0046*/ 	.byte	0x67, 0x65, 0x64, 0x2e, 0x68, 0x70, 0x70, 0x00
	.type		$str$26,@object
	.size		$str$26,($str$25 - $str$26)
$str$26:
        /*004e*/ 	.byte	0x2f, 0x74, 0x6d, 0x70, 0x2f, 0x63, 0x75, 0x74, 0x6c, 0x61, 0x73, 0x73, 0x5f, 0x73, 0x77, 0x65
        /*005e*/ 	.byte	0x65, 0x70, 0x5f, 0x73, 0x72, 0x63, 0x2f, 0x69, 0x6e, 0x63, 0x6c, 0x75, 0x64, 0x65, 0x2f, 0x63
        /*006e*/ 	.byte	0x75, 0x74, 0x65, 0x2f, 0x61, 0x74, 0x6f, 0x6d, 0x2f, 0x63, 0x6f, 0x70, 0x79, 0x5f, 0x74, 0x72
        /*007e*/ 	.byte	0x61, 0x69, 0x74, 0x73, 0x5f, 0x73, 0x6d, 0x31, 0x30, 0x30, 0x2e, 0x68, 0x70, 0x70, 0x00
	.type		$str$25,@object
	.size		$str$25,(__unnamed_1 - $str$25)
$str$25:
        /*008d*/ 	.byte	0x28, 0x28, 0x75, 0x69, 0x6e, 0x74, 0x33, 0x32, 0x5f, 0x74, 0x28, 0x74, 0x68, 0x72, 0x65, 0x61
        /*009d*/ 	.byte	0x64, 0x49, 0x64, 0x78, 0x2e, 0x78, 0x29, 0x20, 0x2f, 0x20, 0x33, 0x32, 0x29, 0x20, 0x25, 0x20
        /*00ad*/ 	.byte	0x34, 0x29, 0x20, 0x3d, 0x3d, 0x20, 0x28, 0x28, 0x28, 0x74, 0x6d, 0x65, 0x6d, 0x5f, 0x61, 0x64
        /*00bd*/ 	.byte	0x64, 0x72, 0x20, 0x3e, 0x3e, 0x20, 0x31, 0x36, 0x29, 0x20, 0x2f, 0x20, 0x33, 0x32, 0x29, 0x20
        /*00cd*/ 	.byte	0x25, 0x20, 0x34, 0x29, 0x00
	.type		__unnamed_1,@object
	.size		__unnamed_1,(__unnamed_2 - __unnamed_1)
__unnamed_1:
        /*00d2*/ 	.byte	0x61, 0x75, 0x74, 0x6f, 0x20, 0x63, 0x75, 0x74, 0x65, 0x3a, 0x3a, 0x61, 0x73, 0x5f, 0x70, 0x6f
        /* <DEDUP_REMOVED lines=24> */
        /*0262*/ 	.byte	0x43, 0x3c, 0x32, 0x30, 0x34, 0x38, 0x3e, 0x3e, 0x3e, 0x3e, 0x5d, 0x00
	.type		__unnamed_2,@object
	.size		__unnamed_2,(.L_2 - __unnamed_2)
__unnamed_2:
        /* <DEDUP_REMOVED lines=42> */
        /*050e*/ 	.byte	0x3e, 0x5d, 0x00
.L_2:


//--------------------- .nv.shared._ZN7cutlass13device_kernelINS_4gemm6kernel13GemmUniversalIN4cute5tupleIJiiiiEEENS1_10collective13CollectiveMmaINS1_35MainloopSm100TmaUmmaWarpSpecializedILi2ELi2ELi4ENS5_IJNS4_1CILi2EEESB_NSA_ILi1EEEEEEEENS5_IJNSA_ILi128EEENSA_ILi256EEESF_EEENS_10tfloat32_tENS5_IJlSC_lEEESI_SJ_NS4_8TiledMMAINS4_8MMA_AtomIJNS4_23SM100_MMA_TF32_2x1SM_SSISI_SI_fLi128ELi256ELNS4_4UMMA5MajorE0ELSO_0ELNSN_7ScaleInE0ELSP_0EEEEEENS4_6LayoutINS5_IJSC_SC_SC_EEENS5_IJNSA_ILi0EEESU_SU_EEEEENS5_IJNS4_10UnderscoreESX_SX_EEEEENS4_28SM100_TMA_2SM_LOAD_MULTICASTENS4_14ComposedLayoutINS4_7SwizzleILi3ELi4ELi3EEENS4_18smem_ptr_flag_bitsILi32EEENSS_INS5_IJNSA_ILi8EEENSA_ILi32EEEEEENS5_IJS17_SC_EEEEEEEvNS4_8identityENS4_18SM100_TMA_2SM_LOADES1B_vS1C_EENS_8epilogue10collective18CollectiveEpilogueINS1F_23Sm100TmaWarpSpecializedILi4ELi2ELi16ELb1ELb0EEEJNS5_IJNSA_ILi64EEESG_SF_EEENS5_IJNSS_IS1K_SC_EENSS_INS5_IJNSA_ILi16EEESB_EEENS5_IJSC_SF_EEEEEEEESI_SJ_SI_SJ_NS1F_6fusion15FusionCallbacksIS1J_NS1S_17LinearCombinationISI_fSI_fLNS_15FloatRoundStyleE2EEES1L_S1R_JEEENS4_5SM1004TMEM4LOAD26SM100_TMEM_LOAD_32dp32b16xENS4_13SM90_TMA_LOADENS11_INS12_ILi2ELi4ELi3EEES15_NSS_INS5_IJS16_S1N_EEENS5_IJS1N_SC_EEEEEEENS4_39AutoVectorizingCopyWithAssumedAlignmentILi128EEENS4_14SM90_TMA_STOREES27_S29_S29_EEEvvEEEEvNT_6ParamsE --------------------------
	.section	.nv.shared._ZN7cutlass13device_kernelINS_4gemm6kernel13GemmUniversalIN4cute5tupleIJiiiiEEENS1_10collective13CollectiveMmaINS1_35MainloopSm100TmaUmmaWarpSpecializedILi2ELi2ELi4ENS5_IJNS4_1CILi2EEESB_NSA_ILi1EEEEEEEENS5_IJNSA_ILi128EEENSA_ILi256EEESF_EEENS_10tfloat32_tENS5_IJlSC_lEEESI_SJ_NS4_8TiledMMAINS4_8MMA_AtomIJNS4_23SM100_MMA_TF32_2x1SM_SSISI_SI_fLi128ELi256ELNS4_4UMMA5MajorE0ELSO_0ELNSN_7ScaleInE0ELSP_0EEEEEENS4_6LayoutINS5_IJSC_SC_SC_EEENS5_IJNSA_ILi0EEESU_SU_EEEEENS5_IJNS4_10UnderscoreESX_SX_EEEEENS4_28SM100_TMA_2SM_LOAD_MULTICASTENS4_14ComposedLayoutINS4_7SwizzleILi3ELi4ELi3EEENS4_18smem_ptr_flag_bitsILi32EEENSS_INS5_IJNSA_ILi8EEENSA_ILi32EEEEEENS5_IJS17_SC_EEEEEEEvNS4_8identityENS4_18SM100_TMA_2SM_LOADES1B_vS1C_EENS_8epilogue10collective18CollectiveEpilogueINS1F_23Sm100TmaWarpSpecializedILi4ELi2ELi16ELb1ELb0EEEJNS5_IJNSA_ILi64EEESG_SF_EEENS5_IJNSS_IS1K_SC_EENSS_INS5_IJNSA_ILi16EEESB_EEENS5_IJSC_SF_EEEEEEEESI_SJ_SI_SJ_NS1F_6fusion15FusionCallbacksIS1J_NS1S_17LinearCombinationISI_fSI_fLNS_15FloatRoundStyleE2EEES1L_S1R_JEEENS4_5SM1004TMEM4LOAD26SM100_TMEM_LOAD_32dp32b16xENS4_13SM90_TMA_LOADENS11_INS12_ILi2ELi4ELi3EEES15_NSS_INS5_IJS16_S1N_EEENS5_IJS1N_SC_EEEEEEENS4_39AutoVectorizingCopyWithAssumedAlignmentILi128EEENS4_14SM90_TMA_STOREES27_S29_S29_EEEvvEEEEvNT_6ParamsE,"aw",@nobits
	.sectionflags	@""
	.align	16
	.zero		1024


//--------------------- .nv.shared.reserved.0     --------------------------
	.section	.nv.shared.reserved.0,"aw",@nobits
	.weak		__nv_reservedSMEM_offset_0_alias
	.size		__nv_reservedSMEM_offset_0_alias, 0, 64
	.other		__nv_reservedSMEM_offset_0_alias,@"STO_CUDA_RESERVED_SHARED STV_DEFAULT"
__nv_reservedSMEM_offset_0_alias:
	.zero		0
.nv.shared.reserved.0:
	.zero		64
	.weak		__nv_reservedSMEM_tcgen05_partition
	.type		__nv_reservedSMEM_tcgen05_partition,@object
	.size		__nv_reservedSMEM_tcgen05_partition,(.L_0 - __nv_reservedSMEM_tcgen05_partition)
__nv_reservedSMEM_tcgen05_partition:
	.zero		32
.L_0:


//--------------------- .nv.global                --------------------------
	.section	.nv.global,"aw",@nobits
.nv.global:
	.type		_ZN40_INTERNAL_dbb12879_4_k_cu_fd67a10a_110684cute1_E,@object
	.size		_ZN40_INTERNAL_dbb12879_4_k_cu_fd67a10a_110684cute1_E,(_ZN40_INTERNAL_dbb12879_4_k_cu_fd67a10a_110684cuda3std3__45__cpo6cbeginE - _ZN40_INTERNAL_dbb12879_4_k_cu_fd67a10a_110684cute1_E)
_ZN40_INTERNAL_dbb12879_4_k_cu_fd67a10a_110684cute1_E:
	.zero		1
	.type		_ZN40_INTERNAL_dbb12879_4_k_cu_fd67a10a_110684cuda3std3__45__cpo6cbeginE,@object
	.size		_ZN40_INTERNAL_dbb12879_4_k_cu_fd67a10a_110684cuda3std3__45__cpo6cbeginE,(_ZN40_INTERNAL_dbb12879_4_k_cu_fd67a10a_110684cuda3std3__48in_placeE - _ZN40_INTERNAL_dbb12879_4_k_cu_fd67a10a_110684cuda3std3__45__cpo6cbeginE)
_ZN40_INTERNAL_dbb12879_4_k_cu_fd67a10a_110684cuda3std3__45__cpo6cbeginE:
	.zero		1
	.type		_ZN40_INTERNAL_dbb12879_4_k_cu_fd67a10a_110684cuda3std3__48in_placeE,@object
	.size		_ZN40_INTERNAL_dbb12879_4_k_cu_fd67a10a_110684cuda3std3__48in_placeE,(_ZN40_INTERNAL_dbb12879_4_k_cu_fd67a10a_110684cuda3std6ranges3__45__cpo9iter_moveE - _ZN40_INTERNAL_dbb12879_4_k_cu_fd67a10a_110684cuda3std3__48in_placeE)
_ZN40_INTERNAL_dbb12879_4_k_cu_fd67a10a_110684cuda3std3__48in_placeE:
	.zero		1
	.type		_ZN40_INTERNAL_dbb12879_4_k_cu_fd67a10a_110684cuda3std6ranges3__45__cpo9iter_moveE,@object
	.size		_ZN40_INTERNAL_dbb12879_4_k_cu_fd67a10a_110684cuda3std6ranges3__45__cpo9iter_moveE,(_ZN40_INTERNAL_dbb12879_4_k_cu_fd67a10a_110684cuda3std3__45__cpo5beginE - _ZN40_INTERNAL_dbb12879_4_k_cu_fd67a10a_110684cuda3std6ranges3__45__cpo9iter_moveE)
_ZN40_INTERNAL_dbb12879_4_k_cu_fd67a10a_110684cuda3std6ranges3__45__cpo9iter_moveE:
	.zero		1
	.type		_ZN40_INTERNAL_dbb12879_4_k_cu_fd67a10a_110684cuda3std3__45__cpo5beginE,@object
	.size		_ZN40_INTERNAL_dbb12879_4_k_cu_fd67a10a_110684cuda3std3__45__cpo5beginE,(_ZN40_INTERNAL_dbb12879_4_k_cu_fd67a10a_110684cuda3std3__442_GLOBAL__N__dbb12879_4_k_cu_fd67a10a_110686ignoreE - _ZN40_INTERNAL_dbb12879_4_k_cu_fd67a10a_110684cuda3std3__45__cpo5beginE)
_ZN40_INTERNAL_dbb12879_4_k_cu_fd67a10a_110684cuda3std3__45__cpo5beginE:
	.zero		1
	.type		_ZN40_INTERNAL_dbb12879_4_k_cu_fd67a10a_110684cuda3std3__442_GLOBAL__N__dbb12879_4_k_cu_fd67a10a_110686ignoreE,@object
	.size		_ZN40_INTERNAL_dbb12879_4_k_cu_fd67a10a_110684cuda3std3__442_GLOBAL__N__dbb12879_4_k_cu_fd67a10a_110686ignoreE,(_ZN40_INTERNAL_dbb12879_4_k_cu_fd67a10a_110684cute7productE - _ZN40_INTERNAL_dbb12879_4_k_cu_fd67a10a_110684cuda3std3__442_GLOBAL__N__dbb12879_4_k_cu_fd67a10a_110686ignoreE)
_ZN40_INTERNAL_dbb12879_4_k_cu_fd67a10a_110684cuda3std3__442_GLOBAL__N__dbb12879_4_k_cu_fd67a10a_110686ignoreE:
	.zero		1
	.type		_ZN40_INTERNAL_dbb12879_4_k_cu_fd67a10a_110684cute7productE,@object
	.size		_ZN40_INTERNAL_dbb12879_4_k_cu_fd67a10a_110684cute7productE,(_ZN40_INTERNAL_dbb12879_4_k_cu_fd67a10a_110684cuda3std3__45__cpo3endE - _ZN40_INTERNAL_dbb12879_4_k_cu_fd67a10a_110684cute7productE)
_ZN40_INTERNAL_dbb12879_4_k_cu_fd67a10a_110684cute7productE:
	.zero		1
	.type		_ZN40_INTERNAL_dbb12879_4_k_cu_fd67a10a_110684cuda3std3__45__cpo3endE,@object
	.size		_ZN40_INTERNAL_dbb12879_4_k_cu_fd67a10a_110684cuda3std3__45__cpo3endE,(_ZN40_INTERNAL_dbb12879_4_k_cu_fd67a10a_110684cuda3std3__419piecewise_constructE - _ZN40_INTERNAL_dbb12879_4_k_cu_fd67a10a_110684cuda3std3__45__cpo3endE)
_ZN40_INTERNAL_dbb12879_4_k_cu_fd67a10a_110684cuda3std3__45__cpo3endE:
	.zero		1
	.type		_ZN40_INTERNAL_dbb12879_4_k_cu_fd67a10a_110684cuda3std3__419piecewise_constructE,@object
	.size		_ZN40_INTERNAL_dbb12879_4_k_cu_fd67a10a_110684cuda3std3__419piecewise_constructE,(_ZN40_INTERNAL_dbb12879_4_k_cu_fd67a10a_110684cuda3std3__45__cpo4cendE - _ZN40_INTERNAL_dbb12879_4_k_cu_fd67a10a_110684cuda3std3__419piecewise_constructE)
_ZN40_INTERNAL_dbb12879_4_k_cu_fd67a10a_110684cuda3std3__419piecewise_constructE:
	.zero		1
	.type		_ZN40_INTERNAL_dbb12879_4_k_cu_fd67a10a_110684cuda3std3__45__cpo4cendE,@object
	.size		_ZN40_INTERNAL_dbb12879_4_k_cu_fd67a10a_110684cuda3std3__45__cpo4cendE,(_ZN40_INTERNAL_dbb12879_4_k_cu_fd67a10a_110684cuda3std6ranges3__45__cpo4swapE - _ZN40_INTERNAL_dbb12879_4_k_cu_fd67a10a_110684cuda3std3__45__cpo4cendE)
_ZN40_INTERNAL_dbb12879_4_k_cu_fd67a10a_110684cuda3std3__45__cpo4cendE:
	.zero		1
	.type		_ZN40_INTERNAL_dbb12879_4_k_cu_fd67a10a_110684cuda3std6ranges3__45__cpo4swapE,@object
	.size		_ZN40_INTERNAL_dbb12879_4_k_cu_fd67a10a_110684cuda3std6ranges3__45__cpo4swapE,(.L_10 - _ZN40_INTERNAL_dbb12879_4_k_cu_fd67a10a_110684cuda3std6ranges3__45__cpo4swapE)
_ZN40_INTERNAL_dbb12879_4_k_cu_fd67a10a_110684cuda3std6ranges3__45__cpo4swapE:
	.zero		1
.L_10:


//--------------------- .nv.constant0._ZN7cutlass13device_kernelINS_4gemm6kernel13GemmUniversalIN4cute5tupleIJiiiiEEENS1_10collective13CollectiveMmaINS1_35MainloopSm100TmaUmmaWarpSpecializedILi2ELi2ELi4ENS5_IJNS4_1CILi2EEESB_NSA_ILi1EEEEEEEENS5_IJNSA_ILi128EEENSA_ILi256EEESF_EEENS_10tfloat32_tENS5_IJlSC_lEEESI_SJ_NS4_8TiledMMAINS4_8MMA_AtomIJNS4_23SM100_MMA_TF32_2x1SM_SSISI_SI_fLi128ELi256ELNS4_4UMMA5MajorE0ELSO_0ELNSN_7ScaleInE0ELSP_0EEEEEENS4_6LayoutINS5_IJSC_SC_SC_EEENS5_IJNSA_ILi0EEESU_SU_EEEEENS5_IJNS4_10UnderscoreESX_SX_EEEEENS4_28SM100_TMA_2SM_LOAD_MULTICASTENS4_14ComposedLayoutINS4_7SwizzleILi3ELi4ELi3EEENS4_18smem_ptr_flag_bitsILi32EEENSS_INS5_IJNSA_ILi8EEENSA_ILi32EEEEEENS5_IJS17_SC_EEEEEEEvNS4_8identityENS4_18SM100_TMA_2SM_LOADES1B_vS1C_EENS_8epilogue10collective18CollectiveEpilogueINS1F_23Sm100TmaWarpSpecializedILi4ELi2ELi16ELb1ELb0EEEJNS5_IJNSA_ILi64EEESG_SF_EEENS5_IJNSS_IS1K_SC_EENSS_INS5_IJNSA_ILi16EEESB_EEENS5_IJSC_SF_EEEEEEEESI_SJ_SI_SJ_NS1F_6fusion15FusionCallbacksIS1J_NS1S_17LinearCombinationISI_fSI_fLNS_15FloatRoundStyleE2EEES1L_S1R_JEEENS4_5SM1004TMEM4LOAD26SM100_TMEM_LOAD_32dp32b16xENS4_13SM90_TMA_LOADENS11_INS12_ILi2ELi4ELi3EEES15_NSS_INS5_IJS16_S1N_EEENS5_IJS1N_SC_EEEEEEENS4_39AutoVectorizingCopyWithAssumedAlignmentILi128EEENS4_14SM90_TMA_STOREES27_S29_S29_EEEvvEEEEvNT_6ParamsE --------------------------
	.section	.nv.constant0._ZN7cutlass13device_kernelINS_4gemm6kernel13GemmUniversalIN4cute5tupleIJiiiiEEENS1_10collective13CollectiveMmaINS1_35MainloopSm100TmaUmmaWarpSpecializedILi2ELi2ELi4ENS5_IJNS4_1CILi2EEESB_NSA_ILi1EEEEEEEENS5_IJNSA_ILi128EEENSA_ILi256EEESF_EEENS_10tfloat32_tENS5_IJlSC_lEEESI_SJ_NS4_8TiledMMAINS4_8MMA_AtomIJNS4_23SM100_MMA_TF32_2x1SM_SSISI_SI_fLi128ELi256ELNS4_4UMMA5MajorE0ELSO_0ELNSN_7ScaleInE0ELSP_0EEEEEENS4_6LayoutINS5_IJSC_SC_SC_EEENS5_IJNSA_ILi0EEESU_SU_EEEEENS5_IJNS4_10UnderscoreESX_SX_EEEEENS4_28SM100_TMA_2SM_LOAD_MULTICASTENS4_14ComposedLayoutINS4_7SwizzleILi3ELi4ELi3EEENS4_18smem_ptr_flag_bitsILi32EEENSS_INS5_IJNSA_ILi8EEENSA_ILi32EEEEEENS5_IJS17_SC_EEEEEEEvNS4_8identityENS4_18SM100_TMA_2SM_LOADES1B_vS1C_EENS_8epilogue10collective18CollectiveEpilogueINS1F_23Sm100TmaWarpSpecializedILi4ELi2ELi16ELb1ELb0EEEJNS5_IJNSA_ILi64EEESG_SF_EEENS5_IJNSS_IS1K_SC_EENSS_INS5_IJNSA_ILi16EEESB_EEENS5_IJSC_SF_EEEEEEEESI_SJ_SI_SJ_NS1F_6fusion15FusionCallbacksIS1J_NS1S_17LinearCombinationISI_fSI_fLNS_15FloatRoundStyleE2EEES1L_S1R_JEEENS4_5SM1004TMEM4LOAD26SM100_TMEM_LOAD_32dp32b16xENS4_13SM90_TMA_LOADENS11_INS12_ILi2ELi4ELi3EEES15_NSS_INS5_IJS16_S1N_EEENS5_IJS1N_SC_EEEEEEENS4_39AutoVectorizingCopyWithAssumedAlignmentILi128EEENS4_14SM90_TMA_STOREES27_S29_S29_EEEvvEEEEvNT_6ParamsE,"a",@progbits
	.sectionflags	@""
	.align	4
.nv.constant0._ZN7cutlass13device_kernelINS_4gemm6kernel13GemmUniversalIN4cute5tupleIJiiiiEEENS1_10collective13CollectiveMmaINS1_35MainloopSm100TmaUmmaWarpSpecializedILi2ELi2ELi4ENS5_IJNS4_1CILi2EEESB_NSA_ILi1EEEEEEEENS5_IJNSA_ILi128EEENSA_ILi256EEESF_EEENS_10tfloat32_tENS5_IJlSC_lEEESI_SJ_NS4_8TiledMMAINS4_8MMA_AtomIJNS4_23SM100_MMA_TF32_2x1SM_SSISI_SI_fLi128ELi256ELNS4_4UMMA5MajorE0ELSO_0ELNSN_7ScaleInE0ELSP_0EEEEEENS4_6LayoutINS5_IJSC_SC_SC_EEENS5_IJNSA_ILi0EEESU_SU_EEEEENS5_IJNS4_10UnderscoreESX_SX_EEEEENS4_28SM100_TMA_2SM_LOAD_MULTICASTENS4_14ComposedLayoutINS4_7SwizzleILi3ELi4ELi3EEENS4_18smem_ptr_flag_bitsILi32EEENSS_INS5_IJNSA_ILi8EEENSA_ILi32EEEEEENS5_IJS17_SC_EEEEEEEvNS4_8identityENS4_18SM100_TMA_2SM_LOADES1B_vS1C_EENS_8epilogue10collective18CollectiveEpilogueINS1F_23Sm100TmaWarpSpecializedILi4ELi2ELi16ELb1ELb0EEEJNS5_IJNSA_ILi64EEESG_SF_EEENS5_IJNSS_IS1K_SC_EENSS_INS5_IJNSA_ILi16EEESB_EEENS5_IJSC_SF_EEEEEEEESI_SJ_SI_SJ_NS1F_6fusion15FusionCallbacksIS1J_NS1S_17LinearCombinationISI_fSI_fLNS_15FloatRoundStyleE2EEES1L_S1R_JEEENS4_5SM1004TMEM4LOAD26SM100_TMEM_LOAD_32dp32b16xENS4_13SM90_TMA_LOADENS11_INS12_ILi2ELi4ELi3EEES15_NSS_INS5_IJS16_S1N_EEENS5_IJS1N_SC_EEEEEEENS4_39AutoVectorizingCopyWithAssumedAlignmentILi128EEENS4_14SM90_TMA_STOREES27_S29_S29_EEEvvEEEEvNT_6ParamsE:
	.zero		2944


//--------------------- SYMBOLS --------------------------

	.type		.nv.reservedSmem.offset0,@object
	.size		.nv.reservedSmem.offset0,0x4
	.type		.nv.reservedSmem.cap,@object
	.size		.nv.reservedSmem.cap,0x4
	.type		__assertfail,@function
